//
// Generated by NVIDIA NVVM Compiler
//
// Compiler Build ID: CL-36424714
// Cuda compilation tools, release 13.0, V13.0.88
// Based on NVVM 20.0.0
//

.version 9.0
.target sm_100
.address_size 64

	// .globl	_Z15test_magnet_cctv
.extern .func  (.param .b32 func_retval0) vprintf
(
	.param .b64 vprintf_param_0,
	.param .b64 vprintf_param_1
)
;
// _ZZ24test_magnet_cct_parallelvE1m has been demoted
// _ZZ26test_particle_run_parallelvE1m has been demoted
// _ZZ31test_parallel_relative_positionvE2mr has been demoted
// _ZZ44test_parallel_relative_position_particle_runvE2mr has been demoted
.global .align 1 .b8 $str[12] = {37, 102, 44, 32, 37, 102, 44, 32, 37, 102, 10};
.global .align 1 .b8 $str$1[22] = {100, 101, 118, 105, 99, 101, 32, 45, 45, 32, 37, 102, 44, 32, 37, 102, 44, 32, 37, 102, 10};
.global .align 4 .b8 __cudart_i2opi_f[24] = {65, 144, 67, 60, 153, 149, 98, 219, 192, 221, 52, 245, 209, 87, 39, 252, 41, 21, 68, 78, 110, 131, 249, 162};

.visible .entry _Z15test_magnet_cctv()
{
	.local .align 8 .b8 	__local_depot0[56];
	.reg .b64 	%SP;
	.reg .b64 	%SPL;
	.reg .pred 	%p<36>;
	.reg .b32 	%r<187>;
	.reg .b32 	%f<245>;
	.reg .b64 	%rd<78>;
	.reg .b64 	%fd<15>;

	mov.u64 	%SPL, __local_depot0;
	cvta.local.u64 	%SP, %SPL;
	add.u64 	%rd1, %SPL, 0;
	add.u64 	%rd2, %SPL, 0;
	add.u64 	%rd3, %SPL, 0;
	add.u64 	%rd4, %SPL, 0;
	mov.f32 	%f50, 0f3FB8AA3B;
	mov.f32 	%f51, 0f4034650A;
	mul.rn.f32 	%f52, %f51, %f50;
	cvt.rzi.f32.f32 	%f53, %f52;
	abs.f32 	%f54, %f53;
	setp.gt.f32 	%p1, %f54, 0f42FC0000;
	mov.f32 	%f55, 0f42FC0000;
	copysign.f32 	%f56, %f53, %f55;
	selp.f32 	%f57, %f56, %f53, %p1;
	fma.rn.f32 	%f58, %f57, 0fBF317218, 0f4034650A;
	fma.rn.f32 	%f59, %f57, 0f3102E308, %f58;
	mul.f32 	%f60, %f59, 0f3FB8AA3B;
	add.f32 	%f61, %f57, 0f4B40007D;
	mov.b32 	%r59, %f61;
	shl.b32 	%r60, %r59, 23;
	mov.b32 	%f62, %r60;
	ex2.approx.ftz.f32 	%f63, %f60;
	mul.f32 	%f64, %f63, %f62;
	mov.f32 	%f65, 0f3E000000;
	div.approx.ftz.f32 	%f66, %f65, %f64;
	fma.rn.f32 	%f1, %f64, 0f40000000, %f66;
	mov.f32 	%f67, 0fBE000000;
	div.approx.ftz.f32 	%f68, %f67, %f64;
	fma.rn.f32 	%f69, %f64, 0f40000000, %f68;
	abs.f32 	%f2, %f69;
	mov.f32 	%f70, 0f3F060A92;
	mov.f32 	%f71, 0f3E8C5E23;
	mul.rn.f32 	%f72, %f71, %f70;
	fma.rn.f32 	%f73, %f72, 0f3EBFB801, 0f3F060A92;
	rcp.rn.f32 	%f74, %f73;
	div.rn.f32 	%f3, %f74, %f2;
	mov.f32 	%f75, 0fBE32B8BD;
	mov.f32 	%f76, 0f3CF98AD8;
	mul.rn.f32 	%f77, %f76, %f75;
	fma.rn.f32 	%f78, %f77, 0f3EACC5A9, 0fBE32B8BD;
	neg.f32 	%f79, %f78;
	rcp.approx.ftz.f32 	%f80, %f79;
	rcp.rn.f32 	%f81, %f80;
	add.f32 	%f82, %f2, %f2;
	div.rn.f32 	%f4, %f81, %f82;
	mov.f32 	%f232, 0f00000000;
	mov.b32 	%r178, 0;
	mov.u64 	%rd59, __cudart_i2opi_f;
	mov.u32 	%r169, %r178;
	mov.f32 	%f233, %f232;
	mov.f32 	%f234, %f232;
$L__BB0_1:
	add.s32 	%r3, %r178, 360;
	cvt.rn.f32.u32 	%f83, %r178;
	mul.f32 	%f84, %f83, 0f40490FDB;
	div.rn.f32 	%f85, %f84, 0f43340000;
	sin.approx.f32 	%f8, %f85;
	mul.f32 	%f86, %f3, %f8;
	fma.rn.f32 	%f87, %f85, 0f3AC00000, %f86;
	shl.b32 	%r61, %r178, 1;
	cvt.rn.f32.u32 	%f88, %r61;
	mul.f32 	%f89, %f88, 0f40490FDB;
	div.rn.f32 	%f90, %f89, 0f43340000;
	sin.approx.f32 	%f91, %f90;
	fma.rn.f32 	%f92, %f4, %f91, %f87;
	mul.lo.s32 	%r62, %r178, 3;
	cvt.rn.f32.u32 	%f93, %r62;
	mul.f32 	%f94, %f93, 0f40490FDB;
	div.rn.f32 	%f95, %f94, 0f43340000;
	sin.approx.f32 	%f96, %f95;
	fma.rn.f32 	%f97, %f96, 0f00000000, %f92;
	shl.b32 	%r63, %r178, 2;
	cvt.rn.f32.u32 	%f98, %r63;
	mul.f32 	%f99, %f98, 0f40490FDB;
	div.rn.f32 	%f100, %f99, 0f43340000;
	sin.approx.f32 	%f101, %f100;
	fma.rn.f32 	%f9, %f101, 0f00000000, %f97;
	cos.approx.f32 	%f102, %f85;
	sub.f32 	%f10, %f1, %f102;
	mul.f32 	%f103, %f9, 0f3F22F983;
	cvt.rni.s32.f32 	%r177, %f103;
	cvt.rn.f32.s32 	%f104, %r177;
	fma.rn.f32 	%f105, %f104, 0fBFC90FDA, %f9;
	fma.rn.f32 	%f106, %f104, 0fB3A22168, %f105;
	fma.rn.f32 	%f236, %f104, 0fA7C234C5, %f106;
	abs.f32 	%f12, %f9;
	setp.ltu.f32 	%p2, %f12, 0f47CE4780;
	mov.u32 	%r173, %r177;
	mov.f32 	%f235, %f236;
	@%p2 bra 	$L__BB0_9;
	setp.neu.f32 	%p3, %f12, 0f7F800000;
	@%p3 bra 	$L__BB0_4;
	mov.f32 	%f109, 0f00000000;
	mul.rn.f32 	%f235, %f9, %f109;
	mov.b32 	%r173, 0;
	bra.uni 	$L__BB0_9;
$L__BB0_4:
	mov.b32 	%r5, %f9;
	shl.b32 	%r65, %r5, 8;
	or.b32  	%r6, %r65, -2147483648;
	mov.b64 	%rd74, 0;
	mov.b32 	%r170, 0;
	mov.u64 	%rd72, __cudart_i2opi_f;
	mov.u64 	%rd73, %rd4;
$L__BB0_5:
	.pragma "nounroll";
	ld.global.nc.u32 	%r66, [%rd72];
	mad.wide.u32 	%rd26, %r66, %r6, %rd74;
	shr.u64 	%rd74, %rd26, 32;
	st.local.u32 	[%rd73], %rd26;
	add.s32 	%r170, %r170, 1;
	add.s64 	%rd73, %rd73, 4;
	add.s64 	%rd72, %rd72, 4;
	setp.ne.s32 	%p4, %r170, 6;
	@%p4 bra 	$L__BB0_5;
	shr.u32 	%r67, %r5, 23;
	st.local.u32 	[%rd4+24], %rd74;
	and.b32  	%r9, %r67, 31;
	and.b32  	%r68, %r67, 224;
	add.s32 	%r69, %r68, -128;
	shr.u32 	%r70, %r69, 5;
	mul.wide.u32 	%rd27, %r70, 4;
	sub.s64 	%rd11, %rd4, %rd27;
	ld.local.u32 	%r171, [%rd11+24];
	ld.local.u32 	%r172, [%rd11+20];
	setp.eq.s32 	%p5, %r9, 0;
	@%p5 bra 	$L__BB0_8;
	shf.l.wrap.b32 	%r171, %r172, %r171, %r9;
	ld.local.u32 	%r71, [%rd11+16];
	shf.l.wrap.b32 	%r172, %r71, %r172, %r9;
$L__BB0_8:
	shr.u32 	%r72, %r171, 30;
	shf.l.wrap.b32 	%r73, %r172, %r171, 2;
	shl.b32 	%r74, %r172, 2;
	shr.u32 	%r75, %r73, 31;
	add.s32 	%r76, %r75, %r72;
	neg.s32 	%r77, %r76;
	setp.lt.s32 	%p6, %r5, 0;
	selp.b32 	%r173, %r77, %r76, %p6;
	xor.b32  	%r78, %r73, %r5;
	shr.s32 	%r79, %r73, 31;
	xor.b32  	%r80, %r79, %r73;
	xor.b32  	%r81, %r79, %r74;
	cvt.u64.u32 	%rd28, %r80;
	shl.b64 	%rd29, %rd28, 32;
	cvt.u64.u32 	%rd30, %r81;
	or.b64  	%rd31, %rd29, %rd30;
	cvt.rn.f64.s64 	%fd1, %rd31;
	mul.f64 	%fd2, %fd1, 0d3BF921FB54442D19;
	cvt.rn.f32.f64 	%f107, %fd2;
	neg.f32 	%f108, %f107;
	setp.lt.s32 	%p7, %r78, 0;
	selp.f32 	%f235, %f108, %f107, %p7;
$L__BB0_9:
	add.s32 	%r83, %r173, 1;
	mul.rn.f32 	%f110, %f235, %f235;
	and.b32  	%r84, %r173, 1;
	setp.eq.b32 	%p9, %r84, 1;
	selp.f32 	%f111, %f235, 0f3F800000, %p9;
	fma.rn.f32 	%f112, %f110, %f111, 0f00000000;
	fma.rn.f32 	%f113, %f110, 0f37CBAC00, 0fBAB607ED;
	selp.f32 	%f114, 0fB94D4153, %f113, %p9;
	selp.f32 	%f115, 0f3C0885E4, 0f3D2AAABB, %p9;
	fma.rn.f32 	%f116, %f114, %f110, %f115;
	selp.f32 	%f117, 0fBE2AAAA8, 0fBEFFFFFF, %p9;
	fma.rn.f32 	%f118, %f116, %f110, %f117;
	fma.rn.f32 	%f119, %f118, %f112, %f111;
	and.b32  	%r85, %r83, 2;
	setp.eq.s32 	%p10, %r85, 0;
	mov.f32 	%f120, 0f00000000;
	sub.f32 	%f121, %f120, %f119;
	selp.f32 	%f16, %f119, %f121, %p10;
	@%p2 bra 	$L__BB0_17;
	setp.neu.f32 	%p11, %f12, 0f7F800000;
	@%p11 bra 	$L__BB0_12;
	mov.f32 	%f124, 0f00000000;
	mul.rn.f32 	%f236, %f9, %f124;
	mov.b32 	%r177, 0;
	bra.uni 	$L__BB0_17;
$L__BB0_12:
	mov.b32 	%r18, %f9;
	shl.b32 	%r87, %r18, 8;
	or.b32  	%r19, %r87, -2147483648;
	mov.b64 	%rd75, 0;
	mov.b32 	%r174, 0;
$L__BB0_13:
	.pragma "nounroll";
	mul.wide.u32 	%rd33, %r174, 4;
	mov.u64 	%rd34, __cudart_i2opi_f;
	add.s64 	%rd35, %rd34, %rd33;
	ld.global.nc.u32 	%r88, [%rd35];
	mad.wide.u32 	%rd36, %r88, %r19, %rd75;
	shr.u64 	%rd75, %rd36, 32;
	add.s64 	%rd37, %rd3, %rd33;
	st.local.u32 	[%rd37], %rd36;
	add.s32 	%r174, %r174, 1;
	setp.ne.s32 	%p12, %r174, 6;
	@%p12 bra 	$L__BB0_13;
	shr.u32 	%r89, %r18, 23;
	st.local.u32 	[%rd3+24], %rd75;
	and.b32  	%r22, %r89, 31;
	and.b32  	%r90, %r89, 224;
	add.s32 	%r91, %r90, -128;
	shr.u32 	%r92, %r91, 5;
	mul.wide.u32 	%rd38, %r92, 4;
	sub.s64 	%rd14, %rd3, %rd38;
	ld.local.u32 	%r175, [%rd14+24];
	ld.local.u32 	%r176, [%rd14+20];
	setp.eq.s32 	%p13, %r22, 0;
	@%p13 bra 	$L__BB0_16;
	shf.l.wrap.b32 	%r175, %r176, %r175, %r22;
	ld.local.u32 	%r93, [%rd14+16];
	shf.l.wrap.b32 	%r176, %r93, %r176, %r22;
$L__BB0_16:
	shr.u32 	%r94, %r175, 30;
	shf.l.wrap.b32 	%r95, %r176, %r175, 2;
	shl.b32 	%r96, %r176, 2;
	shr.u32 	%r97, %r95, 31;
	add.s32 	%r98, %r97, %r94;
	neg.s32 	%r99, %r98;
	setp.lt.s32 	%p14, %r18, 0;
	selp.b32 	%r177, %r99, %r98, %p14;
	xor.b32  	%r100, %r95, %r18;
	shr.s32 	%r101, %r95, 31;
	xor.b32  	%r102, %r101, %r95;
	xor.b32  	%r103, %r101, %r96;
	cvt.u64.u32 	%rd39, %r102;
	shl.b64 	%rd40, %rd39, 32;
	cvt.u64.u32 	%rd41, %r103;
	or.b64  	%rd42, %rd40, %rd41;
	cvt.rn.f64.s64 	%fd3, %rd42;
	mul.f64 	%fd4, %fd3, 0d3BF921FB54442D19;
	cvt.rn.f32.f64 	%f122, %fd4;
	neg.f32 	%f123, %f122;
	setp.lt.s32 	%p15, %r100, 0;
	selp.f32 	%f236, %f123, %f122, %p15;
$L__BB0_17:
	mov.f32 	%f126, 0f3F717932;
	div.rn.f32 	%f127, %f126, %f10;
	mul.f32 	%f128, %f2, %f127;
	mul.rn.f32 	%f129, %f236, %f236;
	and.b32  	%r105, %r177, 1;
	setp.eq.b32 	%p16, %r105, 1;
	selp.f32 	%f130, 0f3F800000, %f236, %p16;
	fma.rn.f32 	%f131, %f129, %f130, 0f00000000;
	fma.rn.f32 	%f132, %f129, 0f37CBAC00, 0fBAB607ED;
	selp.f32 	%f133, %f132, 0fB94D4153, %p16;
	selp.f32 	%f134, 0f3D2AAABB, 0f3C0885E4, %p16;
	fma.rn.f32 	%f135, %f133, %f129, %f134;
	selp.f32 	%f136, 0fBEFFFFFF, 0fBE2AAAA8, %p16;
	fma.rn.f32 	%f137, %f135, %f129, %f136;
	fma.rn.f32 	%f138, %f137, %f131, %f130;
	and.b32  	%r106, %r177, 2;
	setp.eq.s32 	%p17, %r106, 0;
	mov.f32 	%f240, 0f00000000;
	sub.f32 	%f139, %f240, %f138;
	selp.f32 	%f140, %f138, %f139, %p17;
	mul.f32 	%f238, %f128, %f140;
	mul.f32 	%f237, %f8, %f127;
	mul.f32 	%f239, %f128, %f16;
	mov.f32 	%f241, %f240;
	mov.f32 	%f242, %f240;
$L__BB0_18:
	mov.f32 	%f25, %f239;
	mov.f32 	%f24, %f238;
	mov.f32 	%f23, %f237;
	add.s32 	%r178, %r178, 3;
	cvt.rn.f32.u32 	%f141, %r178;
	mul.f32 	%f142, %f141, 0f40490FDB;
	div.rn.f32 	%f143, %f142, 0f43340000;
	sin.approx.f32 	%f29, %f143;
	mul.f32 	%f144, %f3, %f29;
	fma.rn.f32 	%f145, %f143, 0f3AC00000, %f144;
	shl.b32 	%r107, %r178, 1;
	cvt.rn.f32.u32 	%f146, %r107;
	mul.f32 	%f147, %f146, 0f40490FDB;
	div.rn.f32 	%f148, %f147, 0f43340000;
	sin.approx.f32 	%f149, %f148;
	fma.rn.f32 	%f150, %f4, %f149, %f145;
	mul.lo.s32 	%r108, %r178, 3;
	cvt.rn.f32.u32 	%f151, %r108;
	mul.f32 	%f152, %f151, 0f40490FDB;
	div.rn.f32 	%f153, %f152, 0f43340000;
	sin.approx.f32 	%f154, %f153;
	fma.rn.f32 	%f155, %f154, 0f00000000, %f150;
	shl.b32 	%r109, %r178, 2;
	cvt.rn.f32.u32 	%f156, %r109;
	mul.f32 	%f157, %f156, 0f40490FDB;
	div.rn.f32 	%f158, %f157, 0f43340000;
	sin.approx.f32 	%f159, %f158;
	fma.rn.f32 	%f30, %f159, 0f00000000, %f155;
	cos.approx.f32 	%f160, %f143;
	sub.f32 	%f161, %f1, %f160;
	mov.f32 	%f162, 0f3F717932;
	div.rn.f32 	%f31, %f162, %f161;
	mul.f32 	%f163, %f30, 0f3F22F983;
	cvt.rni.s32.f32 	%r186, %f163;
	cvt.rn.f32.s32 	%f164, %r186;
	fma.rn.f32 	%f165, %f164, 0fBFC90FDA, %f30;
	fma.rn.f32 	%f166, %f164, 0fB3A22168, %f165;
	fma.rn.f32 	%f244, %f164, 0fA7C234C5, %f166;
	abs.f32 	%f33, %f30;
	setp.ltu.f32 	%p18, %f33, 0f47CE4780;
	mov.u32 	%r182, %r186;
	mov.f32 	%f243, %f244;
	@%p18 bra 	$L__BB0_26;
	setp.neu.f32 	%p19, %f33, 0f7F800000;
	@%p19 bra 	$L__BB0_21;
	mov.f32 	%f169, 0f00000000;
	mul.rn.f32 	%f243, %f30, %f169;
	mov.b32 	%r182, 0;
	bra.uni 	$L__BB0_26;
$L__BB0_21:
	mov.b64 	%rd76, 0;
	mov.b32 	%r179, 0;
$L__BB0_22:
	.pragma "nounroll";
	mul.wide.u32 	%rd44, %r179, 4;
	mov.u64 	%rd45, __cudart_i2opi_f;
	add.s64 	%rd46, %rd45, %rd44;
	ld.global.nc.u32 	%r111, [%rd46];
	mov.b32 	%r112, %f30;
	shl.b32 	%r113, %r112, 8;
	or.b32  	%r114, %r113, -2147483648;
	mad.wide.u32 	%rd47, %r111, %r114, %rd76;
	shr.u64 	%rd76, %rd47, 32;
	add.s64 	%rd48, %rd2, %rd44;
	st.local.u32 	[%rd48], %rd47;
	add.s32 	%r179, %r179, 1;
	setp.ne.s32 	%p20, %r179, 6;
	@%p20 bra 	$L__BB0_22;
	mov.b32 	%r115, %f30;
	shr.u32 	%r116, %r115, 23;
	st.local.u32 	[%rd2+24], %rd76;
	and.b32  	%r117, %r116, 31;
	and.b32  	%r118, %r116, 224;
	add.s32 	%r119, %r118, -128;
	shr.u32 	%r120, %r119, 5;
	mul.wide.u32 	%rd49, %r120, 4;
	sub.s64 	%rd50, %rd2, %rd49;
	ld.local.u32 	%r180, [%rd50+24];
	ld.local.u32 	%r181, [%rd50+20];
	setp.eq.s32 	%p21, %r117, 0;
	@%p21 bra 	$L__BB0_25;
	mov.b32 	%r121, %f30;
	shr.u32 	%r122, %r121, 23;
	and.b32  	%r123, %r122, 31;
	shf.l.wrap.b32 	%r180, %r181, %r180, %r123;
	and.b32  	%r124, %r122, 224;
	add.s32 	%r125, %r124, -128;
	shr.u32 	%r126, %r125, 5;
	mul.wide.u32 	%rd51, %r126, 4;
	sub.s64 	%rd52, %rd2, %rd51;
	ld.local.u32 	%r127, [%rd52+16];
	shf.l.wrap.b32 	%r181, %r127, %r181, %r123;
$L__BB0_25:
	shr.u32 	%r128, %r180, 30;
	shf.l.wrap.b32 	%r129, %r181, %r180, 2;
	shl.b32 	%r130, %r181, 2;
	shr.u32 	%r131, %r129, 31;
	add.s32 	%r132, %r131, %r128;
	neg.s32 	%r133, %r132;
	mov.b32 	%r134, %f30;
	setp.lt.s32 	%p22, %r134, 0;
	selp.b32 	%r182, %r133, %r132, %p22;
	xor.b32  	%r135, %r129, %r134;
	shr.s32 	%r136, %r129, 31;
	xor.b32  	%r137, %r136, %r129;
	xor.b32  	%r138, %r136, %r130;
	cvt.u64.u32 	%rd53, %r137;
	shl.b64 	%rd54, %rd53, 32;
	cvt.u64.u32 	%rd55, %r138;
	or.b64  	%rd56, %rd54, %rd55;
	cvt.rn.f64.s64 	%fd5, %rd56;
	mul.f64 	%fd6, %fd5, 0d3BF921FB54442D19;
	cvt.rn.f32.f64 	%f167, %fd6;
	neg.f32 	%f168, %f167;
	setp.lt.s32 	%p23, %r135, 0;
	selp.f32 	%f243, %f168, %f167, %p23;
$L__BB0_26:
	add.s32 	%r140, %r182, 1;
	mul.rn.f32 	%f170, %f243, %f243;
	and.b32  	%r141, %r182, 1;
	setp.eq.b32 	%p25, %r141, 1;
	selp.f32 	%f171, %f243, 0f3F800000, %p25;
	fma.rn.f32 	%f172, %f170, %f171, 0f00000000;
	fma.rn.f32 	%f173, %f170, 0f37CBAC00, 0fBAB607ED;
	selp.f32 	%f174, 0fB94D4153, %f173, %p25;
	selp.f32 	%f175, 0f3C0885E4, 0f3D2AAABB, %p25;
	fma.rn.f32 	%f176, %f174, %f170, %f175;
	selp.f32 	%f177, 0fBE2AAAA8, 0fBEFFFFFF, %p25;
	fma.rn.f32 	%f178, %f176, %f170, %f177;
	fma.rn.f32 	%f179, %f178, %f172, %f171;
	and.b32  	%r142, %r140, 2;
	setp.eq.s32 	%p26, %r142, 0;
	mov.f32 	%f180, 0f00000000;
	sub.f32 	%f181, %f180, %f179;
	selp.f32 	%f182, %f179, %f181, %p26;
	mul.f32 	%f183, %f2, %f31;
	mul.f32 	%f239, %f183, %f182;
	@%p18 bra 	$L__BB0_34;
	setp.neu.f32 	%p27, %f33, 0f7F800000;
	@%p27 bra 	$L__BB0_29;
	mov.f32 	%f186, 0f00000000;
	mul.rn.f32 	%f244, %f30, %f186;
	mov.b32 	%r186, 0;
	bra.uni 	$L__BB0_34;
$L__BB0_29:
	mov.b32 	%r44, %f30;
	shl.b32 	%r144, %r44, 8;
	or.b32  	%r45, %r144, -2147483648;
	mov.b64 	%rd77, 0;
	mov.b32 	%r183, 0;
$L__BB0_30:
	.pragma "nounroll";
	mul.wide.u32 	%rd58, %r183, 4;
	add.s64 	%rd60, %rd59, %rd58;
	ld.global.nc.u32 	%r145, [%rd60];
	mad.wide.u32 	%rd61, %r145, %r45, %rd77;
	shr.u64 	%rd77, %rd61, 32;
	add.s64 	%rd62, %rd1, %rd58;
	st.local.u32 	[%rd62], %rd61;
	add.s32 	%r183, %r183, 1;
	setp.ne.s32 	%p28, %r183, 6;
	@%p28 bra 	$L__BB0_30;
	shr.u32 	%r146, %r44, 23;
	st.local.u32 	[%rd1+24], %rd77;
	and.b32  	%r48, %r146, 31;
	and.b32  	%r147, %r146, 224;
	add.s32 	%r148, %r147, -128;
	shr.u32 	%r149, %r148, 5;
	mul.wide.u32 	%rd63, %r149, 4;
	sub.s64 	%rd19, %rd1, %rd63;
	ld.local.u32 	%r184, [%rd19+24];
	ld.local.u32 	%r185, [%rd19+20];
	setp.eq.s32 	%p29, %r48, 0;
	@%p29 bra 	$L__BB0_33;
	shf.l.wrap.b32 	%r184, %r185, %r184, %r48;
	ld.local.u32 	%r150, [%rd19+16];
	shf.l.wrap.b32 	%r185, %r150, %r185, %r48;
$L__BB0_33:
	shr.u32 	%r151, %r184, 30;
	shf.l.wrap.b32 	%r152, %r185, %r184, 2;
	shl.b32 	%r153, %r185, 2;
	shr.u32 	%r154, %r152, 31;
	add.s32 	%r155, %r154, %r151;
	neg.s32 	%r156, %r155;
	setp.lt.s32 	%p30, %r44, 0;
	selp.b32 	%r186, %r156, %r155, %p30;
	xor.b32  	%r157, %r152, %r44;
	shr.s32 	%r158, %r152, 31;
	xor.b32  	%r159, %r158, %r152;
	xor.b32  	%r160, %r158, %r153;
	cvt.u64.u32 	%rd64, %r159;
	shl.b64 	%rd65, %rd64, 32;
	cvt.u64.u32 	%rd66, %r160;
	or.b64  	%rd67, %rd65, %rd66;
	cvt.rn.f64.s64 	%fd7, %rd67;
	mul.f64 	%fd8, %fd7, 0d3BF921FB54442D19;
	cvt.rn.f32.f64 	%f184, %fd8;
	neg.f32 	%f185, %f184;
	setp.lt.s32 	%p31, %r157, 0;
	selp.f32 	%f244, %f185, %f184, %p31;
$L__BB0_34:
	mul.rn.f32 	%f187, %f244, %f244;
	and.b32  	%r162, %r186, 1;
	setp.eq.b32 	%p32, %r162, 1;
	selp.f32 	%f188, 0f3F800000, %f244, %p32;
	fma.rn.f32 	%f189, %f187, %f188, 0f00000000;
	fma.rn.f32 	%f190, %f187, 0f37CBAC00, 0fBAB607ED;
	selp.f32 	%f191, %f190, 0fB94D4153, %p32;
	selp.f32 	%f192, 0f3D2AAABB, 0f3C0885E4, %p32;
	fma.rn.f32 	%f193, %f191, %f187, %f192;
	selp.f32 	%f194, 0fBEFFFFFF, 0fBE2AAAA8, %p32;
	fma.rn.f32 	%f195, %f193, %f187, %f194;
	fma.rn.f32 	%f196, %f195, %f189, %f188;
	and.b32  	%r163, %r186, 2;
	setp.eq.s32 	%p33, %r163, 0;
	mov.f32 	%f197, 0f00000000;
	sub.f32 	%f198, %f197, %f196;
	selp.f32 	%f199, %f196, %f198, %p33;
	mul.f32 	%f200, %f2, %f31;
	mul.f32 	%f238, %f200, %f199;
	mul.f32 	%f237, %f29, %f31;
	sub.f32 	%f201, %f239, %f25;
	sub.f32 	%f202, %f238, %f24;
	sub.f32 	%f203, %f237, %f23;
	add.f32 	%f204, %f25, %f239;
	add.f32 	%f205, %f24, %f238;
	add.f32 	%f206, %f23, %f237;
	mul.f32 	%f207, %f204, 0f3F000000;
	mul.f32 	%f208, %f205, 0f3F000000;
	mul.f32 	%f209, %f206, 0f3F000000;
	sub.f32 	%f210, %f197, %f207;
	sub.f32 	%f211, %f197, %f208;
	sub.f32 	%f212, %f197, %f209;
	mul.f32 	%f213, %f211, %f211;
	fma.rn.f32 	%f214, %f210, %f210, %f213;
	fma.rn.f32 	%f215, %f212, %f212, %f214;
	sqrt.rn.f32 	%f216, %f215;
	mul.f32 	%f217, %f212, %f202;
	mul.f32 	%f218, %f203, %f211;
	sub.f32 	%f219, %f217, %f218;
	mul.f32 	%f220, %f203, %f210;
	mul.f32 	%f221, %f212, %f201;
	sub.f32 	%f222, %f220, %f221;
	mul.f32 	%f223, %f201, %f211;
	mul.f32 	%f224, %f210, %f202;
	sub.f32 	%f225, %f223, %f224;
	rcp.rn.f32 	%f226, %f216;
	div.rn.f32 	%f227, %f226, %f216;
	div.rn.f32 	%f228, %f227, %f216;
	fma.rn.f32 	%f242, %f228, %f219, %f242;
	fma.rn.f32 	%f241, %f222, %f228, %f241;
	fma.rn.f32 	%f240, %f228, %f225, %f240;
	setp.lt.u32 	%p34, %r178, %r3;
	@%p34 bra 	$L__BB0_18;
	add.f32 	%f232, %f232, %f242;
	add.f32 	%f233, %f233, %f241;
	add.f32 	%f234, %f234, %f240;
	add.s32 	%r169, %r169, 1;
	setp.ne.s32 	%p35, %r169, 128;
	mov.u32 	%r178, %r3;
	@%p35 bra 	$L__BB0_1;
	add.u64 	%rd68, %SP, 32;
	add.u64 	%rd69, %SPL, 32;
	cvt.f64.f32 	%fd9, %f232;
	cvt.f64.f32 	%fd10, %f233;
	cvt.f64.f32 	%fd11, %f234;
	st.local.f64 	[%rd69], %fd9;
	st.local.f64 	[%rd69+8], %fd10;
	st.local.f64 	[%rd69+16], %fd11;
	mov.u64 	%rd70, $str$1;
	cvta.global.u64 	%rd71, %rd70;
	{ // callseq 0, 0
	.param .b64 param0;
	st.param.b64 	[param0], %rd71;
	.param .b64 param1;
	st.param.b64 	[param1], %rd68;
	.param .b32 retval0;
	call.uni (retval0), 
	vprintf, 
	(
	param0, 
	param1
	);
	ld.param.b32 	%r164, [retval0];
	} // callseq 0
	mul.f32 	%f229, %f232, 0fBA7D5602;
	mul.f32 	%f230, %f233, 0fBA7D5602;
	mul.f32 	%f231, %f234, 0fBA7D5602;
	cvt.f64.f32 	%fd12, %f229;
	cvt.f64.f32 	%fd13, %f230;
	cvt.f64.f32 	%fd14, %f231;
	st.local.f64 	[%rd69], %fd12;
	st.local.f64 	[%rd69+8], %fd13;
	st.local.f64 	[%rd69+16], %fd14;
	{ // callseq 1, 0
	.param .b64 param0;
	st.param.b64 	[param0], %rd71;
	.param .b64 param1;
	st.param.b64 	[param1], %rd68;
	.param .b32 retval0;
	call.uni (retval0), 
	vprintf, 
	(
	param0, 
	param1
	);
	ld.param.b32 	%r166, [retval0];
	} // callseq 1
	ret;

}
	// .globl	_Z24test_magnet_cct_parallelv
.visible .entry _Z24test_magnet_cct_parallelv()
{
	.local .align 8 .b8 	__local_depot1[56];
	.reg .b64 	%SP;
	.reg .b64 	%SPL;
	.reg .pred 	%p<38>;
	.reg .b32 	%r<184>;
	.reg .b32 	%f<249>;
	.reg .b64 	%rd<77>;
	.reg .b64 	%fd<12>;
	// demoted variable
	.shared .align 4 .b8 _ZZ24test_magnet_cct_parallelvE1m[12];
	mov.u64 	%SPL, __local_depot1;
	cvta.local.u64 	%SP, %SPL;
	add.u64 	%rd1, %SPL, 0;
	add.u64 	%rd2, %SPL, 0;
	mov.u32 	%r1, %tid.x;
	mov.f32 	%f50, 0f3FB8AA3B;
	mov.f32 	%f51, 0f4034650A;
	mul.rn.f32 	%f52, %f51, %f50;
	cvt.rzi.f32.f32 	%f53, %f52;
	abs.f32 	%f54, %f53;
	setp.gt.f32 	%p1, %f54, 0f42FC0000;
	mov.f32 	%f55, 0f42FC0000;
	copysign.f32 	%f56, %f53, %f55;
	selp.f32 	%f57, %f56, %f53, %p1;
	fma.rn.f32 	%f58, %f57, 0fBF317218, 0f4034650A;
	fma.rn.f32 	%f59, %f57, 0f3102E308, %f58;
	mul.f32 	%f60, %f59, 0f3FB8AA3B;
	add.f32 	%f61, %f57, 0f4B40007D;
	mov.b32 	%r55, %f61;
	shl.b32 	%r56, %r55, 23;
	mov.b32 	%f62, %r56;
	ex2.approx.ftz.f32 	%f63, %f60;
	mul.f32 	%f64, %f63, %f62;
	mov.f32 	%f65, 0f3E000000;
	div.approx.ftz.f32 	%f66, %f65, %f64;
	fma.rn.f32 	%f1, %f64, 0f40000000, %f66;
	mov.f32 	%f67, 0fBE000000;
	div.approx.ftz.f32 	%f68, %f67, %f64;
	fma.rn.f32 	%f69, %f64, 0f40000000, %f68;
	abs.f32 	%f2, %f69;
	mov.f32 	%f70, 0f3F060A92;
	mov.f32 	%f71, 0f3E8C5E23;
	mul.rn.f32 	%f72, %f71, %f70;
	fma.rn.f32 	%f73, %f72, 0f3EBFB801, 0f3F060A92;
	rcp.rn.f32 	%f74, %f73;
	div.rn.f32 	%f3, %f74, %f2;
	mov.f32 	%f75, 0fBE32B8BD;
	mov.f32 	%f76, 0f3CF98AD8;
	mul.rn.f32 	%f77, %f76, %f75;
	fma.rn.f32 	%f78, %f77, 0f3EACC5A9, 0fBE32B8BD;
	neg.f32 	%f79, %f78;
	rcp.approx.ftz.f32 	%f80, %f79;
	rcp.rn.f32 	%f81, %f80;
	add.f32 	%f82, %f2, %f2;
	div.rn.f32 	%f4, %f81, %f82;
	setp.ne.s32 	%p2, %r1, 0;
	@%p2 bra 	$L__BB1_2;
	mov.b32 	%r57, 0;
	st.shared.u32 	[_ZZ24test_magnet_cct_parallelvE1m], %r57;
	st.shared.u32 	[_ZZ24test_magnet_cct_parallelvE1m+4], %r57;
	st.shared.u32 	[_ZZ24test_magnet_cct_parallelvE1m+8], %r57;
$L__BB1_2:
	bar.sync 	0;
	setp.gt.u32 	%p3, %r1, 127;
	@%p3 bra 	$L__BB1_38;
	mul.lo.s32 	%r175, %r1, 360;
	cvt.rn.f32.u32 	%f84, %r175;
	mul.f32 	%f85, %f84, 0f40490FDB;
	div.rn.f32 	%f86, %f85, 0f43340000;
	sin.approx.f32 	%f5, %f86;
	mul.f32 	%f87, %f3, %f5;
	fma.rn.f32 	%f88, %f86, 0f3AC00000, %f87;
	mul.lo.s32 	%r58, %r1, 720;
	cvt.rn.f32.u32 	%f89, %r58;
	mul.f32 	%f90, %f89, 0f40490FDB;
	div.rn.f32 	%f91, %f90, 0f43340000;
	sin.approx.f32 	%f92, %f91;
	fma.rn.f32 	%f93, %f4, %f92, %f88;
	mul.lo.s32 	%r59, %r1, 1080;
	cvt.rn.f32.u32 	%f94, %r59;
	mul.f32 	%f95, %f94, 0f40490FDB;
	div.rn.f32 	%f96, %f95, 0f43340000;
	sin.approx.f32 	%f97, %f96;
	fma.rn.f32 	%f98, %f97, 0f00000000, %f93;
	mul.lo.s32 	%r60, %r1, 1440;
	cvt.rn.f32.u32 	%f99, %r60;
	mul.f32 	%f100, %f99, 0f40490FDB;
	div.rn.f32 	%f101, %f100, 0f43340000;
	sin.approx.f32 	%f102, %f101;
	fma.rn.f32 	%f6, %f102, 0f00000000, %f98;
	cos.approx.f32 	%f103, %f86;
	sub.f32 	%f7, %f1, %f103;
	mul.f32 	%f104, %f6, 0f3F22F983;
	cvt.rni.s32.f32 	%r174, %f104;
	cvt.rn.f32.s32 	%f105, %r174;
	fma.rn.f32 	%f106, %f105, 0fBFC90FDA, %f6;
	fma.rn.f32 	%f107, %f105, 0fB3A22168, %f106;
	fma.rn.f32 	%f237, %f105, 0fA7C234C5, %f107;
	abs.f32 	%f9, %f6;
	setp.ltu.f32 	%p4, %f9, 0f47CE4780;
	mov.u32 	%r170, %r174;
	mov.f32 	%f236, %f237;
	@%p4 bra 	$L__BB1_11;
	setp.neu.f32 	%p5, %f9, 0f7F800000;
	@%p5 bra 	$L__BB1_6;
	mov.f32 	%f110, 0f00000000;
	mul.rn.f32 	%f236, %f6, %f110;
	mov.b32 	%r170, 0;
	bra.uni 	$L__BB1_11;
$L__BB1_6:
	mov.b32 	%r4, %f6;
	shl.b32 	%r62, %r4, 8;
	or.b32  	%r5, %r62, -2147483648;
	mov.b64 	%rd71, 0;
	mov.b32 	%r167, 0;
	mov.u64 	%rd69, __cudart_i2opi_f;
	mov.u64 	%rd70, %rd2;
$L__BB1_7:
	.pragma "nounroll";
	ld.global.nc.u32 	%r63, [%rd69];
	mad.wide.u32 	%rd26, %r63, %r5, %rd71;
	shr.u64 	%rd71, %rd26, 32;
	st.local.u32 	[%rd70], %rd26;
	add.s32 	%r167, %r167, 1;
	add.s64 	%rd70, %rd70, 4;
	add.s64 	%rd69, %rd69, 4;
	setp.ne.s32 	%p6, %r167, 6;
	@%p6 bra 	$L__BB1_7;
	shr.u32 	%r64, %r4, 23;
	st.local.u32 	[%rd2+24], %rd71;
	and.b32  	%r8, %r64, 31;
	and.b32  	%r65, %r64, 224;
	add.s32 	%r66, %r65, -128;
	shr.u32 	%r67, %r66, 5;
	mul.wide.u32 	%rd27, %r67, 4;
	sub.s64 	%rd9, %rd2, %rd27;
	ld.local.u32 	%r168, [%rd9+24];
	ld.local.u32 	%r169, [%rd9+20];
	setp.eq.s32 	%p7, %r8, 0;
	@%p7 bra 	$L__BB1_10;
	shf.l.wrap.b32 	%r168, %r169, %r168, %r8;
	ld.local.u32 	%r68, [%rd9+16];
	shf.l.wrap.b32 	%r169, %r68, %r169, %r8;
$L__BB1_10:
	shr.u32 	%r69, %r168, 30;
	shf.l.wrap.b32 	%r70, %r169, %r168, 2;
	shl.b32 	%r71, %r169, 2;
	shr.u32 	%r72, %r70, 31;
	add.s32 	%r73, %r72, %r69;
	neg.s32 	%r74, %r73;
	setp.lt.s32 	%p8, %r4, 0;
	selp.b32 	%r170, %r74, %r73, %p8;
	xor.b32  	%r75, %r70, %r4;
	shr.s32 	%r76, %r70, 31;
	xor.b32  	%r77, %r76, %r70;
	xor.b32  	%r78, %r76, %r71;
	cvt.u64.u32 	%rd28, %r77;
	shl.b64 	%rd29, %rd28, 32;
	cvt.u64.u32 	%rd30, %r78;
	or.b64  	%rd31, %rd29, %rd30;
	cvt.rn.f64.s64 	%fd1, %rd31;
	mul.f64 	%fd2, %fd1, 0d3BF921FB54442D19;
	cvt.rn.f32.f64 	%f108, %fd2;
	neg.f32 	%f109, %f108;
	setp.lt.s32 	%p9, %r75, 0;
	selp.f32 	%f236, %f109, %f108, %p9;
$L__BB1_11:
	setp.ltu.f32 	%p10, %f9, 0f47CE4780;
	add.s32 	%r80, %r170, 1;
	mul.rn.f32 	%f111, %f236, %f236;
	and.b32  	%r81, %r170, 1;
	setp.eq.b32 	%p11, %r81, 1;
	selp.f32 	%f112, %f236, 0f3F800000, %p11;
	fma.rn.f32 	%f113, %f111, %f112, 0f00000000;
	fma.rn.f32 	%f114, %f111, 0f37CBAC00, 0fBAB607ED;
	selp.f32 	%f115, 0fB94D4153, %f114, %p11;
	selp.f32 	%f116, 0f3C0885E4, 0f3D2AAABB, %p11;
	fma.rn.f32 	%f117, %f115, %f111, %f116;
	selp.f32 	%f118, 0fBE2AAAA8, 0fBEFFFFFF, %p11;
	fma.rn.f32 	%f119, %f117, %f111, %f118;
	fma.rn.f32 	%f120, %f119, %f113, %f112;
	and.b32  	%r82, %r80, 2;
	setp.eq.s32 	%p12, %r82, 0;
	mov.f32 	%f121, 0f00000000;
	sub.f32 	%f122, %f121, %f120;
	selp.f32 	%f13, %f120, %f122, %p12;
	@%p10 bra 	$L__BB1_19;
	setp.neu.f32 	%p13, %f9, 0f7F800000;
	@%p13 bra 	$L__BB1_14;
	mov.f32 	%f125, 0f00000000;
	mul.rn.f32 	%f237, %f6, %f125;
	mov.b32 	%r174, 0;
	bra.uni 	$L__BB1_19;
$L__BB1_14:
	mov.b32 	%r17, %f6;
	shl.b32 	%r84, %r17, 8;
	or.b32  	%r18, %r84, -2147483648;
	mov.b64 	%rd72, 0;
	mov.b32 	%r171, 0;
	mov.u64 	%rd34, __cudart_i2opi_f;
$L__BB1_15:
	.pragma "nounroll";
	mul.wide.u32 	%rd33, %r171, 4;
	add.s64 	%rd35, %rd34, %rd33;
	ld.global.nc.u32 	%r85, [%rd35];
	mad.wide.u32 	%rd36, %r85, %r18, %rd72;
	shr.u64 	%rd72, %rd36, 32;
	add.s64 	%rd37, %rd2, %rd33;
	st.local.u32 	[%rd37], %rd36;
	add.s32 	%r171, %r171, 1;
	setp.ne.s32 	%p14, %r171, 6;
	@%p14 bra 	$L__BB1_15;
	shr.u32 	%r86, %r17, 23;
	st.local.u32 	[%rd2+24], %rd72;
	and.b32  	%r21, %r86, 31;
	and.b32  	%r87, %r86, 224;
	add.s32 	%r88, %r87, -128;
	shr.u32 	%r89, %r88, 5;
	mul.wide.u32 	%rd38, %r89, 4;
	sub.s64 	%rd12, %rd2, %rd38;
	ld.local.u32 	%r172, [%rd12+24];
	ld.local.u32 	%r173, [%rd12+20];
	setp.eq.s32 	%p15, %r21, 0;
	@%p15 bra 	$L__BB1_18;
	shf.l.wrap.b32 	%r172, %r173, %r172, %r21;
	ld.local.u32 	%r90, [%rd12+16];
	shf.l.wrap.b32 	%r173, %r90, %r173, %r21;
$L__BB1_18:
	shr.u32 	%r91, %r172, 30;
	shf.l.wrap.b32 	%r92, %r173, %r172, 2;
	shl.b32 	%r93, %r173, 2;
	shr.u32 	%r94, %r92, 31;
	add.s32 	%r95, %r94, %r91;
	neg.s32 	%r96, %r95;
	setp.lt.s32 	%p16, %r17, 0;
	selp.b32 	%r174, %r96, %r95, %p16;
	xor.b32  	%r97, %r92, %r17;
	shr.s32 	%r98, %r92, 31;
	xor.b32  	%r99, %r98, %r92;
	xor.b32  	%r100, %r98, %r93;
	cvt.u64.u32 	%rd39, %r99;
	shl.b64 	%rd40, %rd39, 32;
	cvt.u64.u32 	%rd41, %r100;
	or.b64  	%rd42, %rd40, %rd41;
	cvt.rn.f64.s64 	%fd3, %rd42;
	mul.f64 	%fd4, %fd3, 0d3BF921FB54442D19;
	cvt.rn.f32.f64 	%f123, %fd4;
	neg.f32 	%f124, %f123;
	setp.lt.s32 	%p17, %r97, 0;
	selp.f32 	%f237, %f124, %f123, %p17;
$L__BB1_19:
	mov.f32 	%f127, 0f3F717932;
	div.rn.f32 	%f128, %f127, %f7;
	mul.f32 	%f129, %f2, %f128;
	mul.rn.f32 	%f130, %f237, %f237;
	and.b32  	%r102, %r174, 1;
	setp.eq.b32 	%p18, %r102, 1;
	selp.f32 	%f131, 0f3F800000, %f237, %p18;
	fma.rn.f32 	%f132, %f130, %f131, 0f00000000;
	fma.rn.f32 	%f133, %f130, 0f37CBAC00, 0fBAB607ED;
	selp.f32 	%f134, %f133, 0fB94D4153, %p18;
	selp.f32 	%f135, 0f3D2AAABB, 0f3C0885E4, %p18;
	fma.rn.f32 	%f136, %f134, %f130, %f135;
	selp.f32 	%f137, 0fBEFFFFFF, 0fBE2AAAA8, %p18;
	fma.rn.f32 	%f138, %f136, %f130, %f137;
	fma.rn.f32 	%f139, %f138, %f132, %f131;
	and.b32  	%r103, %r174, 2;
	setp.eq.s32 	%p19, %r103, 0;
	mov.f32 	%f241, 0f00000000;
	sub.f32 	%f140, %f241, %f139;
	selp.f32 	%f141, %f139, %f140, %p19;
	mul.f32 	%f239, %f129, %f141;
	mul.f32 	%f238, %f5, %f128;
	mul.f32 	%f240, %f129, %f13;
	mad.lo.s32 	%r163, %r1, 360, 360;
	mov.u64 	%rd56, __cudart_i2opi_f;
	mov.f32 	%f242, %f241;
	mov.f32 	%f243, %f241;
$L__BB1_20:
	mov.f32 	%f22, %f240;
	mov.f32 	%f21, %f239;
	mov.f32 	%f20, %f238;
	add.s32 	%r175, %r175, 3;
	cvt.rn.f32.u32 	%f142, %r175;
	mul.f32 	%f143, %f142, 0f40490FDB;
	div.rn.f32 	%f144, %f143, 0f43340000;
	sin.approx.f32 	%f26, %f144;
	mul.f32 	%f145, %f3, %f26;
	fma.rn.f32 	%f146, %f144, 0f3AC00000, %f145;
	shl.b32 	%r104, %r175, 1;
	cvt.rn.f32.u32 	%f147, %r104;
	mul.f32 	%f148, %f147, 0f40490FDB;
	div.rn.f32 	%f149, %f148, 0f43340000;
	sin.approx.f32 	%f150, %f149;
	fma.rn.f32 	%f151, %f4, %f150, %f146;
	mul.lo.s32 	%r105, %r175, 3;
	cvt.rn.f32.u32 	%f152, %r105;
	mul.f32 	%f153, %f152, 0f40490FDB;
	div.rn.f32 	%f154, %f153, 0f43340000;
	sin.approx.f32 	%f155, %f154;
	fma.rn.f32 	%f156, %f155, 0f00000000, %f151;
	shl.b32 	%r106, %r175, 2;
	cvt.rn.f32.u32 	%f157, %r106;
	mul.f32 	%f158, %f157, 0f40490FDB;
	div.rn.f32 	%f159, %f158, 0f43340000;
	sin.approx.f32 	%f160, %f159;
	fma.rn.f32 	%f27, %f160, 0f00000000, %f156;
	cos.approx.f32 	%f161, %f144;
	sub.f32 	%f162, %f1, %f161;
	mov.f32 	%f163, 0f3F717932;
	div.rn.f32 	%f28, %f163, %f162;
	mul.f32 	%f164, %f27, 0f3F22F983;
	cvt.rni.s32.f32 	%r183, %f164;
	cvt.rn.f32.s32 	%f165, %r183;
	fma.rn.f32 	%f166, %f165, 0fBFC90FDA, %f27;
	fma.rn.f32 	%f167, %f165, 0fB3A22168, %f166;
	fma.rn.f32 	%f245, %f165, 0fA7C234C5, %f167;
	abs.f32 	%f30, %f27;
	setp.ltu.f32 	%p20, %f30, 0f47CE4780;
	mov.u32 	%r179, %r183;
	mov.f32 	%f244, %f245;
	@%p20 bra 	$L__BB1_28;
	setp.neu.f32 	%p21, %f30, 0f7F800000;
	@%p21 bra 	$L__BB1_23;
	mov.f32 	%f170, 0f00000000;
	mul.rn.f32 	%f244, %f27, %f170;
	mov.b32 	%r179, 0;
	bra.uni 	$L__BB1_28;
$L__BB1_23:
	mov.b64 	%rd75, 0;
	mov.b32 	%r176, 0;
	mov.u64 	%rd73, %rd56;
	mov.u64 	%rd74, %rd2;
$L__BB1_24:
	.pragma "nounroll";
	ld.global.nc.u32 	%r108, [%rd73];
	mov.b32 	%r109, %f27;
	shl.b32 	%r110, %r109, 8;
	or.b32  	%r111, %r110, -2147483648;
	mad.wide.u32 	%rd45, %r108, %r111, %rd75;
	shr.u64 	%rd75, %rd45, 32;
	st.local.u32 	[%rd74], %rd45;
	add.s32 	%r176, %r176, 1;
	add.s64 	%rd74, %rd74, 4;
	add.s64 	%rd73, %rd73, 4;
	setp.ne.s32 	%p22, %r176, 6;
	@%p22 bra 	$L__BB1_24;
	shr.u32 	%r113, %r109, 23;
	st.local.u32 	[%rd2+24], %rd75;
	and.b32  	%r114, %r113, 31;
	and.b32  	%r115, %r113, 224;
	add.s32 	%r116, %r115, -128;
	shr.u32 	%r117, %r116, 5;
	mul.wide.u32 	%rd46, %r117, 4;
	sub.s64 	%rd47, %rd2, %rd46;
	ld.local.u32 	%r177, [%rd47+24];
	ld.local.u32 	%r178, [%rd47+20];
	setp.eq.s32 	%p23, %r114, 0;
	@%p23 bra 	$L__BB1_27;
	and.b32  	%r120, %r113, 31;
	shf.l.wrap.b32 	%r177, %r178, %r177, %r120;
	and.b32  	%r121, %r113, 224;
	add.s32 	%r122, %r121, -128;
	shr.u32 	%r123, %r122, 5;
	mul.wide.u32 	%rd48, %r123, 4;
	sub.s64 	%rd49, %rd2, %rd48;
	ld.local.u32 	%r124, [%rd49+16];
	shf.l.wrap.b32 	%r178, %r124, %r178, %r120;
$L__BB1_27:
	shr.u32 	%r125, %r177, 30;
	shf.l.wrap.b32 	%r126, %r178, %r177, 2;
	shl.b32 	%r127, %r178, 2;
	shr.u32 	%r128, %r126, 31;
	add.s32 	%r129, %r128, %r125;
	neg.s32 	%r130, %r129;
	setp.lt.s32 	%p24, %r109, 0;
	selp.b32 	%r179, %r130, %r129, %p24;
	xor.b32  	%r132, %r126, %r109;
	shr.s32 	%r133, %r126, 31;
	xor.b32  	%r134, %r133, %r126;
	xor.b32  	%r135, %r133, %r127;
	cvt.u64.u32 	%rd50, %r134;
	shl.b64 	%rd51, %rd50, 32;
	cvt.u64.u32 	%rd52, %r135;
	or.b64  	%rd53, %rd51, %rd52;
	cvt.rn.f64.s64 	%fd5, %rd53;
	mul.f64 	%fd6, %fd5, 0d3BF921FB54442D19;
	cvt.rn.f32.f64 	%f168, %fd6;
	neg.f32 	%f169, %f168;
	setp.lt.s32 	%p25, %r132, 0;
	selp.f32 	%f244, %f169, %f168, %p25;
$L__BB1_28:
	abs.f32 	%f34, %f27;
	setp.ltu.f32 	%p26, %f34, 0f47CE4780;
	add.s32 	%r137, %r179, 1;
	mul.rn.f32 	%f171, %f244, %f244;
	and.b32  	%r138, %r179, 1;
	setp.eq.b32 	%p27, %r138, 1;
	selp.f32 	%f172, %f244, 0f3F800000, %p27;
	fma.rn.f32 	%f173, %f171, %f172, 0f00000000;
	fma.rn.f32 	%f174, %f171, 0f37CBAC00, 0fBAB607ED;
	selp.f32 	%f175, 0fB94D4153, %f174, %p27;
	selp.f32 	%f176, 0f3C0885E4, 0f3D2AAABB, %p27;
	fma.rn.f32 	%f177, %f175, %f171, %f176;
	selp.f32 	%f178, 0fBE2AAAA8, 0fBEFFFFFF, %p27;
	fma.rn.f32 	%f179, %f177, %f171, %f178;
	fma.rn.f32 	%f180, %f179, %f173, %f172;
	and.b32  	%r139, %r137, 2;
	setp.eq.s32 	%p28, %r139, 0;
	mov.f32 	%f181, 0f00000000;
	sub.f32 	%f182, %f181, %f180;
	selp.f32 	%f183, %f180, %f182, %p28;
	mul.f32 	%f184, %f2, %f28;
	mul.f32 	%f240, %f184, %f183;
	@%p26 bra 	$L__BB1_36;
	setp.neu.f32 	%p29, %f34, 0f7F800000;
	@%p29 bra 	$L__BB1_31;
	mov.f32 	%f187, 0f00000000;
	mul.rn.f32 	%f245, %f27, %f187;
	mov.b32 	%r183, 0;
	bra.uni 	$L__BB1_36;
$L__BB1_31:
	mov.b32 	%r43, %f27;
	mov.b64 	%rd76, 0;
	mov.b32 	%r180, 0;
$L__BB1_32:
	.pragma "nounroll";
	mul.wide.u32 	%rd55, %r180, 4;
	add.s64 	%rd57, %rd56, %rd55;
	ld.global.nc.u32 	%r141, [%rd57];
	shl.b32 	%r142, %r43, 8;
	or.b32  	%r143, %r142, -2147483648;
	mad.wide.u32 	%rd58, %r141, %r143, %rd76;
	shr.u64 	%rd76, %rd58, 32;
	add.s64 	%rd59, %rd1, %rd55;
	st.local.u32 	[%rd59], %rd58;
	add.s32 	%r180, %r180, 1;
	setp.ne.s32 	%p30, %r180, 6;
	@%p30 bra 	$L__BB1_32;
	shr.u32 	%r144, %r43, 23;
	st.local.u32 	[%rd1+24], %rd76;
	and.b32  	%r46, %r144, 31;
	and.b32  	%r145, %r144, 224;
	add.s32 	%r146, %r145, -128;
	shr.u32 	%r147, %r146, 5;
	mul.wide.u32 	%rd60, %r147, 4;
	sub.s64 	%rd21, %rd1, %rd60;
	ld.local.u32 	%r181, [%rd21+24];
	ld.local.u32 	%r182, [%rd21+20];
	setp.eq.s32 	%p31, %r46, 0;
	@%p31 bra 	$L__BB1_35;
	shf.l.wrap.b32 	%r181, %r182, %r181, %r46;
	ld.local.u32 	%r148, [%rd21+16];
	shf.l.wrap.b32 	%r182, %r148, %r182, %r46;
$L__BB1_35:
	shr.u32 	%r149, %r181, 30;
	shf.l.wrap.b32 	%r150, %r182, %r181, 2;
	shl.b32 	%r151, %r182, 2;
	shr.u32 	%r152, %r150, 31;
	add.s32 	%r153, %r152, %r149;
	neg.s32 	%r154, %r153;
	setp.lt.s32 	%p32, %r43, 0;
	selp.b32 	%r183, %r154, %r153, %p32;
	xor.b32  	%r155, %r150, %r43;
	shr.s32 	%r156, %r150, 31;
	xor.b32  	%r157, %r156, %r150;
	xor.b32  	%r158, %r156, %r151;
	cvt.u64.u32 	%rd61, %r157;
	shl.b64 	%rd62, %rd61, 32;
	cvt.u64.u32 	%rd63, %r158;
	or.b64  	%rd64, %rd62, %rd63;
	cvt.rn.f64.s64 	%fd7, %rd64;
	mul.f64 	%fd8, %fd7, 0d3BF921FB54442D19;
	cvt.rn.f32.f64 	%f185, %fd8;
	neg.f32 	%f186, %f185;
	setp.lt.s32 	%p33, %r155, 0;
	selp.f32 	%f245, %f186, %f185, %p33;
$L__BB1_36:
	mul.rn.f32 	%f188, %f245, %f245;
	and.b32  	%r160, %r183, 1;
	setp.eq.b32 	%p34, %r160, 1;
	selp.f32 	%f189, 0f3F800000, %f245, %p34;
	fma.rn.f32 	%f190, %f188, %f189, 0f00000000;
	fma.rn.f32 	%f191, %f188, 0f37CBAC00, 0fBAB607ED;
	selp.f32 	%f192, %f191, 0fB94D4153, %p34;
	selp.f32 	%f193, 0f3D2AAABB, 0f3C0885E4, %p34;
	fma.rn.f32 	%f194, %f192, %f188, %f193;
	selp.f32 	%f195, 0fBEFFFFFF, 0fBE2AAAA8, %p34;
	fma.rn.f32 	%f196, %f194, %f188, %f195;
	fma.rn.f32 	%f197, %f196, %f190, %f189;
	and.b32  	%r161, %r183, 2;
	setp.eq.s32 	%p35, %r161, 0;
	mov.f32 	%f198, 0f00000000;
	sub.f32 	%f199, %f198, %f197;
	selp.f32 	%f200, %f197, %f199, %p35;
	mul.f32 	%f239, %f184, %f200;
	mul.f32 	%f238, %f26, %f28;
	sub.f32 	%f202, %f240, %f22;
	sub.f32 	%f203, %f239, %f21;
	sub.f32 	%f204, %f238, %f20;
	add.f32 	%f205, %f22, %f240;
	add.f32 	%f206, %f21, %f239;
	add.f32 	%f207, %f20, %f238;
	mul.f32 	%f208, %f205, 0f3F000000;
	mul.f32 	%f209, %f206, 0f3F000000;
	mul.f32 	%f210, %f207, 0f3F000000;
	sub.f32 	%f211, %f198, %f208;
	sub.f32 	%f212, %f198, %f209;
	sub.f32 	%f213, %f198, %f210;
	mul.f32 	%f214, %f212, %f212;
	fma.rn.f32 	%f215, %f211, %f211, %f214;
	fma.rn.f32 	%f216, %f213, %f213, %f215;
	sqrt.rn.f32 	%f217, %f216;
	mul.f32 	%f218, %f213, %f203;
	mul.f32 	%f219, %f204, %f212;
	sub.f32 	%f220, %f218, %f219;
	mul.f32 	%f221, %f204, %f211;
	mul.f32 	%f222, %f213, %f202;
	sub.f32 	%f223, %f221, %f222;
	mul.f32 	%f224, %f202, %f212;
	mul.f32 	%f225, %f211, %f203;
	sub.f32 	%f226, %f224, %f225;
	rcp.rn.f32 	%f227, %f217;
	div.rn.f32 	%f228, %f227, %f217;
	div.rn.f32 	%f229, %f228, %f217;
	fma.rn.f32 	%f243, %f229, %f220, %f243;
	fma.rn.f32 	%f242, %f223, %f229, %f242;
	fma.rn.f32 	%f241, %f229, %f226, %f241;
	setp.lt.u32 	%p36, %r175, %r163;
	@%p36 bra 	$L__BB1_20;
	mul.f32 	%f246, %f243, 0fBA7D5602;
	mul.f32 	%f247, %f242, 0fBA7D5602;
	mul.f32 	%f248, %f241, 0fBA7D5602;
$L__BB1_38:
	mov.u32 	%r164, %tid.x;
	setp.ne.s32 	%p37, %r164, 0;
	atom.shared.add.f32 	%f230, [_ZZ24test_magnet_cct_parallelvE1m], %f246;
	atom.shared.add.f32 	%f231, [_ZZ24test_magnet_cct_parallelvE1m+4], %f247;
	atom.shared.add.f32 	%f232, [_ZZ24test_magnet_cct_parallelvE1m+8], %f248;
	bar.sync 	0;
	@%p37 bra 	$L__BB1_40;
	add.u64 	%rd65, %SP, 32;
	add.u64 	%rd66, %SPL, 32;
	ld.shared.f32 	%f233, [_ZZ24test_magnet_cct_parallelvE1m];
	cvt.f64.f32 	%fd9, %f233;
	ld.shared.f32 	%f234, [_ZZ24test_magnet_cct_parallelvE1m+4];
	cvt.f64.f32 	%fd10, %f234;
	ld.shared.f32 	%f235, [_ZZ24test_magnet_cct_parallelvE1m+8];
	cvt.f64.f32 	%fd11, %f235;
	st.local.f64 	[%rd66], %fd9;
	st.local.f64 	[%rd66+8], %fd10;
	st.local.f64 	[%rd66+16], %fd11;
	mov.u64 	%rd67, $str$1;
	cvta.global.u64 	%rd68, %rd67;
	{ // callseq 2, 0
	.param .b64 param0;
	st.param.b64 	[param0], %rd68;
	.param .b64 param1;
	st.param.b64 	[param1], %rd65;
	.param .b32 retval0;
	call.uni (retval0), 
	vprintf, 
	(
	param0, 
	param1
	);
	ld.param.b32 	%r165, [retval0];
	} // callseq 2
$L__BB1_40:
	ret;

}
	// .globl	_Z17test_particle_runv
.visible .entry _Z17test_particle_runv()
{
	.local .align 8 .b8 	__local_depot2[32];
	.reg .b64 	%SP;
	.reg .b64 	%SPL;
	.reg .pred 	%p<37>;
	.reg .b32 	%r<187>;
	.reg .b32 	%f<281>;
	.reg .b64 	%rd<80>;
	.reg .b64 	%fd<15>;

	mov.u64 	%SPL, __local_depot2;
	cvta.local.u64 	%SP, %SPL;
	add.u64 	%rd1, %SPL, 0;
	add.u64 	%rd2, %SPL, 0;
	add.u64 	%rd3, %SPL, 0;
	add.u64 	%rd4, %SPL, 0;
	mov.f32 	%f66, 0f3FB8AA3B;
	mov.f32 	%f67, 0f4034650A;
	mul.rn.f32 	%f68, %f67, %f66;
	cvt.rzi.f32.f32 	%f69, %f68;
	abs.f32 	%f70, %f69;
	setp.gt.f32 	%p1, %f70, 0f42FC0000;
	mov.f32 	%f71, 0f42FC0000;
	copysign.f32 	%f72, %f69, %f71;
	selp.f32 	%f73, %f72, %f69, %p1;
	fma.rn.f32 	%f74, %f73, 0fBF317218, 0f4034650A;
	fma.rn.f32 	%f75, %f73, 0f3102E308, %f74;
	mul.f32 	%f76, %f75, 0f3FB8AA3B;
	add.f32 	%f77, %f73, 0f4B40007D;
	mov.b32 	%r57, %f77;
	shl.b32 	%r58, %r57, 23;
	mov.b32 	%f78, %r58;
	ex2.approx.ftz.f32 	%f79, %f76;
	mul.f32 	%f80, %f79, %f78;
	mov.f32 	%f81, 0f3E000000;
	div.approx.ftz.f32 	%f82, %f81, %f80;
	fma.rn.f32 	%f1, %f80, 0f40000000, %f82;
	mov.f32 	%f83, 0fBE000000;
	div.approx.ftz.f32 	%f84, %f83, %f80;
	fma.rn.f32 	%f85, %f80, 0f40000000, %f84;
	abs.f32 	%f2, %f85;
	mov.f32 	%f86, 0f3F060A92;
	mov.f32 	%f87, 0f3E8C5E23;
	mul.rn.f32 	%f88, %f87, %f86;
	fma.rn.f32 	%f89, %f88, 0f3EBFB801, 0f3F060A92;
	rcp.rn.f32 	%f90, %f89;
	div.rn.f32 	%f3, %f90, %f2;
	mov.f32 	%f91, 0fBE32B8BD;
	mov.f32 	%f92, 0f3CF98AD8;
	mul.rn.f32 	%f93, %f92, %f91;
	fma.rn.f32 	%f94, %f93, 0f3EACC5A9, 0fBE32B8BD;
	neg.f32 	%f95, %f94;
	rcp.approx.ftz.f32 	%f96, %f95;
	rcp.rn.f32 	%f97, %f96;
	add.f32 	%f98, %f2, %f2;
	div.rn.f32 	%f4, %f97, %f98;
	mov.f32 	%f264, 0f4D2F6EEF;
	mov.f32 	%f261, 0f00000000;
	mov.u64 	%rd59, __cudart_i2opi_f;
	mov.f32 	%f262, %f261;
	mov.f32 	%f263, %f261;
	mov.f32 	%f265, %f261;
	mov.f32 	%f266, %f261;
	mov.f32 	%f267, %f261;
$L__BB2_1:
	mov.f32 	%f268, 0f00000000;
	mov.b32 	%r178, 0;
	mov.u32 	%r169, %r178;
	mov.f32 	%f269, %f268;
	mov.f32 	%f270, %f268;
$L__BB2_2:
	add.s32 	%r3, %r178, 360;
	cvt.rn.f32.u32 	%f100, %r178;
	mul.f32 	%f101, %f100, 0f40490FDB;
	div.rn.f32 	%f102, %f101, 0f43340000;
	sin.approx.f32 	%f15, %f102;
	mul.f32 	%f103, %f3, %f15;
	fma.rn.f32 	%f104, %f102, 0f3AC00000, %f103;
	shl.b32 	%r60, %r178, 1;
	cvt.rn.f32.u32 	%f105, %r60;
	mul.f32 	%f106, %f105, 0f40490FDB;
	div.rn.f32 	%f107, %f106, 0f43340000;
	sin.approx.f32 	%f108, %f107;
	fma.rn.f32 	%f109, %f4, %f108, %f104;
	mul.lo.s32 	%r61, %r178, 3;
	cvt.rn.f32.u32 	%f110, %r61;
	mul.f32 	%f111, %f110, 0f40490FDB;
	div.rn.f32 	%f112, %f111, 0f43340000;
	sin.approx.f32 	%f113, %f112;
	fma.rn.f32 	%f114, %f113, 0f00000000, %f109;
	shl.b32 	%r62, %r178, 2;
	cvt.rn.f32.u32 	%f115, %r62;
	mul.f32 	%f116, %f115, 0f40490FDB;
	div.rn.f32 	%f117, %f116, 0f43340000;
	sin.approx.f32 	%f118, %f117;
	fma.rn.f32 	%f16, %f118, 0f00000000, %f114;
	cos.approx.f32 	%f119, %f102;
	sub.f32 	%f17, %f1, %f119;
	mul.f32 	%f120, %f16, 0f3F22F983;
	cvt.rni.s32.f32 	%r177, %f120;
	cvt.rn.f32.s32 	%f121, %r177;
	fma.rn.f32 	%f122, %f121, 0fBFC90FDA, %f16;
	fma.rn.f32 	%f123, %f121, 0fB3A22168, %f122;
	fma.rn.f32 	%f272, %f121, 0fA7C234C5, %f123;
	abs.f32 	%f19, %f16;
	setp.ltu.f32 	%p2, %f19, 0f47CE4780;
	mov.u32 	%r173, %r177;
	mov.f32 	%f271, %f272;
	@%p2 bra 	$L__BB2_10;
	setp.neu.f32 	%p3, %f19, 0f7F800000;
	@%p3 bra 	$L__BB2_5;
	mov.f32 	%f126, 0f00000000;
	mul.rn.f32 	%f271, %f16, %f126;
	mov.b32 	%r173, 0;
	bra.uni 	$L__BB2_10;
$L__BB2_5:
	mov.b32 	%r5, %f16;
	shl.b32 	%r64, %r5, 8;
	or.b32  	%r6, %r64, -2147483648;
	mov.b64 	%rd76, 0;
	mov.b32 	%r170, 0;
	mov.u64 	%rd74, __cudart_i2opi_f;
	mov.u64 	%rd75, %rd4;
$L__BB2_6:
	.pragma "nounroll";
	ld.global.nc.u32 	%r65, [%rd74];
	mad.wide.u32 	%rd26, %r65, %r6, %rd76;
	shr.u64 	%rd76, %rd26, 32;
	st.local.u32 	[%rd75], %rd26;
	add.s32 	%r170, %r170, 1;
	add.s64 	%rd75, %rd75, 4;
	add.s64 	%rd74, %rd74, 4;
	setp.ne.s32 	%p4, %r170, 6;
	@%p4 bra 	$L__BB2_6;
	shr.u32 	%r66, %r5, 23;
	st.local.u32 	[%rd4+24], %rd76;
	and.b32  	%r9, %r66, 31;
	and.b32  	%r67, %r66, 224;
	add.s32 	%r68, %r67, -128;
	shr.u32 	%r69, %r68, 5;
	mul.wide.u32 	%rd27, %r69, 4;
	sub.s64 	%rd11, %rd4, %rd27;
	ld.local.u32 	%r171, [%rd11+24];
	ld.local.u32 	%r172, [%rd11+20];
	setp.eq.s32 	%p5, %r9, 0;
	@%p5 bra 	$L__BB2_9;
	shf.l.wrap.b32 	%r171, %r172, %r171, %r9;
	ld.local.u32 	%r70, [%rd11+16];
	shf.l.wrap.b32 	%r172, %r70, %r172, %r9;
$L__BB2_9:
	shr.u32 	%r71, %r171, 30;
	shf.l.wrap.b32 	%r72, %r172, %r171, 2;
	shl.b32 	%r73, %r172, 2;
	shr.u32 	%r74, %r72, 31;
	add.s32 	%r75, %r74, %r71;
	neg.s32 	%r76, %r75;
	setp.lt.s32 	%p6, %r5, 0;
	selp.b32 	%r173, %r76, %r75, %p6;
	xor.b32  	%r77, %r72, %r5;
	shr.s32 	%r78, %r72, 31;
	xor.b32  	%r79, %r78, %r72;
	xor.b32  	%r80, %r78, %r73;
	cvt.u64.u32 	%rd28, %r79;
	shl.b64 	%rd29, %rd28, 32;
	cvt.u64.u32 	%rd30, %r80;
	or.b64  	%rd31, %rd29, %rd30;
	cvt.rn.f64.s64 	%fd1, %rd31;
	mul.f64 	%fd2, %fd1, 0d3BF921FB54442D19;
	cvt.rn.f32.f64 	%f124, %fd2;
	neg.f32 	%f125, %f124;
	setp.lt.s32 	%p7, %r77, 0;
	selp.f32 	%f271, %f125, %f124, %p7;
$L__BB2_10:
	add.s32 	%r82, %r173, 1;
	mul.rn.f32 	%f127, %f271, %f271;
	and.b32  	%r83, %r173, 1;
	setp.eq.b32 	%p9, %r83, 1;
	selp.f32 	%f128, %f271, 0f3F800000, %p9;
	fma.rn.f32 	%f129, %f127, %f128, 0f00000000;
	fma.rn.f32 	%f130, %f127, 0f37CBAC00, 0fBAB607ED;
	selp.f32 	%f131, 0fB94D4153, %f130, %p9;
	selp.f32 	%f132, 0f3C0885E4, 0f3D2AAABB, %p9;
	fma.rn.f32 	%f133, %f131, %f127, %f132;
	selp.f32 	%f134, 0fBE2AAAA8, 0fBEFFFFFF, %p9;
	fma.rn.f32 	%f135, %f133, %f127, %f134;
	fma.rn.f32 	%f136, %f135, %f129, %f128;
	and.b32  	%r84, %r82, 2;
	setp.eq.s32 	%p10, %r84, 0;
	mov.f32 	%f137, 0f00000000;
	sub.f32 	%f138, %f137, %f136;
	selp.f32 	%f23, %f136, %f138, %p10;
	@%p2 bra 	$L__BB2_18;
	setp.neu.f32 	%p11, %f19, 0f7F800000;
	@%p11 bra 	$L__BB2_13;
	mov.f32 	%f141, 0f00000000;
	mul.rn.f32 	%f272, %f16, %f141;
	mov.b32 	%r177, 0;
	bra.uni 	$L__BB2_18;
$L__BB2_13:
	mov.b32 	%r18, %f16;
	shl.b32 	%r86, %r18, 8;
	or.b32  	%r19, %r86, -2147483648;
	mov.b64 	%rd77, 0;
	mov.b32 	%r174, 0;
$L__BB2_14:
	.pragma "nounroll";
	mul.wide.u32 	%rd33, %r174, 4;
	mov.u64 	%rd34, __cudart_i2opi_f;
	add.s64 	%rd35, %rd34, %rd33;
	ld.global.nc.u32 	%r87, [%rd35];
	mad.wide.u32 	%rd36, %r87, %r19, %rd77;
	shr.u64 	%rd77, %rd36, 32;
	add.s64 	%rd37, %rd3, %rd33;
	st.local.u32 	[%rd37], %rd36;
	add.s32 	%r174, %r174, 1;
	setp.ne.s32 	%p12, %r174, 6;
	@%p12 bra 	$L__BB2_14;
	shr.u32 	%r88, %r18, 23;
	st.local.u32 	[%rd3+24], %rd77;
	and.b32  	%r22, %r88, 31;
	and.b32  	%r89, %r88, 224;
	add.s32 	%r90, %r89, -128;
	shr.u32 	%r91, %r90, 5;
	mul.wide.u32 	%rd38, %r91, 4;
	sub.s64 	%rd14, %rd3, %rd38;
	ld.local.u32 	%r175, [%rd14+24];
	ld.local.u32 	%r176, [%rd14+20];
	setp.eq.s32 	%p13, %r22, 0;
	@%p13 bra 	$L__BB2_17;
	shf.l.wrap.b32 	%r175, %r176, %r175, %r22;
	ld.local.u32 	%r92, [%rd14+16];
	shf.l.wrap.b32 	%r176, %r92, %r176, %r22;
$L__BB2_17:
	shr.u32 	%r93, %r175, 30;
	shf.l.wrap.b32 	%r94, %r176, %r175, 2;
	shl.b32 	%r95, %r176, 2;
	shr.u32 	%r96, %r94, 31;
	add.s32 	%r97, %r96, %r93;
	neg.s32 	%r98, %r97;
	setp.lt.s32 	%p14, %r18, 0;
	selp.b32 	%r177, %r98, %r97, %p14;
	xor.b32  	%r99, %r94, %r18;
	shr.s32 	%r100, %r94, 31;
	xor.b32  	%r101, %r100, %r94;
	xor.b32  	%r102, %r100, %r95;
	cvt.u64.u32 	%rd39, %r101;
	shl.b64 	%rd40, %rd39, 32;
	cvt.u64.u32 	%rd41, %r102;
	or.b64  	%rd42, %rd40, %rd41;
	cvt.rn.f64.s64 	%fd3, %rd42;
	mul.f64 	%fd4, %fd3, 0d3BF921FB54442D19;
	cvt.rn.f32.f64 	%f139, %fd4;
	neg.f32 	%f140, %f139;
	setp.lt.s32 	%p15, %r99, 0;
	selp.f32 	%f272, %f140, %f139, %p15;
$L__BB2_18:
	mov.f32 	%f143, 0f3F717932;
	div.rn.f32 	%f144, %f143, %f17;
	mul.f32 	%f145, %f2, %f144;
	mul.rn.f32 	%f146, %f272, %f272;
	and.b32  	%r104, %r177, 1;
	setp.eq.b32 	%p16, %r104, 1;
	selp.f32 	%f147, 0f3F800000, %f272, %p16;
	fma.rn.f32 	%f148, %f146, %f147, 0f00000000;
	fma.rn.f32 	%f149, %f146, 0f37CBAC00, 0fBAB607ED;
	selp.f32 	%f150, %f149, 0fB94D4153, %p16;
	selp.f32 	%f151, 0f3D2AAABB, 0f3C0885E4, %p16;
	fma.rn.f32 	%f152, %f150, %f146, %f151;
	selp.f32 	%f153, 0fBEFFFFFF, 0fBE2AAAA8, %p16;
	fma.rn.f32 	%f154, %f152, %f146, %f153;
	fma.rn.f32 	%f155, %f154, %f148, %f147;
	and.b32  	%r105, %r177, 2;
	setp.eq.s32 	%p17, %r105, 0;
	mov.f32 	%f276, 0f00000000;
	sub.f32 	%f156, %f276, %f155;
	selp.f32 	%f157, %f155, %f156, %p17;
	mul.f32 	%f274, %f145, %f157;
	mul.f32 	%f273, %f15, %f144;
	mul.f32 	%f275, %f145, %f23;
	mov.f32 	%f277, %f276;
	mov.f32 	%f278, %f276;
$L__BB2_19:
	mov.f32 	%f32, %f275;
	mov.f32 	%f31, %f274;
	mov.f32 	%f30, %f273;
	add.s32 	%r178, %r178, 3;
	cvt.rn.f32.u32 	%f158, %r178;
	mul.f32 	%f159, %f158, 0f40490FDB;
	div.rn.f32 	%f160, %f159, 0f43340000;
	sin.approx.f32 	%f36, %f160;
	mul.f32 	%f161, %f3, %f36;
	fma.rn.f32 	%f162, %f160, 0f3AC00000, %f161;
	shl.b32 	%r106, %r178, 1;
	cvt.rn.f32.u32 	%f163, %r106;
	mul.f32 	%f164, %f163, 0f40490FDB;
	div.rn.f32 	%f165, %f164, 0f43340000;
	sin.approx.f32 	%f166, %f165;
	fma.rn.f32 	%f167, %f4, %f166, %f162;
	mul.lo.s32 	%r107, %r178, 3;
	cvt.rn.f32.u32 	%f168, %r107;
	mul.f32 	%f169, %f168, 0f40490FDB;
	div.rn.f32 	%f170, %f169, 0f43340000;
	sin.approx.f32 	%f171, %f170;
	fma.rn.f32 	%f172, %f171, 0f00000000, %f167;
	shl.b32 	%r108, %r178, 2;
	cvt.rn.f32.u32 	%f173, %r108;
	mul.f32 	%f174, %f173, 0f40490FDB;
	div.rn.f32 	%f175, %f174, 0f43340000;
	sin.approx.f32 	%f176, %f175;
	fma.rn.f32 	%f37, %f176, 0f00000000, %f172;
	cos.approx.f32 	%f177, %f160;
	sub.f32 	%f178, %f1, %f177;
	mov.f32 	%f179, 0f3F717932;
	div.rn.f32 	%f38, %f179, %f178;
	mul.f32 	%f180, %f37, 0f3F22F983;
	cvt.rni.s32.f32 	%r186, %f180;
	cvt.rn.f32.s32 	%f181, %r186;
	fma.rn.f32 	%f182, %f181, 0fBFC90FDA, %f37;
	fma.rn.f32 	%f183, %f181, 0fB3A22168, %f182;
	fma.rn.f32 	%f280, %f181, 0fA7C234C5, %f183;
	abs.f32 	%f40, %f37;
	setp.ltu.f32 	%p18, %f40, 0f47CE4780;
	mov.u32 	%r182, %r186;
	mov.f32 	%f279, %f280;
	@%p18 bra 	$L__BB2_27;
	setp.neu.f32 	%p19, %f40, 0f7F800000;
	@%p19 bra 	$L__BB2_22;
	mov.f32 	%f186, 0f00000000;
	mul.rn.f32 	%f279, %f37, %f186;
	mov.b32 	%r182, 0;
	bra.uni 	$L__BB2_27;
$L__BB2_22:
	mov.b64 	%rd78, 0;
	mov.b32 	%r179, 0;
$L__BB2_23:
	.pragma "nounroll";
	mul.wide.u32 	%rd44, %r179, 4;
	mov.u64 	%rd45, __cudart_i2opi_f;
	add.s64 	%rd46, %rd45, %rd44;
	ld.global.nc.u32 	%r110, [%rd46];
	mov.b32 	%r111, %f37;
	shl.b32 	%r112, %r111, 8;
	or.b32  	%r113, %r112, -2147483648;
	mad.wide.u32 	%rd47, %r110, %r113, %rd78;
	shr.u64 	%rd78, %rd47, 32;
	add.s64 	%rd48, %rd2, %rd44;
	st.local.u32 	[%rd48], %rd47;
	add.s32 	%r179, %r179, 1;
	setp.ne.s32 	%p20, %r179, 6;
	@%p20 bra 	$L__BB2_23;
	mov.b32 	%r114, %f37;
	shr.u32 	%r115, %r114, 23;
	st.local.u32 	[%rd2+24], %rd78;
	and.b32  	%r116, %r115, 31;
	and.b32  	%r117, %r115, 224;
	add.s32 	%r118, %r117, -128;
	shr.u32 	%r119, %r118, 5;
	mul.wide.u32 	%rd49, %r119, 4;
	sub.s64 	%rd50, %rd2, %rd49;
	ld.local.u32 	%r180, [%rd50+24];
	ld.local.u32 	%r181, [%rd50+20];
	setp.eq.s32 	%p21, %r116, 0;
	@%p21 bra 	$L__BB2_26;
	mov.b32 	%r120, %f37;
	shr.u32 	%r121, %r120, 23;
	and.b32  	%r122, %r121, 31;
	shf.l.wrap.b32 	%r180, %r181, %r180, %r122;
	and.b32  	%r123, %r121, 224;
	add.s32 	%r124, %r123, -128;
	shr.u32 	%r125, %r124, 5;
	mul.wide.u32 	%rd51, %r125, 4;
	sub.s64 	%rd52, %rd2, %rd51;
	ld.local.u32 	%r126, [%rd52+16];
	shf.l.wrap.b32 	%r181, %r126, %r181, %r122;
$L__BB2_26:
	shr.u32 	%r127, %r180, 30;
	shf.l.wrap.b32 	%r128, %r181, %r180, 2;
	shl.b32 	%r129, %r181, 2;
	shr.u32 	%r130, %r128, 31;
	add.s32 	%r131, %r130, %r127;
	neg.s32 	%r132, %r131;
	mov.b32 	%r133, %f37;
	setp.lt.s32 	%p22, %r133, 0;
	selp.b32 	%r182, %r132, %r131, %p22;
	xor.b32  	%r134, %r128, %r133;
	shr.s32 	%r135, %r128, 31;
	xor.b32  	%r136, %r135, %r128;
	xor.b32  	%r137, %r135, %r129;
	cvt.u64.u32 	%rd53, %r136;
	shl.b64 	%rd54, %rd53, 32;
	cvt.u64.u32 	%rd55, %r137;
	or.b64  	%rd56, %rd54, %rd55;
	cvt.rn.f64.s64 	%fd5, %rd56;
	mul.f64 	%fd6, %fd5, 0d3BF921FB54442D19;
	cvt.rn.f32.f64 	%f184, %fd6;
	neg.f32 	%f185, %f184;
	setp.lt.s32 	%p23, %r134, 0;
	selp.f32 	%f279, %f185, %f184, %p23;
$L__BB2_27:
	abs.f32 	%f44, %f37;
	setp.ltu.f32 	%p24, %f44, 0f47CE4780;
	add.s32 	%r139, %r182, 1;
	mul.rn.f32 	%f187, %f279, %f279;
	and.b32  	%r140, %r182, 1;
	setp.eq.b32 	%p25, %r140, 1;
	selp.f32 	%f188, %f279, 0f3F800000, %p25;
	fma.rn.f32 	%f189, %f187, %f188, 0f00000000;
	fma.rn.f32 	%f190, %f187, 0f37CBAC00, 0fBAB607ED;
	selp.f32 	%f191, 0fB94D4153, %f190, %p25;
	selp.f32 	%f192, 0f3C0885E4, 0f3D2AAABB, %p25;
	fma.rn.f32 	%f193, %f191, %f187, %f192;
	selp.f32 	%f194, 0fBE2AAAA8, 0fBEFFFFFF, %p25;
	fma.rn.f32 	%f195, %f193, %f187, %f194;
	fma.rn.f32 	%f196, %f195, %f189, %f188;
	and.b32  	%r141, %r139, 2;
	setp.eq.s32 	%p26, %r141, 0;
	mov.f32 	%f197, 0f00000000;
	sub.f32 	%f198, %f197, %f196;
	selp.f32 	%f199, %f196, %f198, %p26;
	mul.f32 	%f200, %f2, %f38;
	mul.f32 	%f275, %f200, %f199;
	@%p24 bra 	$L__BB2_35;
	setp.neu.f32 	%p27, %f44, 0f7F800000;
	@%p27 bra 	$L__BB2_30;
	mov.f32 	%f203, 0f00000000;
	mul.rn.f32 	%f280, %f37, %f203;
	mov.b32 	%r186, 0;
	bra.uni 	$L__BB2_35;
$L__BB2_30:
	mov.b32 	%r44, %f37;
	mov.b64 	%rd79, 0;
	mov.b32 	%r183, 0;
$L__BB2_31:
	.pragma "nounroll";
	mul.wide.u32 	%rd58, %r183, 4;
	add.s64 	%rd60, %rd59, %rd58;
	ld.global.nc.u32 	%r143, [%rd60];
	shl.b32 	%r144, %r44, 8;
	or.b32  	%r145, %r144, -2147483648;
	mad.wide.u32 	%rd61, %r143, %r145, %rd79;
	shr.u64 	%rd79, %rd61, 32;
	add.s64 	%rd62, %rd1, %rd58;
	st.local.u32 	[%rd62], %rd61;
	add.s32 	%r183, %r183, 1;
	setp.ne.s32 	%p28, %r183, 6;
	@%p28 bra 	$L__BB2_31;
	shr.u32 	%r146, %r44, 23;
	st.local.u32 	[%rd1+24], %rd79;
	and.b32  	%r47, %r146, 31;
	and.b32  	%r147, %r146, 224;
	add.s32 	%r148, %r147, -128;
	shr.u32 	%r149, %r148, 5;
	mul.wide.u32 	%rd63, %r149, 4;
	sub.s64 	%rd19, %rd1, %rd63;
	ld.local.u32 	%r184, [%rd19+24];
	ld.local.u32 	%r185, [%rd19+20];
	setp.eq.s32 	%p29, %r47, 0;
	@%p29 bra 	$L__BB2_34;
	shf.l.wrap.b32 	%r184, %r185, %r184, %r47;
	ld.local.u32 	%r150, [%rd19+16];
	shf.l.wrap.b32 	%r185, %r150, %r185, %r47;
$L__BB2_34:
	shr.u32 	%r151, %r184, 30;
	shf.l.wrap.b32 	%r152, %r185, %r184, 2;
	shl.b32 	%r153, %r185, 2;
	shr.u32 	%r154, %r152, 31;
	add.s32 	%r155, %r154, %r151;
	neg.s32 	%r156, %r155;
	setp.lt.s32 	%p30, %r44, 0;
	selp.b32 	%r186, %r156, %r155, %p30;
	xor.b32  	%r157, %r152, %r44;
	shr.s32 	%r158, %r152, 31;
	xor.b32  	%r159, %r158, %r152;
	xor.b32  	%r160, %r158, %r153;
	cvt.u64.u32 	%rd64, %r159;
	shl.b64 	%rd65, %rd64, 32;
	cvt.u64.u32 	%rd66, %r160;
	or.b64  	%rd67, %rd65, %rd66;
	cvt.rn.f64.s64 	%fd7, %rd67;
	mul.f64 	%fd8, %fd7, 0d3BF921FB54442D19;
	cvt.rn.f32.f64 	%f201, %fd8;
	neg.f32 	%f202, %f201;
	setp.lt.s32 	%p31, %r157, 0;
	selp.f32 	%f280, %f202, %f201, %p31;
$L__BB2_35:
	mul.rn.f32 	%f204, %f280, %f280;
	and.b32  	%r162, %r186, 1;
	setp.eq.b32 	%p32, %r162, 1;
	selp.f32 	%f205, 0f3F800000, %f280, %p32;
	fma.rn.f32 	%f206, %f204, %f205, 0f00000000;
	fma.rn.f32 	%f207, %f204, 0f37CBAC00, 0fBAB607ED;
	selp.f32 	%f208, %f207, 0fB94D4153, %p32;
	selp.f32 	%f209, 0f3D2AAABB, 0f3C0885E4, %p32;
	fma.rn.f32 	%f210, %f208, %f204, %f209;
	selp.f32 	%f211, 0fBEFFFFFF, 0fBE2AAAA8, %p32;
	fma.rn.f32 	%f212, %f210, %f204, %f211;
	fma.rn.f32 	%f213, %f212, %f206, %f205;
	and.b32  	%r163, %r186, 2;
	setp.eq.s32 	%p33, %r163, 0;
	mov.f32 	%f214, 0f00000000;
	sub.f32 	%f215, %f214, %f213;
	selp.f32 	%f216, %f213, %f215, %p33;
	mul.f32 	%f217, %f2, %f38;
	mul.f32 	%f274, %f217, %f216;
	mul.f32 	%f273, %f36, %f38;
	sub.f32 	%f218, %f275, %f32;
	sub.f32 	%f219, %f274, %f31;
	sub.f32 	%f220, %f273, %f30;
	add.f32 	%f221, %f32, %f275;
	add.f32 	%f222, %f31, %f274;
	add.f32 	%f223, %f30, %f273;
	mul.f32 	%f224, %f221, 0f3F000000;
	mul.f32 	%f225, %f222, 0f3F000000;
	mul.f32 	%f226, %f223, 0f3F000000;
	sub.f32 	%f227, %f265, %f224;
	sub.f32 	%f228, %f266, %f225;
	sub.f32 	%f229, %f267, %f226;
	mul.f32 	%f230, %f228, %f228;
	fma.rn.f32 	%f231, %f227, %f227, %f230;
	fma.rn.f32 	%f232, %f229, %f229, %f231;
	sqrt.rn.f32 	%f233, %f232;
	mul.f32 	%f234, %f229, %f219;
	mul.f32 	%f235, %f220, %f228;
	sub.f32 	%f236, %f234, %f235;
	mul.f32 	%f237, %f220, %f227;
	mul.f32 	%f238, %f229, %f218;
	sub.f32 	%f239, %f237, %f238;
	mul.f32 	%f240, %f218, %f228;
	mul.f32 	%f241, %f227, %f219;
	sub.f32 	%f242, %f240, %f241;
	rcp.rn.f32 	%f243, %f233;
	div.rn.f32 	%f244, %f243, %f233;
	div.rn.f32 	%f245, %f244, %f233;
	fma.rn.f32 	%f278, %f245, %f236, %f278;
	fma.rn.f32 	%f277, %f239, %f245, %f277;
	fma.rn.f32 	%f276, %f245, %f242, %f276;
	setp.lt.u32 	%p34, %r178, %r3;
	@%p34 bra 	$L__BB2_19;
	add.f32 	%f268, %f268, %f278;
	add.f32 	%f269, %f269, %f277;
	add.f32 	%f270, %f270, %f276;
	add.s32 	%r169, %r169, 1;
	setp.ne.s32 	%p35, %r169, 128;
	mov.u32 	%r178, %r3;
	@%p35 bra 	$L__BB2_2;
	mul.f32 	%f246, %f268, 0fBA7D5602;
	mul.f32 	%f247, %f269, 0fBA7D5602;
	mul.f32 	%f248, %f270, 0fBA7D5602;
	mul.f32 	%f249, %f263, %f248;
	mul.f32 	%f250, %f264, %f247;
	sub.f32 	%f251, %f249, %f250;
	mul.f32 	%f252, %f264, %f246;
	mul.f32 	%f253, %f262, %f248;
	sub.f32 	%f254, %f252, %f253;
	mul.f32 	%f255, %f262, %f247;
	mul.f32 	%f256, %f263, %f246;
	sub.f32 	%f257, %f255, %f256;
	mul.f32 	%f258, %f251, 0f4C904362;
	mul.f32 	%f259, %f254, 0f4C904362;
	mul.f32 	%f260, %f257, 0f4C904362;
	fma.rn.f32 	%f265, %f262, 0f2CBF4419, %f265;
	fma.rn.f32 	%f266, %f263, 0f2CBF4419, %f266;
	fma.rn.f32 	%f267, %f264, 0f2CBF4419, %f267;
	fma.rn.f32 	%f262, %f258, 0f2CBF4419, %f262;
	fma.rn.f32 	%f263, %f259, 0f2CBF4419, %f263;
	fma.rn.f32 	%f264, %f260, 0f2CBF4419, %f264;
	add.f32 	%f261, %f261, 0f3A83126F;
	setp.lt.f32 	%p36, %f261, 0f3F800000;
	@%p36 bra 	$L__BB2_1;
	add.u64 	%rd68, %SP, 0;
	add.u64 	%rd69, %SPL, 0;
	add.u64 	%rd71, %SPL, 0;
	cvt.f64.f32 	%fd9, %f265;
	cvt.f64.f32 	%fd10, %f266;
	cvt.f64.f32 	%fd11, %f267;
	st.local.f64 	[%rd69], %fd9;
	st.local.f64 	[%rd69+8], %fd10;
	st.local.f64 	[%rd69+16], %fd11;
	mov.u64 	%rd72, $str;
	cvta.global.u64 	%rd73, %rd72;
	{ // callseq 3, 0
	.param .b64 param0;
	st.param.b64 	[param0], %rd73;
	.param .b64 param1;
	st.param.b64 	[param1], %rd68;
	.param .b32 retval0;
	call.uni (retval0), 
	vprintf, 
	(
	param0, 
	param1
	);
	ld.param.b32 	%r164, [retval0];
	} // callseq 3
	cvt.f64.f32 	%fd12, %f262;
	cvt.f64.f32 	%fd13, %f263;
	cvt.f64.f32 	%fd14, %f264;
	st.local.f64 	[%rd71], %fd12;
	st.local.f64 	[%rd71+8], %fd13;
	st.local.f64 	[%rd71+16], %fd14;
	{ // callseq 4, 0
	.param .b64 param0;
	st.param.b64 	[param0], %rd73;
	.param .b64 param1;
	st.param.b64 	[param1], %rd68;
	.param .b32 retval0;
	call.uni (retval0), 
	vprintf, 
	(
	param0, 
	param1
	);
	ld.param.b32 	%r166, [retval0];
	} // callseq 4
	ret;

}
	// .globl	_Z26test_particle_run_parallelv
.visible .entry _Z26test_particle_run_parallelv()
{
	.local .align 8 .b8 	__local_depot3[32];
	.reg .b64 	%SP;
	.reg .b64 	%SPL;
	.reg .pred 	%p<39>;
	.reg .b32 	%r<194>;
	.reg .b32 	%f<289>;
	.reg .b64 	%rd<82>;
	.reg .b64 	%fd<15>;
	// demoted variable
	.shared .align 4 .b8 _ZZ26test_particle_run_parallelvE1m[12];
	mov.u64 	%SPL, __local_depot3;
	cvta.local.u64 	%SP, %SPL;
	add.u64 	%rd1, %SPL, 0;
	add.u64 	%rd2, %SPL, 0;
	add.u64 	%rd3, %SPL, 0;
	add.u64 	%rd4, %SPL, 0;
	mov.u32 	%r54, %tid.x;
	mov.f32 	%f72, 0f3FB8AA3B;
	mov.f32 	%f73, 0f4034650A;
	mul.rn.f32 	%f74, %f73, %f72;
	cvt.rzi.f32.f32 	%f75, %f74;
	abs.f32 	%f76, %f75;
	setp.gt.f32 	%p1, %f76, 0f42FC0000;
	mov.f32 	%f77, 0f42FC0000;
	copysign.f32 	%f78, %f75, %f77;
	selp.f32 	%f79, %f78, %f75, %p1;
	fma.rn.f32 	%f80, %f79, 0fBF317218, 0f4034650A;
	fma.rn.f32 	%f81, %f79, 0f3102E308, %f80;
	mul.f32 	%f82, %f81, 0f3FB8AA3B;
	add.f32 	%f83, %f79, 0f4B40007D;
	mov.b32 	%r55, %f83;
	shl.b32 	%r56, %r55, 23;
	mov.b32 	%f84, %r56;
	ex2.approx.ftz.f32 	%f85, %f82;
	mul.f32 	%f86, %f85, %f84;
	mov.f32 	%f87, 0f3E000000;
	div.approx.ftz.f32 	%f88, %f87, %f86;
	fma.rn.f32 	%f1, %f86, 0f40000000, %f88;
	mov.f32 	%f89, 0fBE000000;
	div.approx.ftz.f32 	%f90, %f89, %f86;
	fma.rn.f32 	%f91, %f86, 0f40000000, %f90;
	abs.f32 	%f2, %f91;
	mov.f32 	%f92, 0f3F060A92;
	mov.f32 	%f93, 0f3E8C5E23;
	mul.rn.f32 	%f94, %f93, %f92;
	fma.rn.f32 	%f95, %f94, 0f3EBFB801, 0f3F060A92;
	rcp.rn.f32 	%f96, %f95;
	div.rn.f32 	%f3, %f96, %f2;
	mov.f32 	%f97, 0fBE32B8BD;
	mov.f32 	%f98, 0f3CF98AD8;
	mul.rn.f32 	%f99, %f98, %f97;
	fma.rn.f32 	%f100, %f99, 0f3EACC5A9, 0fBE32B8BD;
	neg.f32 	%f101, %f100;
	rcp.approx.ftz.f32 	%f102, %f101;
	rcp.rn.f32 	%f103, %f102;
	add.f32 	%f104, %f2, %f2;
	div.rn.f32 	%f4, %f103, %f104;
	mul.lo.s32 	%r57, %r54, 360;
	cvt.rn.f32.u32 	%f105, %r57;
	mul.f32 	%f106, %f105, 0f40490FDB;
	div.rn.f32 	%f5, %f106, 0f43340000;
	mul.lo.s32 	%r58, %r54, 720;
	cvt.rn.f32.u32 	%f107, %r58;
	mul.f32 	%f108, %f107, 0f40490FDB;
	div.rn.f32 	%f6, %f108, 0f43340000;
	mul.lo.s32 	%r59, %r54, 1080;
	cvt.rn.f32.u32 	%f109, %r59;
	mul.f32 	%f110, %f109, 0f40490FDB;
	div.rn.f32 	%f7, %f110, 0f43340000;
	mul.lo.s32 	%r60, %r54, 1440;
	cvt.rn.f32.u32 	%f111, %r60;
	mul.f32 	%f112, %f111, 0f40490FDB;
	div.rn.f32 	%f8, %f112, 0f43340000;
	mov.f32 	%f269, 0f4D2F6EEF;
	mov.f32 	%f266, 0f00000000;
	sin.approx.f32 	%f115, %f6;
	sin.approx.f32 	%f117, %f7;
	sin.approx.f32 	%f119, %f8;
	mov.u64 	%rd58, __cudart_i2opi_f;
	mov.f32 	%f267, %f266;
	mov.f32 	%f268, %f266;
	mov.f32 	%f270, %f266;
	mov.f32 	%f271, %f266;
	mov.f32 	%f272, %f266;
$L__BB3_1:
	setp.ne.s32 	%p2, %r54, 0;
	@%p2 bra 	$L__BB3_3;
	mov.b32 	%r61, 0;
	st.shared.u32 	[_ZZ26test_particle_run_parallelvE1m], %r61;
	st.shared.u32 	[_ZZ26test_particle_run_parallelvE1m+4], %r61;
	st.shared.u32 	[_ZZ26test_particle_run_parallelvE1m+8], %r61;
$L__BB3_3:
	setp.gt.u32 	%p3, %r54, 127;
	bar.sync 	0;
	@%p3 bra 	$L__BB3_39;
	sin.approx.f32 	%f19, %f5;
	mul.f32 	%f113, %f3, %f19;
	fma.rn.f32 	%f114, %f5, 0f3AC00000, %f113;
	fma.rn.f32 	%f116, %f4, %f115, %f114;
	fma.rn.f32 	%f118, %f117, 0f00000000, %f116;
	fma.rn.f32 	%f20, %f119, 0f00000000, %f118;
	mul.f32 	%f120, %f20, 0f3F22F983;
	cvt.rni.s32.f32 	%r184, %f120;
	cvt.rn.f32.s32 	%f121, %r184;
	fma.rn.f32 	%f122, %f121, 0fBFC90FDA, %f20;
	fma.rn.f32 	%f123, %f121, 0fB3A22168, %f122;
	fma.rn.f32 	%f277, %f121, 0fA7C234C5, %f123;
	abs.f32 	%f22, %f20;
	setp.ltu.f32 	%p4, %f22, 0f47CE4780;
	mov.u32 	%r180, %r184;
	mov.f32 	%f276, %f277;
	@%p4 bra 	$L__BB3_12;
	setp.neu.f32 	%p5, %f22, 0f7F800000;
	@%p5 bra 	$L__BB3_7;
	mov.f32 	%f126, 0f00000000;
	mul.rn.f32 	%f276, %f20, %f126;
	mov.b32 	%r180, 0;
	bra.uni 	$L__BB3_12;
$L__BB3_7:
	mov.b32 	%r3, %f20;
	shl.b32 	%r63, %r3, 8;
	or.b32  	%r4, %r63, -2147483648;
	mov.b64 	%rd78, 0;
	mov.b32 	%r177, 0;
	mov.u64 	%rd76, __cudart_i2opi_f;
	mov.u64 	%rd77, %rd4;
$L__BB3_8:
	.pragma "nounroll";
	ld.global.nc.u32 	%r64, [%rd76];
	mad.wide.u32 	%rd25, %r64, %r4, %rd78;
	shr.u64 	%rd78, %rd25, 32;
	st.local.u32 	[%rd77], %rd25;
	add.s32 	%r177, %r177, 1;
	add.s64 	%rd77, %rd77, 4;
	add.s64 	%rd76, %rd76, 4;
	setp.ne.s32 	%p6, %r177, 6;
	@%p6 bra 	$L__BB3_8;
	shr.u32 	%r65, %r3, 23;
	st.local.u32 	[%rd4+24], %rd78;
	and.b32  	%r7, %r65, 31;
	and.b32  	%r66, %r65, 224;
	add.s32 	%r67, %r66, -128;
	shr.u32 	%r68, %r67, 5;
	mul.wide.u32 	%rd26, %r68, 4;
	sub.s64 	%rd11, %rd4, %rd26;
	ld.local.u32 	%r178, [%rd11+24];
	ld.local.u32 	%r179, [%rd11+20];
	setp.eq.s32 	%p7, %r7, 0;
	@%p7 bra 	$L__BB3_11;
	shf.l.wrap.b32 	%r178, %r179, %r178, %r7;
	ld.local.u32 	%r69, [%rd11+16];
	shf.l.wrap.b32 	%r179, %r69, %r179, %r7;
$L__BB3_11:
	shr.u32 	%r70, %r178, 30;
	shf.l.wrap.b32 	%r71, %r179, %r178, 2;
	shl.b32 	%r72, %r179, 2;
	shr.u32 	%r73, %r71, 31;
	add.s32 	%r74, %r73, %r70;
	neg.s32 	%r75, %r74;
	setp.lt.s32 	%p8, %r3, 0;
	selp.b32 	%r180, %r75, %r74, %p8;
	xor.b32  	%r76, %r71, %r3;
	shr.s32 	%r77, %r71, 31;
	xor.b32  	%r78, %r77, %r71;
	xor.b32  	%r79, %r77, %r72;
	cvt.u64.u32 	%rd27, %r78;
	shl.b64 	%rd28, %rd27, 32;
	cvt.u64.u32 	%rd29, %r79;
	or.b64  	%rd30, %rd28, %rd29;
	cvt.rn.f64.s64 	%fd1, %rd30;
	mul.f64 	%fd2, %fd1, 0d3BF921FB54442D19;
	cvt.rn.f32.f64 	%f124, %fd2;
	neg.f32 	%f125, %f124;
	setp.lt.s32 	%p9, %r76, 0;
	selp.f32 	%f276, %f125, %f124, %p9;
$L__BB3_12:
	add.s32 	%r81, %r180, 1;
	mul.rn.f32 	%f127, %f276, %f276;
	and.b32  	%r82, %r180, 1;
	setp.eq.b32 	%p11, %r82, 1;
	selp.f32 	%f128, %f276, 0f3F800000, %p11;
	fma.rn.f32 	%f129, %f127, %f128, 0f00000000;
	fma.rn.f32 	%f130, %f127, 0f37CBAC00, 0fBAB607ED;
	selp.f32 	%f131, 0fB94D4153, %f130, %p11;
	selp.f32 	%f132, 0f3C0885E4, 0f3D2AAABB, %p11;
	fma.rn.f32 	%f133, %f131, %f127, %f132;
	selp.f32 	%f134, 0fBE2AAAA8, 0fBEFFFFFF, %p11;
	fma.rn.f32 	%f135, %f133, %f127, %f134;
	fma.rn.f32 	%f136, %f135, %f129, %f128;
	and.b32  	%r83, %r81, 2;
	setp.eq.s32 	%p12, %r83, 0;
	mov.f32 	%f137, 0f00000000;
	sub.f32 	%f138, %f137, %f136;
	selp.f32 	%f26, %f136, %f138, %p12;
	@%p4 bra 	$L__BB3_20;
	setp.neu.f32 	%p13, %f22, 0f7F800000;
	@%p13 bra 	$L__BB3_15;
	mov.f32 	%f141, 0f00000000;
	mul.rn.f32 	%f277, %f20, %f141;
	mov.b32 	%r184, 0;
	bra.uni 	$L__BB3_20;
$L__BB3_15:
	mov.b32 	%r16, %f20;
	shl.b32 	%r85, %r16, 8;
	or.b32  	%r17, %r85, -2147483648;
	mov.b64 	%rd79, 0;
	mov.b32 	%r181, 0;
$L__BB3_16:
	.pragma "nounroll";
	mul.wide.u32 	%rd32, %r181, 4;
	mov.u64 	%rd33, __cudart_i2opi_f;
	add.s64 	%rd34, %rd33, %rd32;
	ld.global.nc.u32 	%r86, [%rd34];
	mad.wide.u32 	%rd35, %r86, %r17, %rd79;
	shr.u64 	%rd79, %rd35, 32;
	add.s64 	%rd36, %rd3, %rd32;
	st.local.u32 	[%rd36], %rd35;
	add.s32 	%r181, %r181, 1;
	setp.ne.s32 	%p14, %r181, 6;
	@%p14 bra 	$L__BB3_16;
	shr.u32 	%r87, %r16, 23;
	st.local.u32 	[%rd3+24], %rd79;
	and.b32  	%r20, %r87, 31;
	and.b32  	%r88, %r87, 224;
	add.s32 	%r89, %r88, -128;
	shr.u32 	%r90, %r89, 5;
	mul.wide.u32 	%rd37, %r90, 4;
	sub.s64 	%rd14, %rd3, %rd37;
	ld.local.u32 	%r182, [%rd14+24];
	ld.local.u32 	%r183, [%rd14+20];
	setp.eq.s32 	%p15, %r20, 0;
	@%p15 bra 	$L__BB3_19;
	shf.l.wrap.b32 	%r182, %r183, %r182, %r20;
	ld.local.u32 	%r91, [%rd14+16];
	shf.l.wrap.b32 	%r183, %r91, %r183, %r20;
$L__BB3_19:
	shr.u32 	%r92, %r182, 30;
	shf.l.wrap.b32 	%r93, %r183, %r182, 2;
	shl.b32 	%r94, %r183, 2;
	shr.u32 	%r95, %r93, 31;
	add.s32 	%r96, %r95, %r92;
	neg.s32 	%r97, %r96;
	setp.lt.s32 	%p16, %r16, 0;
	selp.b32 	%r184, %r97, %r96, %p16;
	xor.b32  	%r98, %r93, %r16;
	shr.s32 	%r99, %r93, 31;
	xor.b32  	%r100, %r99, %r93;
	xor.b32  	%r101, %r99, %r94;
	cvt.u64.u32 	%rd38, %r100;
	shl.b64 	%rd39, %rd38, 32;
	cvt.u64.u32 	%rd40, %r101;
	or.b64  	%rd41, %rd39, %rd40;
	cvt.rn.f64.s64 	%fd3, %rd41;
	mul.f64 	%fd4, %fd3, 0d3BF921FB54442D19;
	cvt.rn.f32.f64 	%f139, %fd4;
	neg.f32 	%f140, %f139;
	setp.lt.s32 	%p17, %r98, 0;
	selp.f32 	%f277, %f140, %f139, %p17;
$L__BB3_20:
	cos.approx.f32 	%f143, %f5;
	sub.f32 	%f144, %f1, %f143;
	mov.f32 	%f145, 0f3F717932;
	div.rn.f32 	%f146, %f145, %f144;
	mul.f32 	%f147, %f2, %f146;
	mul.rn.f32 	%f148, %f277, %f277;
	and.b32  	%r104, %r184, 1;
	setp.eq.b32 	%p18, %r104, 1;
	selp.f32 	%f149, 0f3F800000, %f277, %p18;
	fma.rn.f32 	%f150, %f148, %f149, 0f00000000;
	fma.rn.f32 	%f151, %f148, 0f37CBAC00, 0fBAB607ED;
	selp.f32 	%f152, %f151, 0fB94D4153, %p18;
	selp.f32 	%f153, 0f3D2AAABB, 0f3C0885E4, %p18;
	fma.rn.f32 	%f154, %f152, %f148, %f153;
	selp.f32 	%f155, 0fBEFFFFFF, 0fBE2AAAA8, %p18;
	fma.rn.f32 	%f156, %f154, %f148, %f155;
	fma.rn.f32 	%f157, %f156, %f150, %f149;
	and.b32  	%r105, %r184, 2;
	setp.eq.s32 	%p19, %r105, 0;
	mov.f32 	%f281, 0f00000000;
	sub.f32 	%f158, %f281, %f157;
	selp.f32 	%f159, %f157, %f158, %p19;
	mul.f32 	%f279, %f147, %f159;
	mul.f32 	%f278, %f19, %f146;
	mul.f32 	%f280, %f147, %f26;
	mov.u32 	%r185, %r57;
	mov.f32 	%f282, %f281;
	mov.f32 	%f283, %f281;
$L__BB3_21:
	mov.f32 	%f35, %f280;
	mov.f32 	%f34, %f279;
	mov.f32 	%f33, %f278;
	add.s32 	%r185, %r185, 3;
	cvt.rn.f32.u32 	%f160, %r185;
	mul.f32 	%f161, %f160, 0f40490FDB;
	div.rn.f32 	%f162, %f161, 0f43340000;
	sin.approx.f32 	%f39, %f162;
	mul.f32 	%f163, %f3, %f39;
	fma.rn.f32 	%f164, %f162, 0f3AC00000, %f163;
	shl.b32 	%r106, %r185, 1;
	cvt.rn.f32.u32 	%f165, %r106;
	mul.f32 	%f166, %f165, 0f40490FDB;
	div.rn.f32 	%f167, %f166, 0f43340000;
	sin.approx.f32 	%f168, %f167;
	fma.rn.f32 	%f169, %f4, %f168, %f164;
	mul.lo.s32 	%r107, %r185, 3;
	cvt.rn.f32.u32 	%f170, %r107;
	mul.f32 	%f171, %f170, 0f40490FDB;
	div.rn.f32 	%f172, %f171, 0f43340000;
	sin.approx.f32 	%f173, %f172;
	fma.rn.f32 	%f174, %f173, 0f00000000, %f169;
	shl.b32 	%r108, %r185, 2;
	cvt.rn.f32.u32 	%f175, %r108;
	mul.f32 	%f176, %f175, 0f40490FDB;
	div.rn.f32 	%f177, %f176, 0f43340000;
	sin.approx.f32 	%f178, %f177;
	fma.rn.f32 	%f40, %f178, 0f00000000, %f174;
	cos.approx.f32 	%f179, %f162;
	sub.f32 	%f180, %f1, %f179;
	mov.f32 	%f181, 0f3F717932;
	div.rn.f32 	%f41, %f181, %f180;
	mul.f32 	%f182, %f40, 0f3F22F983;
	cvt.rni.s32.f32 	%r193, %f182;
	cvt.rn.f32.s32 	%f183, %r193;
	fma.rn.f32 	%f184, %f183, 0fBFC90FDA, %f40;
	fma.rn.f32 	%f185, %f183, 0fB3A22168, %f184;
	fma.rn.f32 	%f285, %f183, 0fA7C234C5, %f185;
	abs.f32 	%f43, %f40;
	setp.ltu.f32 	%p20, %f43, 0f47CE4780;
	mov.u32 	%r189, %r193;
	mov.f32 	%f284, %f285;
	@%p20 bra 	$L__BB3_29;
	setp.neu.f32 	%p21, %f43, 0f7F800000;
	@%p21 bra 	$L__BB3_24;
	mov.f32 	%f188, 0f00000000;
	mul.rn.f32 	%f284, %f40, %f188;
	mov.b32 	%r189, 0;
	bra.uni 	$L__BB3_29;
$L__BB3_24:
	mov.b64 	%rd80, 0;
	mov.b32 	%r186, 0;
$L__BB3_25:
	.pragma "nounroll";
	mul.wide.u32 	%rd43, %r186, 4;
	mov.u64 	%rd44, __cudart_i2opi_f;
	add.s64 	%rd45, %rd44, %rd43;
	ld.global.nc.u32 	%r110, [%rd45];
	mov.b32 	%r111, %f40;
	shl.b32 	%r112, %r111, 8;
	or.b32  	%r113, %r112, -2147483648;
	mad.wide.u32 	%rd46, %r110, %r113, %rd80;
	shr.u64 	%rd80, %rd46, 32;
	add.s64 	%rd47, %rd2, %rd43;
	st.local.u32 	[%rd47], %rd46;
	add.s32 	%r186, %r186, 1;
	setp.ne.s32 	%p22, %r186, 6;
	@%p22 bra 	$L__BB3_25;
	mov.b32 	%r114, %f40;
	shr.u32 	%r115, %r114, 23;
	st.local.u32 	[%rd2+24], %rd80;
	and.b32  	%r116, %r115, 31;
	and.b32  	%r117, %r115, 224;
	add.s32 	%r118, %r117, -128;
	shr.u32 	%r119, %r118, 5;
	mul.wide.u32 	%rd48, %r119, 4;
	sub.s64 	%rd49, %rd2, %rd48;
	ld.local.u32 	%r187, [%rd49+24];
	ld.local.u32 	%r188, [%rd49+20];
	setp.eq.s32 	%p23, %r116, 0;
	@%p23 bra 	$L__BB3_28;
	mov.b32 	%r120, %f40;
	shr.u32 	%r121, %r120, 23;
	and.b32  	%r122, %r121, 31;
	shf.l.wrap.b32 	%r187, %r188, %r187, %r122;
	and.b32  	%r123, %r121, 224;
	add.s32 	%r124, %r123, -128;
	shr.u32 	%r125, %r124, 5;
	mul.wide.u32 	%rd50, %r125, 4;
	sub.s64 	%rd51, %rd2, %rd50;
	ld.local.u32 	%r126, [%rd51+16];
	shf.l.wrap.b32 	%r188, %r126, %r188, %r122;
$L__BB3_28:
	shr.u32 	%r127, %r187, 30;
	shf.l.wrap.b32 	%r128, %r188, %r187, 2;
	shl.b32 	%r129, %r188, 2;
	shr.u32 	%r130, %r128, 31;
	add.s32 	%r131, %r130, %r127;
	neg.s32 	%r132, %r131;
	mov.b32 	%r133, %f40;
	setp.lt.s32 	%p24, %r133, 0;
	selp.b32 	%r189, %r132, %r131, %p24;
	xor.b32  	%r134, %r128, %r133;
	shr.s32 	%r135, %r128, 31;
	xor.b32  	%r136, %r135, %r128;
	xor.b32  	%r137, %r135, %r129;
	cvt.u64.u32 	%rd52, %r136;
	shl.b64 	%rd53, %rd52, 32;
	cvt.u64.u32 	%rd54, %r137;
	or.b64  	%rd55, %rd53, %rd54;
	cvt.rn.f64.s64 	%fd5, %rd55;
	mul.f64 	%fd6, %fd5, 0d3BF921FB54442D19;
	cvt.rn.f32.f64 	%f186, %fd6;
	neg.f32 	%f187, %f186;
	setp.lt.s32 	%p25, %r134, 0;
	selp.f32 	%f284, %f187, %f186, %p25;
$L__BB3_29:
	add.s32 	%r139, %r189, 1;
	mul.rn.f32 	%f189, %f284, %f284;
	and.b32  	%r140, %r189, 1;
	setp.eq.b32 	%p27, %r140, 1;
	selp.f32 	%f190, %f284, 0f3F800000, %p27;
	fma.rn.f32 	%f191, %f189, %f190, 0f00000000;
	fma.rn.f32 	%f192, %f189, 0f37CBAC00, 0fBAB607ED;
	selp.f32 	%f193, 0fB94D4153, %f192, %p27;
	selp.f32 	%f194, 0f3C0885E4, 0f3D2AAABB, %p27;
	fma.rn.f32 	%f195, %f193, %f189, %f194;
	selp.f32 	%f196, 0fBE2AAAA8, 0fBEFFFFFF, %p27;
	fma.rn.f32 	%f197, %f195, %f189, %f196;
	fma.rn.f32 	%f198, %f197, %f191, %f190;
	and.b32  	%r141, %r139, 2;
	setp.eq.s32 	%p28, %r141, 0;
	mov.f32 	%f199, 0f00000000;
	sub.f32 	%f200, %f199, %f198;
	selp.f32 	%f201, %f198, %f200, %p28;
	mul.f32 	%f202, %f2, %f41;
	mul.f32 	%f280, %f202, %f201;
	@%p20 bra 	$L__BB3_37;
	setp.neu.f32 	%p29, %f43, 0f7F800000;
	@%p29 bra 	$L__BB3_32;
	mov.f32 	%f205, 0f00000000;
	mul.rn.f32 	%f285, %f40, %f205;
	mov.b32 	%r193, 0;
	bra.uni 	$L__BB3_37;
$L__BB3_32:
	mov.b32 	%r43, %f40;
	mov.b64 	%rd81, 0;
	mov.b32 	%r190, 0;
$L__BB3_33:
	.pragma "nounroll";
	mul.wide.u32 	%rd57, %r190, 4;
	add.s64 	%rd59, %rd58, %rd57;
	ld.global.nc.u32 	%r143, [%rd59];
	shl.b32 	%r144, %r43, 8;
	or.b32  	%r145, %r144, -2147483648;
	mad.wide.u32 	%rd60, %r143, %r145, %rd81;
	shr.u64 	%rd81, %rd60, 32;
	add.s64 	%rd61, %rd1, %rd57;
	st.local.u32 	[%rd61], %rd60;
	add.s32 	%r190, %r190, 1;
	setp.ne.s32 	%p30, %r190, 6;
	@%p30 bra 	$L__BB3_33;
	shr.u32 	%r146, %r43, 23;
	st.local.u32 	[%rd1+24], %rd81;
	and.b32  	%r147, %r146, 31;
	and.b32  	%r148, %r146, 224;
	add.s32 	%r149, %r148, -128;
	shr.u32 	%r150, %r149, 5;
	mul.wide.u32 	%rd62, %r150, 4;
	sub.s64 	%rd63, %rd1, %rd62;
	ld.local.u32 	%r191, [%rd63+24];
	ld.local.u32 	%r192, [%rd63+20];
	setp.eq.s32 	%p31, %r147, 0;
	@%p31 bra 	$L__BB3_36;
	shr.u32 	%r151, %r43, 23;
	and.b32  	%r152, %r151, 31;
	shf.l.wrap.b32 	%r191, %r192, %r191, %r152;
	and.b32  	%r153, %r151, 224;
	add.s32 	%r154, %r153, -128;
	shr.u32 	%r155, %r154, 5;
	mul.wide.u32 	%rd64, %r155, 4;
	sub.s64 	%rd65, %rd1, %rd64;
	ld.local.u32 	%r156, [%rd65+16];
	shf.l.wrap.b32 	%r192, %r156, %r192, %r152;
$L__BB3_36:
	shr.u32 	%r157, %r191, 30;
	shf.l.wrap.b32 	%r158, %r192, %r191, 2;
	shl.b32 	%r159, %r192, 2;
	shr.u32 	%r160, %r158, 31;
	add.s32 	%r161, %r160, %r157;
	neg.s32 	%r162, %r161;
	setp.lt.s32 	%p32, %r43, 0;
	selp.b32 	%r193, %r162, %r161, %p32;
	xor.b32  	%r163, %r158, %r43;
	shr.s32 	%r164, %r158, 31;
	xor.b32  	%r165, %r164, %r158;
	xor.b32  	%r166, %r164, %r159;
	cvt.u64.u32 	%rd66, %r165;
	shl.b64 	%rd67, %rd66, 32;
	cvt.u64.u32 	%rd68, %r166;
	or.b64  	%rd69, %rd67, %rd68;
	cvt.rn.f64.s64 	%fd7, %rd69;
	mul.f64 	%fd8, %fd7, 0d3BF921FB54442D19;
	cvt.rn.f32.f64 	%f203, %fd8;
	neg.f32 	%f204, %f203;
	setp.lt.s32 	%p33, %r163, 0;
	selp.f32 	%f285, %f204, %f203, %p33;
$L__BB3_37:
	mul.rn.f32 	%f206, %f285, %f285;
	and.b32  	%r168, %r193, 1;
	setp.eq.b32 	%p34, %r168, 1;
	selp.f32 	%f207, 0f3F800000, %f285, %p34;
	fma.rn.f32 	%f208, %f206, %f207, 0f00000000;
	fma.rn.f32 	%f209, %f206, 0f37CBAC00, 0fBAB607ED;
	selp.f32 	%f210, %f209, 0fB94D4153, %p34;
	selp.f32 	%f211, 0f3D2AAABB, 0f3C0885E4, %p34;
	fma.rn.f32 	%f212, %f210, %f206, %f211;
	selp.f32 	%f213, 0fBEFFFFFF, 0fBE2AAAA8, %p34;
	fma.rn.f32 	%f214, %f212, %f206, %f213;
	fma.rn.f32 	%f215, %f214, %f208, %f207;
	and.b32  	%r169, %r193, 2;
	setp.eq.s32 	%p35, %r169, 0;
	mov.f32 	%f216, 0f00000000;
	sub.f32 	%f217, %f216, %f215;
	selp.f32 	%f218, %f215, %f217, %p35;
	mul.f32 	%f219, %f2, %f41;
	mul.f32 	%f279, %f219, %f218;
	mul.f32 	%f278, %f39, %f41;
	sub.f32 	%f220, %f280, %f35;
	sub.f32 	%f221, %f279, %f34;
	sub.f32 	%f222, %f278, %f33;
	add.f32 	%f223, %f35, %f280;
	add.f32 	%f224, %f34, %f279;
	add.f32 	%f225, %f33, %f278;
	mul.f32 	%f226, %f223, 0f3F000000;
	mul.f32 	%f227, %f224, 0f3F000000;
	mul.f32 	%f228, %f225, 0f3F000000;
	sub.f32 	%f229, %f270, %f226;
	sub.f32 	%f230, %f271, %f227;
	sub.f32 	%f231, %f272, %f228;
	mul.f32 	%f232, %f230, %f230;
	fma.rn.f32 	%f233, %f229, %f229, %f232;
	fma.rn.f32 	%f234, %f231, %f231, %f233;
	sqrt.rn.f32 	%f235, %f234;
	mul.f32 	%f236, %f231, %f221;
	mul.f32 	%f237, %f222, %f230;
	sub.f32 	%f238, %f236, %f237;
	mul.f32 	%f239, %f222, %f229;
	mul.f32 	%f240, %f231, %f220;
	sub.f32 	%f241, %f239, %f240;
	mul.f32 	%f242, %f220, %f230;
	mul.f32 	%f243, %f229, %f221;
	sub.f32 	%f244, %f242, %f243;
	rcp.rn.f32 	%f245, %f235;
	div.rn.f32 	%f246, %f245, %f235;
	div.rn.f32 	%f247, %f246, %f235;
	fma.rn.f32 	%f283, %f247, %f238, %f283;
	fma.rn.f32 	%f282, %f241, %f247, %f282;
	fma.rn.f32 	%f281, %f247, %f244, %f281;
	mov.u32 	%r170, %tid.x;
	mad.lo.s32 	%r171, %r170, 360, 360;
	setp.lt.u32 	%p36, %r185, %r171;
	@%p36 bra 	$L__BB3_21;
	mul.f32 	%f286, %f283, 0fBA7D5602;
	mul.f32 	%f287, %f282, 0fBA7D5602;
	mul.f32 	%f288, %f281, 0fBA7D5602;
$L__BB3_39:
	atom.shared.add.f32 	%f248, [_ZZ26test_particle_run_parallelvE1m], %f286;
	atom.shared.add.f32 	%f249, [_ZZ26test_particle_run_parallelvE1m+4], %f287;
	atom.shared.add.f32 	%f250, [_ZZ26test_particle_run_parallelvE1m+8], %f288;
	bar.sync 	0;
	ld.shared.f32 	%f251, [_ZZ26test_particle_run_parallelvE1m+8];
	mul.f32 	%f252, %f268, %f251;
	ld.shared.f32 	%f253, [_ZZ26test_particle_run_parallelvE1m+4];
	mul.f32 	%f254, %f269, %f253;
	sub.f32 	%f255, %f252, %f254;
	ld.shared.f32 	%f256, [_ZZ26test_particle_run_parallelvE1m];
	mul.f32 	%f257, %f269, %f256;
	mul.f32 	%f258, %f267, %f251;
	sub.f32 	%f259, %f257, %f258;
	mul.f32 	%f260, %f267, %f253;
	mul.f32 	%f261, %f268, %f256;
	sub.f32 	%f262, %f260, %f261;
	mul.f32 	%f263, %f255, 0f4C904362;
	mul.f32 	%f264, %f259, 0f4C904362;
	mul.f32 	%f265, %f262, 0f4C904362;
	fma.rn.f32 	%f270, %f267, 0f2CBF4419, %f270;
	fma.rn.f32 	%f271, %f268, 0f2CBF4419, %f271;
	fma.rn.f32 	%f272, %f269, 0f2CBF4419, %f272;
	fma.rn.f32 	%f267, %f263, 0f2CBF4419, %f267;
	fma.rn.f32 	%f268, %f264, 0f2CBF4419, %f268;
	fma.rn.f32 	%f269, %f265, 0f2CBF4419, %f269;
	add.f32 	%f266, %f266, 0f3A83126F;
	setp.lt.f32 	%p37, %f266, 0f42C80000;
	@%p37 bra 	$L__BB3_1;
	mov.u32 	%r172, %tid.x;
	setp.ne.s32 	%p38, %r172, 0;
	@%p38 bra 	$L__BB3_42;
	add.u64 	%rd70, %SP, 0;
	add.u64 	%rd71, %SPL, 0;
	add.u64 	%rd73, %SPL, 0;
	cvt.f64.f32 	%fd9, %f270;
	cvt.f64.f32 	%fd10, %f271;
	cvt.f64.f32 	%fd11, %f272;
	st.local.f64 	[%rd73], %fd9;
	st.local.f64 	[%rd73+8], %fd10;
	st.local.f64 	[%rd73+16], %fd11;
	mov.u64 	%rd74, $str;
	cvta.global.u64 	%rd75, %rd74;
	{ // callseq 5, 0
	.param .b64 param0;
	st.param.b64 	[param0], %rd75;
	.param .b64 param1;
	st.param.b64 	[param1], %rd70;
	.param .b32 retval0;
	call.uni (retval0), 
	vprintf, 
	(
	param0, 
	param1
	);
	ld.param.b32 	%r173, [retval0];
	} // callseq 5
	cvt.f64.f32 	%fd12, %f267;
	cvt.f64.f32 	%fd13, %f268;
	cvt.f64.f32 	%fd14, %f269;
	st.local.f64 	[%rd71], %fd12;
	st.local.f64 	[%rd71+8], %fd13;
	st.local.f64 	[%rd71+16], %fd14;
	{ // callseq 6, 0
	.param .b64 param0;
	st.param.b64 	[param0], %rd75;
	.param .b64 param1;
	st.param.b64 	[param1], %rd70;
	.param .b32 retval0;
	call.uni (retval0), 
	vprintf, 
	(
	param0, 
	param1
	);
	ld.param.b32 	%r175, [retval0];
	} // callseq 6
$L__BB3_42:
	ret;

}
	// .globl	_Z31test_parallel_relative_positionv
.visible .entry _Z31test_parallel_relative_positionv()
{
	.local .align 8 .b8 	__local_depot4[32];
	.reg .b64 	%SP;
	.reg .b64 	%SPL;
	.reg .pred 	%p<38>;
	.reg .b32 	%r<178>;
	.reg .b32 	%f<253>;
	.reg .b64 	%rd<83>;
	.reg .b64 	%fd<12>;
	// demoted variable
	.shared .align 4 .b8 _ZZ31test_parallel_relative_positionvE2mr[12];
	mov.u64 	%SPL, __local_depot4;
	cvta.local.u64 	%SP, %SPL;
	add.u64 	%rd1, %SPL, 0;
	add.u64 	%rd2, %SPL, 0;
	mov.u32 	%r1, %tid.x;
	mov.f32 	%f50, 0f3FB8AA3B;
	mov.f32 	%f51, 0f4034650A;
	mul.rn.f32 	%f52, %f51, %f50;
	cvt.rzi.f32.f32 	%f53, %f52;
	abs.f32 	%f54, %f53;
	setp.gt.f32 	%p1, %f54, 0f42FC0000;
	mov.f32 	%f55, 0f42FC0000;
	copysign.f32 	%f56, %f53, %f55;
	selp.f32 	%f57, %f56, %f53, %p1;
	fma.rn.f32 	%f58, %f57, 0fBF317218, 0f4034650A;
	fma.rn.f32 	%f59, %f57, 0f3102E308, %f58;
	mul.f32 	%f60, %f59, 0f3FB8AA3B;
	add.f32 	%f61, %f57, 0f4B40007D;
	mov.b32 	%r58, %f61;
	shl.b32 	%r59, %r58, 23;
	mov.b32 	%f62, %r59;
	ex2.approx.ftz.f32 	%f63, %f60;
	mul.f32 	%f64, %f63, %f62;
	mov.f32 	%f65, 0f3E000000;
	div.approx.ftz.f32 	%f66, %f65, %f64;
	fma.rn.f32 	%f1, %f64, 0f40000000, %f66;
	mov.f32 	%f67, 0fBE000000;
	div.approx.ftz.f32 	%f68, %f67, %f64;
	fma.rn.f32 	%f69, %f64, 0f40000000, %f68;
	abs.f32 	%f2, %f69;
	mov.f32 	%f70, 0f3F060A92;
	mov.f32 	%f71, 0f3E8C5E23;
	mul.rn.f32 	%f72, %f71, %f70;
	fma.rn.f32 	%f73, %f72, 0f3EBFB801, 0f3F060A92;
	rcp.rn.f32 	%f74, %f73;
	div.rn.f32 	%f3, %f74, %f2;
	mov.f32 	%f75, 0fBE32B8BD;
	mov.f32 	%f76, 0f3CF98AD8;
	mul.rn.f32 	%f77, %f76, %f75;
	fma.rn.f32 	%f78, %f77, 0f3EACC5A9, 0fBE32B8BD;
	neg.f32 	%f79, %f78;
	rcp.approx.ftz.f32 	%f80, %f79;
	rcp.rn.f32 	%f81, %f80;
	add.f32 	%f82, %f2, %f2;
	div.rn.f32 	%f4, %f81, %f82;
	setp.ne.s32 	%p2, %r1, 0;
	@%p2 bra 	$L__BB4_2;
	mov.b32 	%r60, 0;
	st.shared.u32 	[_ZZ31test_parallel_relative_positionvE2mr], %r60;
	st.shared.u32 	[_ZZ31test_parallel_relative_positionvE2mr+4], %r60;
	st.shared.u32 	[_ZZ31test_parallel_relative_positionvE2mr+8], %r60;
$L__BB4_2:
	bar.sync 	0;
	setp.gt.u32 	%p3, %r1, 127;
	@%p3 bra 	$L__BB4_38;
	mul.lo.s32 	%r169, %r1, 360;
	cvt.rn.f32.u32 	%f84, %r169;
	mul.f32 	%f85, %f84, 0f40490FDB;
	div.rn.f32 	%f86, %f85, 0f43340000;
	sin.approx.f32 	%f5, %f86;
	mul.f32 	%f87, %f3, %f5;
	fma.rn.f32 	%f88, %f86, 0f3AC00000, %f87;
	mul.lo.s32 	%r61, %r1, 720;
	cvt.rn.f32.u32 	%f89, %r61;
	mul.f32 	%f90, %f89, 0f40490FDB;
	div.rn.f32 	%f91, %f90, 0f43340000;
	sin.approx.f32 	%f92, %f91;
	fma.rn.f32 	%f93, %f4, %f92, %f88;
	mul.lo.s32 	%r62, %r1, 1080;
	cvt.rn.f32.u32 	%f94, %r62;
	mul.f32 	%f95, %f94, 0f40490FDB;
	div.rn.f32 	%f96, %f95, 0f43340000;
	sin.approx.f32 	%f97, %f96;
	fma.rn.f32 	%f98, %f97, 0f00000000, %f93;
	mul.lo.s32 	%r63, %r1, 1440;
	cvt.rn.f32.u32 	%f99, %r63;
	mul.f32 	%f100, %f99, 0f40490FDB;
	div.rn.f32 	%f101, %f100, 0f43340000;
	sin.approx.f32 	%f102, %f101;
	fma.rn.f32 	%f6, %f102, 0f00000000, %f98;
	cos.approx.f32 	%f103, %f86;
	sub.f32 	%f7, %f1, %f103;
	mul.f32 	%f104, %f6, 0f3F22F983;
	cvt.rni.s32.f32 	%r168, %f104;
	cvt.rn.f32.s32 	%f105, %r168;
	fma.rn.f32 	%f106, %f105, 0fBFC90FDA, %f6;
	fma.rn.f32 	%f107, %f105, 0fB3A22168, %f106;
	fma.rn.f32 	%f241, %f105, 0fA7C234C5, %f107;
	abs.f32 	%f9, %f6;
	setp.ltu.f32 	%p4, %f9, 0f47CE4780;
	mov.u32 	%r164, %r168;
	mov.f32 	%f240, %f241;
	@%p4 bra 	$L__BB4_11;
	setp.neu.f32 	%p5, %f9, 0f7F800000;
	@%p5 bra 	$L__BB4_6;
	mov.f32 	%f110, 0f00000000;
	mul.rn.f32 	%f240, %f6, %f110;
	mov.b32 	%r164, 0;
	bra.uni 	$L__BB4_11;
$L__BB4_6:
	mov.b32 	%r4, %f6;
	shl.b32 	%r65, %r4, 8;
	or.b32  	%r5, %r65, -2147483648;
	mov.b64 	%rd77, 0;
	mov.b32 	%r161, 0;
	mov.u64 	%rd75, __cudart_i2opi_f;
	mov.u64 	%rd76, %rd2;
$L__BB4_7:
	.pragma "nounroll";
	ld.global.nc.u32 	%r66, [%rd75];
	mad.wide.u32 	%rd27, %r66, %r5, %rd77;
	shr.u64 	%rd77, %rd27, 32;
	st.local.u32 	[%rd76], %rd27;
	add.s32 	%r161, %r161, 1;
	add.s64 	%rd76, %rd76, 4;
	add.s64 	%rd75, %rd75, 4;
	setp.ne.s32 	%p6, %r161, 6;
	@%p6 bra 	$L__BB4_7;
	shr.u32 	%r67, %r4, 23;
	st.local.u32 	[%rd2+24], %rd77;
	and.b32  	%r8, %r67, 31;
	and.b32  	%r68, %r67, 224;
	add.s32 	%r69, %r68, -128;
	shr.u32 	%r70, %r69, 5;
	mul.wide.u32 	%rd28, %r70, 4;
	sub.s64 	%rd9, %rd2, %rd28;
	ld.local.u32 	%r162, [%rd9+24];
	ld.local.u32 	%r163, [%rd9+20];
	setp.eq.s32 	%p7, %r8, 0;
	@%p7 bra 	$L__BB4_10;
	shf.l.wrap.b32 	%r162, %r163, %r162, %r8;
	ld.local.u32 	%r71, [%rd9+16];
	shf.l.wrap.b32 	%r163, %r71, %r163, %r8;
$L__BB4_10:
	shr.u32 	%r72, %r162, 30;
	shf.l.wrap.b32 	%r73, %r163, %r162, 2;
	shl.b32 	%r74, %r163, 2;
	shr.u32 	%r75, %r73, 31;
	add.s32 	%r76, %r75, %r72;
	neg.s32 	%r77, %r76;
	setp.lt.s32 	%p8, %r4, 0;
	selp.b32 	%r164, %r77, %r76, %p8;
	xor.b32  	%r78, %r73, %r4;
	shr.s32 	%r79, %r73, 31;
	xor.b32  	%r80, %r79, %r73;
	xor.b32  	%r81, %r79, %r74;
	cvt.u64.u32 	%rd29, %r80;
	shl.b64 	%rd30, %rd29, 32;
	cvt.u64.u32 	%rd31, %r81;
	or.b64  	%rd32, %rd30, %rd31;
	cvt.rn.f64.s64 	%fd1, %rd32;
	mul.f64 	%fd2, %fd1, 0d3BF921FB54442D19;
	cvt.rn.f32.f64 	%f108, %fd2;
	neg.f32 	%f109, %f108;
	setp.lt.s32 	%p9, %r78, 0;
	selp.f32 	%f240, %f109, %f108, %p9;
$L__BB4_11:
	setp.ltu.f32 	%p10, %f9, 0f47CE4780;
	add.s32 	%r83, %r164, 1;
	mul.rn.f32 	%f111, %f240, %f240;
	and.b32  	%r84, %r164, 1;
	setp.eq.b32 	%p11, %r84, 1;
	selp.f32 	%f112, %f240, 0f3F800000, %p11;
	fma.rn.f32 	%f113, %f111, %f112, 0f00000000;
	fma.rn.f32 	%f114, %f111, 0f37CBAC00, 0fBAB607ED;
	selp.f32 	%f115, 0fB94D4153, %f114, %p11;
	selp.f32 	%f116, 0f3C0885E4, 0f3D2AAABB, %p11;
	fma.rn.f32 	%f117, %f115, %f111, %f116;
	selp.f32 	%f118, 0fBE2AAAA8, 0fBEFFFFFF, %p11;
	fma.rn.f32 	%f119, %f117, %f111, %f118;
	fma.rn.f32 	%f120, %f119, %f113, %f112;
	and.b32  	%r85, %r83, 2;
	setp.eq.s32 	%p12, %r85, 0;
	mov.f32 	%f121, 0f00000000;
	sub.f32 	%f122, %f121, %f120;
	selp.f32 	%f13, %f120, %f122, %p12;
	@%p10 bra 	$L__BB4_19;
	setp.neu.f32 	%p13, %f9, 0f7F800000;
	@%p13 bra 	$L__BB4_14;
	mov.f32 	%f125, 0f00000000;
	mul.rn.f32 	%f241, %f6, %f125;
	mov.b32 	%r168, 0;
	bra.uni 	$L__BB4_19;
$L__BB4_14:
	mov.b32 	%r17, %f6;
	shl.b32 	%r87, %r17, 8;
	or.b32  	%r18, %r87, -2147483648;
	mov.b64 	%rd78, 0;
	mov.b32 	%r165, 0;
	mov.u64 	%rd35, __cudart_i2opi_f;
$L__BB4_15:
	.pragma "nounroll";
	mul.wide.u32 	%rd34, %r165, 4;
	add.s64 	%rd36, %rd35, %rd34;
	ld.global.nc.u32 	%r88, [%rd36];
	mad.wide.u32 	%rd37, %r88, %r18, %rd78;
	shr.u64 	%rd78, %rd37, 32;
	add.s64 	%rd38, %rd2, %rd34;
	st.local.u32 	[%rd38], %rd37;
	add.s32 	%r165, %r165, 1;
	setp.ne.s32 	%p14, %r165, 6;
	@%p14 bra 	$L__BB4_15;
	shr.u32 	%r89, %r17, 23;
	st.local.u32 	[%rd2+24], %rd78;
	and.b32  	%r21, %r89, 31;
	and.b32  	%r90, %r89, 224;
	add.s32 	%r91, %r90, -128;
	shr.u32 	%r92, %r91, 5;
	mul.wide.u32 	%rd39, %r92, 4;
	sub.s64 	%rd12, %rd2, %rd39;
	ld.local.u32 	%r166, [%rd12+24];
	ld.local.u32 	%r167, [%rd12+20];
	setp.eq.s32 	%p15, %r21, 0;
	@%p15 bra 	$L__BB4_18;
	shf.l.wrap.b32 	%r166, %r167, %r166, %r21;
	ld.local.u32 	%r93, [%rd12+16];
	shf.l.wrap.b32 	%r167, %r93, %r167, %r21;
$L__BB4_18:
	shr.u32 	%r94, %r166, 30;
	shf.l.wrap.b32 	%r95, %r167, %r166, 2;
	shl.b32 	%r96, %r167, 2;
	shr.u32 	%r97, %r95, 31;
	add.s32 	%r98, %r97, %r94;
	neg.s32 	%r99, %r98;
	setp.lt.s32 	%p16, %r17, 0;
	selp.b32 	%r168, %r99, %r98, %p16;
	xor.b32  	%r100, %r95, %r17;
	shr.s32 	%r101, %r95, 31;
	xor.b32  	%r102, %r101, %r95;
	xor.b32  	%r103, %r101, %r96;
	cvt.u64.u32 	%rd40, %r102;
	shl.b64 	%rd41, %rd40, 32;
	cvt.u64.u32 	%rd42, %r103;
	or.b64  	%rd43, %rd41, %rd42;
	cvt.rn.f64.s64 	%fd3, %rd43;
	mul.f64 	%fd4, %fd3, 0d3BF921FB54442D19;
	cvt.rn.f32.f64 	%f123, %fd4;
	neg.f32 	%f124, %f123;
	setp.lt.s32 	%p17, %r100, 0;
	selp.f32 	%f241, %f124, %f123, %p17;
$L__BB4_19:
	mov.f32 	%f127, 0f3F717932;
	div.rn.f32 	%f128, %f127, %f7;
	mul.f32 	%f129, %f2, %f128;
	mul.rn.f32 	%f130, %f241, %f241;
	and.b32  	%r105, %r168, 1;
	setp.eq.b32 	%p18, %r105, 1;
	selp.f32 	%f131, 0f3F800000, %f241, %p18;
	fma.rn.f32 	%f132, %f130, %f131, 0f00000000;
	fma.rn.f32 	%f133, %f130, 0f37CBAC00, 0fBAB607ED;
	selp.f32 	%f134, %f133, 0fB94D4153, %p18;
	selp.f32 	%f135, 0f3D2AAABB, 0f3C0885E4, %p18;
	fma.rn.f32 	%f136, %f134, %f130, %f135;
	selp.f32 	%f137, 0fBEFFFFFF, 0fBE2AAAA8, %p18;
	fma.rn.f32 	%f138, %f136, %f130, %f137;
	fma.rn.f32 	%f139, %f138, %f132, %f131;
	and.b32  	%r106, %r168, 2;
	setp.eq.s32 	%p19, %r106, 0;
	mov.f32 	%f245, 0f00000000;
	sub.f32 	%f140, %f245, %f139;
	selp.f32 	%f141, %f139, %f140, %p19;
	mul.f32 	%f243, %f129, %f141;
	mul.f32 	%f242, %f5, %f128;
	mul.f32 	%f244, %f129, %f13;
	mad.lo.s32 	%r154, %r1, 360, 360;
	mov.u64 	%rd54, __cudart_i2opi_f;
	mov.f32 	%f246, %f245;
	mov.f32 	%f247, %f245;
$L__BB4_20:
	mov.f32 	%f22, %f244;
	mov.f32 	%f21, %f243;
	mov.f32 	%f20, %f242;
	add.s32 	%r169, %r169, 3;
	cvt.rn.f32.u32 	%f142, %r169;
	mul.f32 	%f143, %f142, 0f40490FDB;
	div.rn.f32 	%f144, %f143, 0f43340000;
	sin.approx.f32 	%f26, %f144;
	mul.f32 	%f145, %f3, %f26;
	fma.rn.f32 	%f146, %f144, 0f3AC00000, %f145;
	shl.b32 	%r107, %r169, 1;
	cvt.rn.f32.u32 	%f147, %r107;
	mul.f32 	%f148, %f147, 0f40490FDB;
	div.rn.f32 	%f149, %f148, 0f43340000;
	sin.approx.f32 	%f150, %f149;
	fma.rn.f32 	%f151, %f4, %f150, %f146;
	mul.lo.s32 	%r108, %r169, 3;
	cvt.rn.f32.u32 	%f152, %r108;
	mul.f32 	%f153, %f152, 0f40490FDB;
	div.rn.f32 	%f154, %f153, 0f43340000;
	sin.approx.f32 	%f155, %f154;
	fma.rn.f32 	%f156, %f155, 0f00000000, %f151;
	shl.b32 	%r109, %r169, 2;
	cvt.rn.f32.u32 	%f157, %r109;
	mul.f32 	%f158, %f157, 0f40490FDB;
	div.rn.f32 	%f159, %f158, 0f43340000;
	sin.approx.f32 	%f160, %f159;
	fma.rn.f32 	%f27, %f160, 0f00000000, %f156;
	cos.approx.f32 	%f161, %f144;
	sub.f32 	%f162, %f1, %f161;
	mov.f32 	%f163, 0f3F717932;
	div.rn.f32 	%f28, %f163, %f162;
	mul.f32 	%f29, %f2, %f28;
	mul.f32 	%f164, %f27, 0f3F22F983;
	cvt.rni.s32.f32 	%r177, %f164;
	cvt.rn.f32.s32 	%f165, %r177;
	fma.rn.f32 	%f166, %f165, 0fBFC90FDA, %f27;
	fma.rn.f32 	%f167, %f165, 0fB3A22168, %f166;
	fma.rn.f32 	%f249, %f165, 0fA7C234C5, %f167;
	abs.f32 	%f31, %f27;
	setp.ltu.f32 	%p20, %f31, 0f47CE4780;
	mov.u32 	%r173, %r177;
	mov.f32 	%f248, %f249;
	@%p20 bra 	$L__BB4_28;
	setp.neu.f32 	%p21, %f31, 0f7F800000;
	@%p21 bra 	$L__BB4_23;
	mov.f32 	%f170, 0f00000000;
	mul.rn.f32 	%f248, %f27, %f170;
	mov.b32 	%r173, 0;
	bra.uni 	$L__BB4_28;
$L__BB4_23:
	mov.b32 	%r33, %f27;
	mov.b64 	%rd81, 0;
	mov.b32 	%r170, 0;
	mov.u64 	%rd79, %rd54;
	mov.u64 	%rd80, %rd2;
$L__BB4_24:
	.pragma "nounroll";
	ld.global.nc.u32 	%r111, [%rd79];
	shl.b32 	%r112, %r33, 8;
	or.b32  	%r113, %r112, -2147483648;
	mad.wide.u32 	%rd46, %r111, %r113, %rd81;
	shr.u64 	%rd81, %rd46, 32;
	st.local.u32 	[%rd80], %rd46;
	add.s32 	%r170, %r170, 1;
	add.s64 	%rd80, %rd80, 4;
	add.s64 	%rd79, %rd79, 4;
	setp.ne.s32 	%p22, %r170, 6;
	@%p22 bra 	$L__BB4_24;
	shr.u32 	%r114, %r33, 23;
	st.local.u32 	[%rd2+24], %rd81;
	and.b32  	%r36, %r114, 31;
	and.b32  	%r115, %r114, 224;
	add.s32 	%r116, %r115, -128;
	shr.u32 	%r117, %r116, 5;
	mul.wide.u32 	%rd47, %r117, 4;
	sub.s64 	%rd19, %rd2, %rd47;
	ld.local.u32 	%r171, [%rd19+24];
	ld.local.u32 	%r172, [%rd19+20];
	setp.eq.s32 	%p23, %r36, 0;
	@%p23 bra 	$L__BB4_27;
	shf.l.wrap.b32 	%r171, %r172, %r171, %r36;
	ld.local.u32 	%r118, [%rd19+16];
	shf.l.wrap.b32 	%r172, %r118, %r172, %r36;
$L__BB4_27:
	shr.u32 	%r119, %r171, 30;
	shf.l.wrap.b32 	%r120, %r172, %r171, 2;
	shl.b32 	%r121, %r172, 2;
	shr.u32 	%r122, %r120, 31;
	add.s32 	%r123, %r122, %r119;
	neg.s32 	%r124, %r123;
	setp.lt.s32 	%p24, %r33, 0;
	selp.b32 	%r173, %r124, %r123, %p24;
	xor.b32  	%r125, %r120, %r33;
	shr.s32 	%r126, %r120, 31;
	xor.b32  	%r127, %r126, %r120;
	xor.b32  	%r128, %r126, %r121;
	cvt.u64.u32 	%rd48, %r127;
	shl.b64 	%rd49, %rd48, 32;
	cvt.u64.u32 	%rd50, %r128;
	or.b64  	%rd51, %rd49, %rd50;
	cvt.rn.f64.s64 	%fd5, %rd51;
	mul.f64 	%fd6, %fd5, 0d3BF921FB54442D19;
	cvt.rn.f32.f64 	%f168, %fd6;
	neg.f32 	%f169, %f168;
	setp.lt.s32 	%p25, %r125, 0;
	selp.f32 	%f248, %f169, %f168, %p25;
$L__BB4_28:
	add.s32 	%r130, %r173, 1;
	mul.rn.f32 	%f171, %f248, %f248;
	and.b32  	%r131, %r173, 1;
	setp.eq.b32 	%p27, %r131, 1;
	selp.f32 	%f172, %f248, 0f3F800000, %p27;
	fma.rn.f32 	%f173, %f171, %f172, 0f00000000;
	fma.rn.f32 	%f174, %f171, 0f37CBAC00, 0fBAB607ED;
	selp.f32 	%f175, 0fB94D4153, %f174, %p27;
	selp.f32 	%f176, 0f3C0885E4, 0f3D2AAABB, %p27;
	fma.rn.f32 	%f177, %f175, %f171, %f176;
	selp.f32 	%f178, 0fBE2AAAA8, 0fBEFFFFFF, %p27;
	fma.rn.f32 	%f179, %f177, %f171, %f178;
	fma.rn.f32 	%f180, %f179, %f173, %f172;
	and.b32  	%r132, %r130, 2;
	setp.eq.s32 	%p28, %r132, 0;
	mov.f32 	%f181, 0f00000000;
	sub.f32 	%f182, %f181, %f180;
	selp.f32 	%f183, %f180, %f182, %p28;
	mul.f32 	%f244, %f29, %f183;
	@%p20 bra 	$L__BB4_36;
	setp.neu.f32 	%p29, %f31, 0f7F800000;
	@%p29 bra 	$L__BB4_31;
	mov.f32 	%f186, 0f00000000;
	mul.rn.f32 	%f249, %f27, %f186;
	mov.b32 	%r177, 0;
	bra.uni 	$L__BB4_36;
$L__BB4_31:
	mov.b32 	%r45, %f27;
	shl.b32 	%r134, %r45, 8;
	or.b32  	%r46, %r134, -2147483648;
	mov.b64 	%rd82, 0;
	mov.b32 	%r174, 0;
$L__BB4_32:
	.pragma "nounroll";
	mul.wide.u32 	%rd53, %r174, 4;
	add.s64 	%rd55, %rd54, %rd53;
	ld.global.nc.u32 	%r135, [%rd55];
	mad.wide.u32 	%rd56, %r135, %r46, %rd82;
	shr.u64 	%rd82, %rd56, 32;
	add.s64 	%rd57, %rd1, %rd53;
	st.local.u32 	[%rd57], %rd56;
	add.s32 	%r174, %r174, 1;
	setp.ne.s32 	%p30, %r174, 6;
	@%p30 bra 	$L__BB4_32;
	shr.u32 	%r136, %r45, 23;
	st.local.u32 	[%rd1+24], %rd82;
	and.b32  	%r49, %r136, 31;
	and.b32  	%r137, %r136, 224;
	add.s32 	%r138, %r137, -128;
	shr.u32 	%r139, %r138, 5;
	mul.wide.u32 	%rd58, %r139, 4;
	sub.s64 	%rd22, %rd1, %rd58;
	ld.local.u32 	%r175, [%rd22+24];
	ld.local.u32 	%r176, [%rd22+20];
	setp.eq.s32 	%p31, %r49, 0;
	@%p31 bra 	$L__BB4_35;
	shf.l.wrap.b32 	%r175, %r176, %r175, %r49;
	ld.local.u32 	%r140, [%rd22+16];
	shf.l.wrap.b32 	%r176, %r140, %r176, %r49;
$L__BB4_35:
	shr.u32 	%r141, %r175, 30;
	shf.l.wrap.b32 	%r142, %r176, %r175, 2;
	shl.b32 	%r143, %r176, 2;
	shr.u32 	%r144, %r142, 31;
	add.s32 	%r145, %r144, %r141;
	neg.s32 	%r146, %r145;
	setp.lt.s32 	%p32, %r45, 0;
	selp.b32 	%r177, %r146, %r145, %p32;
	xor.b32  	%r147, %r142, %r45;
	shr.s32 	%r148, %r142, 31;
	xor.b32  	%r149, %r148, %r142;
	xor.b32  	%r150, %r148, %r143;
	cvt.u64.u32 	%rd59, %r149;
	shl.b64 	%rd60, %rd59, 32;
	cvt.u64.u32 	%rd61, %r150;
	or.b64  	%rd62, %rd60, %rd61;
	cvt.rn.f64.s64 	%fd7, %rd62;
	mul.f64 	%fd8, %fd7, 0d3BF921FB54442D19;
	cvt.rn.f32.f64 	%f184, %fd8;
	neg.f32 	%f185, %f184;
	setp.lt.s32 	%p33, %r147, 0;
	selp.f32 	%f249, %f185, %f184, %p33;
$L__BB4_36:
	mul.rn.f32 	%f187, %f249, %f249;
	and.b32  	%r152, %r177, 1;
	setp.eq.b32 	%p34, %r152, 1;
	selp.f32 	%f188, 0f3F800000, %f249, %p34;
	fma.rn.f32 	%f189, %f187, %f188, 0f00000000;
	fma.rn.f32 	%f190, %f187, 0f37CBAC00, 0fBAB607ED;
	selp.f32 	%f191, %f190, 0fB94D4153, %p34;
	selp.f32 	%f192, 0f3D2AAABB, 0f3C0885E4, %p34;
	fma.rn.f32 	%f193, %f191, %f187, %f192;
	selp.f32 	%f194, 0fBEFFFFFF, 0fBE2AAAA8, %p34;
	fma.rn.f32 	%f195, %f193, %f187, %f194;
	fma.rn.f32 	%f196, %f195, %f189, %f188;
	and.b32  	%r153, %r177, 2;
	setp.eq.s32 	%p35, %r153, 0;
	mov.f32 	%f197, 0f00000000;
	sub.f32 	%f198, %f197, %f196;
	selp.f32 	%f199, %f196, %f198, %p35;
	mul.f32 	%f243, %f29, %f199;
	mul.f32 	%f242, %f26, %f28;
	sub.f32 	%f200, %f244, %f22;
	sub.f32 	%f201, %f243, %f21;
	sub.f32 	%f202, %f242, %f20;
	add.f32 	%f203, %f22, %f244;
	add.f32 	%f204, %f21, %f243;
	add.f32 	%f205, %f20, %f242;
	mul.f32 	%f206, %f203, 0f3F000000;
	mul.f32 	%f207, %f204, 0f3F000000;
	mul.f32 	%f208, %f205, 0f3F000000;
	mov.f32 	%f209, 0f3F733334;
	sub.f32 	%f210, %f209, %f206;
	sub.f32 	%f211, %f197, %f207;
	sub.f32 	%f212, %f197, %f208;
	mul.f32 	%f213, %f211, %f211;
	fma.rn.f32 	%f214, %f210, %f210, %f213;
	fma.rn.f32 	%f215, %f212, %f212, %f214;
	sqrt.rn.f32 	%f216, %f215;
	mul.f32 	%f217, %f212, %f201;
	mul.f32 	%f218, %f202, %f211;
	sub.f32 	%f219, %f217, %f218;
	mul.f32 	%f220, %f202, %f210;
	mul.f32 	%f221, %f212, %f200;
	sub.f32 	%f222, %f220, %f221;
	mul.f32 	%f223, %f200, %f211;
	mul.f32 	%f224, %f210, %f201;
	sub.f32 	%f225, %f223, %f224;
	rcp.rn.f32 	%f226, %f216;
	div.rn.f32 	%f227, %f226, %f216;
	div.rn.f32 	%f228, %f227, %f216;
	fma.rn.f32 	%f247, %f228, %f219, %f247;
	fma.rn.f32 	%f246, %f222, %f228, %f246;
	fma.rn.f32 	%f245, %f228, %f225, %f245;
	setp.lt.u32 	%p36, %r169, %r154;
	@%p36 bra 	$L__BB4_20;
	mul.f32 	%f250, %f247, 0fBA7D5602;
	mul.f32 	%f251, %f246, 0fBA7D5602;
	mul.f32 	%f252, %f245, 0fBA7D5602;
$L__BB4_38:
	setp.ne.s32 	%p37, %r1, 0;
	atom.shared.add.f32 	%f229, [_ZZ31test_parallel_relative_positionvE2mr], %f250;
	atom.shared.add.f32 	%f230, [_ZZ31test_parallel_relative_positionvE2mr+4], %f251;
	atom.shared.add.f32 	%f231, [_ZZ31test_parallel_relative_positionvE2mr+8], %f252;
	bar.sync 	0;
	@%p37 bra 	$L__BB4_40;
	ld.shared.f32 	%f232, [_ZZ31test_parallel_relative_positionvE2mr];
	ld.shared.f32 	%f233, [_ZZ31test_parallel_relative_positionvE2mr+4];
	add.u64 	%rd63, %SP, 0;
	add.u64 	%rd64, %SPL, 0;
	add.u64 	%rd66, %SPL, 0;
	add.u64 	%rd68, %SPL, 0;
	ld.shared.f32 	%f234, [_ZZ31test_parallel_relative_positionvE2mr+8];
	neg.f32 	%f235, %f234;
	add.f32 	%f236, %f232, %f233;
	mul.f32 	%f237, %f236, 0fBF3504F3;
	sub.f32 	%f238, %f232, %f233;
	mul.f32 	%f239, %f238, 0f3F3504F3;
	mov.b64 	%rd69, 4617325112918540288;
	st.local.u64 	[%rd68], %rd69;
	mov.b64 	%rd70, 4613827852045910016;
	st.local.u64 	[%rd68+8], %rd70;
	mov.b64 	%rd71, 0;
	st.local.u64 	[%rd68+16], %rd71;
	mov.u64 	%rd72, $str;
	cvta.global.u64 	%rd73, %rd72;
	{ // callseq 7, 0
	.param .b64 param0;
	st.param.b64 	[param0], %rd73;
	.param .b64 param1;
	st.param.b64 	[param1], %rd63;
	.param .b32 retval0;
	call.uni (retval0), 
	vprintf, 
	(
	param0, 
	param1
	);
	ld.param.b32 	%r155, [retval0];
	} // callseq 7
	st.local.u64 	[%rd66], %rd71;
	st.local.u64 	[%rd66+8], %rd71;
	mov.b64 	%rd74, 4730448520824225792;
	st.local.u64 	[%rd66+16], %rd74;
	{ // callseq 8, 0
	.param .b64 param0;
	st.param.b64 	[param0], %rd73;
	.param .b64 param1;
	st.param.b64 	[param1], %rd63;
	.param .b32 retval0;
	call.uni (retval0), 
	vprintf, 
	(
	param0, 
	param1
	);
	ld.param.b32 	%r157, [retval0];
	} // callseq 8
	cvt.f64.f32 	%fd9, %f239;
	cvt.f64.f32 	%fd10, %f237;
	cvt.f64.f32 	%fd11, %f235;
	st.local.f64 	[%rd64], %fd9;
	st.local.f64 	[%rd64+8], %fd10;
	st.local.f64 	[%rd64+16], %fd11;
	{ // callseq 9, 0
	.param .b64 param0;
	st.param.b64 	[param0], %rd73;
	.param .b64 param1;
	st.param.b64 	[param1], %rd63;
	.param .b32 retval0;
	call.uni (retval0), 
	vprintf, 
	(
	param0, 
	param1
	);
	ld.param.b32 	%r159, [retval0];
	} // callseq 9
$L__BB4_40:
	ret;

}
	// .globl	_Z44test_parallel_relative_position_particle_runv
.visible .entry _Z44test_parallel_relative_position_particle_runv()
{
	.local .align 8 .b8 	__local_depot5[32];
	.reg .b64 	%SP;
	.reg .b64 	%SPL;
	.reg .pred 	%p<39>;
	.reg .b32 	%r<194>;
	.reg .b32 	%f<301>;
	.reg .b64 	%rd<82>;
	.reg .b64 	%fd<15>;
	// demoted variable
	.shared .align 4 .b8 _ZZ44test_parallel_relative_position_particle_runvE2mr[12];
	mov.u64 	%SPL, __local_depot5;
	cvta.local.u64 	%SP, %SPL;
	add.u64 	%rd1, %SPL, 0;
	add.u64 	%rd2, %SPL, 0;
	add.u64 	%rd3, %SPL, 0;
	add.u64 	%rd4, %SPL, 0;
	mov.u32 	%r54, %tid.x;
	mov.f32 	%f74, 0f3FB8AA3B;
	mov.f32 	%f75, 0f4034650A;
	mul.rn.f32 	%f76, %f75, %f74;
	cvt.rzi.f32.f32 	%f77, %f76;
	abs.f32 	%f78, %f77;
	setp.gt.f32 	%p1, %f78, 0f42FC0000;
	mov.f32 	%f79, 0f42FC0000;
	copysign.f32 	%f80, %f77, %f79;
	selp.f32 	%f81, %f80, %f77, %p1;
	fma.rn.f32 	%f82, %f81, 0fBF317218, 0f4034650A;
	fma.rn.f32 	%f83, %f81, 0f3102E308, %f82;
	mul.f32 	%f84, %f83, 0f3FB8AA3B;
	add.f32 	%f85, %f81, 0f4B40007D;
	mov.b32 	%r55, %f85;
	shl.b32 	%r56, %r55, 23;
	mov.b32 	%f86, %r56;
	ex2.approx.ftz.f32 	%f87, %f84;
	mul.f32 	%f88, %f87, %f86;
	mov.f32 	%f89, 0f3E000000;
	div.approx.ftz.f32 	%f90, %f89, %f88;
	fma.rn.f32 	%f1, %f88, 0f40000000, %f90;
	mov.f32 	%f91, 0fBE000000;
	div.approx.ftz.f32 	%f92, %f91, %f88;
	fma.rn.f32 	%f93, %f88, 0f40000000, %f92;
	abs.f32 	%f2, %f93;
	mov.f32 	%f94, 0f3F060A92;
	mov.f32 	%f95, 0f3E8C5E23;
	mul.rn.f32 	%f96, %f95, %f94;
	fma.rn.f32 	%f97, %f96, 0f3EBFB801, 0f3F060A92;
	rcp.rn.f32 	%f98, %f97;
	div.rn.f32 	%f3, %f98, %f2;
	mov.f32 	%f99, 0fBE32B8BD;
	mov.f32 	%f100, 0f3CF98AD8;
	mul.rn.f32 	%f101, %f100, %f99;
	fma.rn.f32 	%f102, %f101, 0f3EACC5A9, 0fBE32B8BD;
	neg.f32 	%f103, %f102;
	rcp.approx.ftz.f32 	%f104, %f103;
	rcp.rn.f32 	%f105, %f104;
	add.f32 	%f106, %f2, %f2;
	div.rn.f32 	%f4, %f105, %f106;
	mul.lo.s32 	%r57, %r54, 360;
	cvt.rn.f32.u32 	%f107, %r57;
	mul.f32 	%f108, %f107, 0f40490FDB;
	div.rn.f32 	%f5, %f108, 0f43340000;
	mul.lo.s32 	%r58, %r54, 720;
	cvt.rn.f32.u32 	%f109, %r58;
	mul.f32 	%f110, %f109, 0f40490FDB;
	div.rn.f32 	%f6, %f110, 0f43340000;
	mul.lo.s32 	%r59, %r54, 1080;
	cvt.rn.f32.u32 	%f111, %r59;
	mul.f32 	%f112, %f111, 0f40490FDB;
	div.rn.f32 	%f7, %f112, 0f43340000;
	mul.lo.s32 	%r60, %r54, 1440;
	cvt.rn.f32.u32 	%f113, %r60;
	mul.f32 	%f114, %f113, 0f40490FDB;
	div.rn.f32 	%f8, %f114, 0f43340000;
	mov.f32 	%f286, 0f3FBA35EF;
	mov.f32 	%f285, 0f4060C6B4;
	mov.f32 	%f282, 0f4CF819A6;
	mov.f32 	%f278, 0f00000000;
	sin.approx.f32 	%f117, %f6;
	sin.approx.f32 	%f119, %f7;
	sin.approx.f32 	%f121, %f8;
	mov.u64 	%rd58, __cudart_i2opi_f;
	mov.f32 	%f283, %f282;
	mov.f32 	%f284, %f278;
	mov.f32 	%f287, %f278;
$L__BB5_1:
	setp.ne.s32 	%p2, %r54, 0;
	@%p2 bra 	$L__BB5_3;
	mov.b32 	%r61, 0;
	st.shared.u32 	[_ZZ44test_parallel_relative_position_particle_runvE2mr], %r61;
	st.shared.u32 	[_ZZ44test_parallel_relative_position_particle_runvE2mr+4], %r61;
	st.shared.u32 	[_ZZ44test_parallel_relative_position_particle_runvE2mr+8], %r61;
$L__BB5_3:
	setp.gt.u32 	%p3, %r54, 127;
	bar.sync 	0;
	@%p3 bra 	$L__BB5_39;
	sin.approx.f32 	%f19, %f5;
	mul.f32 	%f115, %f3, %f19;
	fma.rn.f32 	%f116, %f5, 0f3AC00000, %f115;
	fma.rn.f32 	%f118, %f4, %f117, %f116;
	fma.rn.f32 	%f120, %f119, 0f00000000, %f118;
	fma.rn.f32 	%f20, %f121, 0f00000000, %f120;
	mul.f32 	%f122, %f20, 0f3F22F983;
	cvt.rni.s32.f32 	%r184, %f122;
	cvt.rn.f32.s32 	%f123, %r184;
	fma.rn.f32 	%f124, %f123, 0fBFC90FDA, %f20;
	fma.rn.f32 	%f125, %f123, 0fB3A22168, %f124;
	fma.rn.f32 	%f289, %f123, 0fA7C234C5, %f125;
	abs.f32 	%f22, %f20;
	setp.ltu.f32 	%p4, %f22, 0f47CE4780;
	mov.u32 	%r180, %r184;
	mov.f32 	%f288, %f289;
	@%p4 bra 	$L__BB5_12;
	setp.neu.f32 	%p5, %f22, 0f7F800000;
	@%p5 bra 	$L__BB5_7;
	mov.f32 	%f128, 0f00000000;
	mul.rn.f32 	%f288, %f20, %f128;
	mov.b32 	%r180, 0;
	bra.uni 	$L__BB5_12;
$L__BB5_7:
	mov.b32 	%r3, %f20;
	shl.b32 	%r63, %r3, 8;
	or.b32  	%r4, %r63, -2147483648;
	mov.b64 	%rd78, 0;
	mov.b32 	%r177, 0;
	mov.u64 	%rd76, __cudart_i2opi_f;
	mov.u64 	%rd77, %rd4;
$L__BB5_8:
	.pragma "nounroll";
	ld.global.nc.u32 	%r64, [%rd76];
	mad.wide.u32 	%rd25, %r64, %r4, %rd78;
	shr.u64 	%rd78, %rd25, 32;
	st.local.u32 	[%rd77], %rd25;
	add.s32 	%r177, %r177, 1;
	add.s64 	%rd77, %rd77, 4;
	add.s64 	%rd76, %rd76, 4;
	setp.ne.s32 	%p6, %r177, 6;
	@%p6 bra 	$L__BB5_8;
	shr.u32 	%r65, %r3, 23;
	st.local.u32 	[%rd4+24], %rd78;
	and.b32  	%r7, %r65, 31;
	and.b32  	%r66, %r65, 224;
	add.s32 	%r67, %r66, -128;
	shr.u32 	%r68, %r67, 5;
	mul.wide.u32 	%rd26, %r68, 4;
	sub.s64 	%rd11, %rd4, %rd26;
	ld.local.u32 	%r178, [%rd11+24];
	ld.local.u32 	%r179, [%rd11+20];
	setp.eq.s32 	%p7, %r7, 0;
	@%p7 bra 	$L__BB5_11;
	shf.l.wrap.b32 	%r178, %r179, %r178, %r7;
	ld.local.u32 	%r69, [%rd11+16];
	shf.l.wrap.b32 	%r179, %r69, %r179, %r7;
$L__BB5_11:
	shr.u32 	%r70, %r178, 30;
	shf.l.wrap.b32 	%r71, %r179, %r178, 2;
	shl.b32 	%r72, %r179, 2;
	shr.u32 	%r73, %r71, 31;
	add.s32 	%r74, %r73, %r70;
	neg.s32 	%r75, %r74;
	setp.lt.s32 	%p8, %r3, 0;
	selp.b32 	%r180, %r75, %r74, %p8;
	xor.b32  	%r76, %r71, %r3;
	shr.s32 	%r77, %r71, 31;
	xor.b32  	%r78, %r77, %r71;
	xor.b32  	%r79, %r77, %r72;
	cvt.u64.u32 	%rd27, %r78;
	shl.b64 	%rd28, %rd27, 32;
	cvt.u64.u32 	%rd29, %r79;
	or.b64  	%rd30, %rd28, %rd29;
	cvt.rn.f64.s64 	%fd1, %rd30;
	mul.f64 	%fd2, %fd1, 0d3BF921FB54442D19;
	cvt.rn.f32.f64 	%f126, %fd2;
	neg.f32 	%f127, %f126;
	setp.lt.s32 	%p9, %r76, 0;
	selp.f32 	%f288, %f127, %f126, %p9;
$L__BB5_12:
	add.s32 	%r81, %r180, 1;
	mul.rn.f32 	%f129, %f288, %f288;
	and.b32  	%r82, %r180, 1;
	setp.eq.b32 	%p11, %r82, 1;
	selp.f32 	%f130, %f288, 0f3F800000, %p11;
	fma.rn.f32 	%f131, %f129, %f130, 0f00000000;
	fma.rn.f32 	%f132, %f129, 0f37CBAC00, 0fBAB607ED;
	selp.f32 	%f133, 0fB94D4153, %f132, %p11;
	selp.f32 	%f134, 0f3C0885E4, 0f3D2AAABB, %p11;
	fma.rn.f32 	%f135, %f133, %f129, %f134;
	selp.f32 	%f136, 0fBE2AAAA8, 0fBEFFFFFF, %p11;
	fma.rn.f32 	%f137, %f135, %f129, %f136;
	fma.rn.f32 	%f138, %f137, %f131, %f130;
	and.b32  	%r83, %r81, 2;
	setp.eq.s32 	%p12, %r83, 0;
	mov.f32 	%f139, 0f00000000;
	sub.f32 	%f140, %f139, %f138;
	selp.f32 	%f26, %f138, %f140, %p12;
	@%p4 bra 	$L__BB5_20;
	setp.neu.f32 	%p13, %f22, 0f7F800000;
	@%p13 bra 	$L__BB5_15;
	mov.f32 	%f143, 0f00000000;
	mul.rn.f32 	%f289, %f20, %f143;
	mov.b32 	%r184, 0;
	bra.uni 	$L__BB5_20;
$L__BB5_15:
	mov.b32 	%r16, %f20;
	shl.b32 	%r85, %r16, 8;
	or.b32  	%r17, %r85, -2147483648;
	mov.b64 	%rd79, 0;
	mov.b32 	%r181, 0;
$L__BB5_16:
	.pragma "nounroll";
	mul.wide.u32 	%rd32, %r181, 4;
	mov.u64 	%rd33, __cudart_i2opi_f;
	add.s64 	%rd34, %rd33, %rd32;
	ld.global.nc.u32 	%r86, [%rd34];
	mad.wide.u32 	%rd35, %r86, %r17, %rd79;
	shr.u64 	%rd79, %rd35, 32;
	add.s64 	%rd36, %rd3, %rd32;
	st.local.u32 	[%rd36], %rd35;
	add.s32 	%r181, %r181, 1;
	setp.ne.s32 	%p14, %r181, 6;
	@%p14 bra 	$L__BB5_16;
	shr.u32 	%r87, %r16, 23;
	st.local.u32 	[%rd3+24], %rd79;
	and.b32  	%r20, %r87, 31;
	and.b32  	%r88, %r87, 224;
	add.s32 	%r89, %r88, -128;
	shr.u32 	%r90, %r89, 5;
	mul.wide.u32 	%rd37, %r90, 4;
	sub.s64 	%rd14, %rd3, %rd37;
	ld.local.u32 	%r182, [%rd14+24];
	ld.local.u32 	%r183, [%rd14+20];
	setp.eq.s32 	%p15, %r20, 0;
	@%p15 bra 	$L__BB5_19;
	shf.l.wrap.b32 	%r182, %r183, %r182, %r20;
	ld.local.u32 	%r91, [%rd14+16];
	shf.l.wrap.b32 	%r183, %r91, %r183, %r20;
$L__BB5_19:
	shr.u32 	%r92, %r182, 30;
	shf.l.wrap.b32 	%r93, %r183, %r182, 2;
	shl.b32 	%r94, %r183, 2;
	shr.u32 	%r95, %r93, 31;
	add.s32 	%r96, %r95, %r92;
	neg.s32 	%r97, %r96;
	setp.lt.s32 	%p16, %r16, 0;
	selp.b32 	%r184, %r97, %r96, %p16;
	xor.b32  	%r98, %r93, %r16;
	shr.s32 	%r99, %r93, 31;
	xor.b32  	%r100, %r99, %r93;
	xor.b32  	%r101, %r99, %r94;
	cvt.u64.u32 	%rd38, %r100;
	shl.b64 	%rd39, %rd38, 32;
	cvt.u64.u32 	%rd40, %r101;
	or.b64  	%rd41, %rd39, %rd40;
	cvt.rn.f64.s64 	%fd3, %rd41;
	mul.f64 	%fd4, %fd3, 0d3BF921FB54442D19;
	cvt.rn.f32.f64 	%f141, %fd4;
	neg.f32 	%f142, %f141;
	setp.lt.s32 	%p17, %r98, 0;
	selp.f32 	%f289, %f142, %f141, %p17;
$L__BB5_20:
	cos.approx.f32 	%f145, %f5;
	sub.f32 	%f146, %f1, %f145;
	mov.f32 	%f147, 0f3F717932;
	div.rn.f32 	%f148, %f147, %f146;
	mul.f32 	%f149, %f2, %f148;
	mul.rn.f32 	%f150, %f289, %f289;
	and.b32  	%r104, %r184, 1;
	setp.eq.b32 	%p18, %r104, 1;
	selp.f32 	%f151, 0f3F800000, %f289, %p18;
	fma.rn.f32 	%f152, %f150, %f151, 0f00000000;
	fma.rn.f32 	%f153, %f150, 0f37CBAC00, 0fBAB607ED;
	selp.f32 	%f154, %f153, 0fB94D4153, %p18;
	selp.f32 	%f155, 0f3D2AAABB, 0f3C0885E4, %p18;
	fma.rn.f32 	%f156, %f154, %f150, %f155;
	selp.f32 	%f157, 0fBEFFFFFF, 0fBE2AAAA8, %p18;
	fma.rn.f32 	%f158, %f156, %f150, %f157;
	fma.rn.f32 	%f159, %f158, %f152, %f151;
	and.b32  	%r105, %r184, 2;
	setp.eq.s32 	%p19, %r105, 0;
	mov.f32 	%f293, 0f00000000;
	sub.f32 	%f160, %f293, %f159;
	selp.f32 	%f161, %f159, %f160, %p19;
	mul.f32 	%f291, %f149, %f161;
	mul.f32 	%f290, %f19, %f148;
	mul.f32 	%f292, %f149, %f26;
	mov.u32 	%r185, %r57;
	mov.f32 	%f294, %f293;
	mov.f32 	%f295, %f293;
$L__BB5_21:
	mov.f32 	%f35, %f292;
	mov.f32 	%f34, %f291;
	mov.f32 	%f33, %f290;
	add.s32 	%r185, %r185, 3;
	cvt.rn.f32.u32 	%f162, %r185;
	mul.f32 	%f163, %f162, 0f40490FDB;
	div.rn.f32 	%f164, %f163, 0f43340000;
	sin.approx.f32 	%f39, %f164;
	mul.f32 	%f165, %f3, %f39;
	fma.rn.f32 	%f166, %f164, 0f3AC00000, %f165;
	shl.b32 	%r106, %r185, 1;
	cvt.rn.f32.u32 	%f167, %r106;
	mul.f32 	%f168, %f167, 0f40490FDB;
	div.rn.f32 	%f169, %f168, 0f43340000;
	sin.approx.f32 	%f170, %f169;
	fma.rn.f32 	%f171, %f4, %f170, %f166;
	mul.lo.s32 	%r107, %r185, 3;
	cvt.rn.f32.u32 	%f172, %r107;
	mul.f32 	%f173, %f172, 0f40490FDB;
	div.rn.f32 	%f174, %f173, 0f43340000;
	sin.approx.f32 	%f175, %f174;
	fma.rn.f32 	%f176, %f175, 0f00000000, %f171;
	shl.b32 	%r108, %r185, 2;
	cvt.rn.f32.u32 	%f177, %r108;
	mul.f32 	%f178, %f177, 0f40490FDB;
	div.rn.f32 	%f179, %f178, 0f43340000;
	sin.approx.f32 	%f180, %f179;
	fma.rn.f32 	%f40, %f180, 0f00000000, %f176;
	cos.approx.f32 	%f181, %f164;
	sub.f32 	%f182, %f1, %f181;
	mov.f32 	%f183, 0f3F717932;
	div.rn.f32 	%f41, %f183, %f182;
	mul.f32 	%f184, %f40, 0f3F22F983;
	cvt.rni.s32.f32 	%r193, %f184;
	cvt.rn.f32.s32 	%f185, %r193;
	fma.rn.f32 	%f186, %f185, 0fBFC90FDA, %f40;
	fma.rn.f32 	%f187, %f185, 0fB3A22168, %f186;
	fma.rn.f32 	%f297, %f185, 0fA7C234C5, %f187;
	abs.f32 	%f43, %f40;
	setp.ltu.f32 	%p20, %f43, 0f47CE4780;
	mov.u32 	%r189, %r193;
	mov.f32 	%f296, %f297;
	@%p20 bra 	$L__BB5_29;
	setp.neu.f32 	%p21, %f43, 0f7F800000;
	@%p21 bra 	$L__BB5_24;
	mov.f32 	%f190, 0f00000000;
	mul.rn.f32 	%f296, %f40, %f190;
	mov.b32 	%r189, 0;
	bra.uni 	$L__BB5_29;
$L__BB5_24:
	mov.b64 	%rd80, 0;
	mov.b32 	%r186, 0;
$L__BB5_25:
	.pragma "nounroll";
	mul.wide.u32 	%rd43, %r186, 4;
	mov.u64 	%rd44, __cudart_i2opi_f;
	add.s64 	%rd45, %rd44, %rd43;
	ld.global.nc.u32 	%r110, [%rd45];
	mov.b32 	%r111, %f40;
	shl.b32 	%r112, %r111, 8;
	or.b32  	%r113, %r112, -2147483648;
	mad.wide.u32 	%rd46, %r110, %r113, %rd80;
	shr.u64 	%rd80, %rd46, 32;
	add.s64 	%rd47, %rd2, %rd43;
	st.local.u32 	[%rd47], %rd46;
	add.s32 	%r186, %r186, 1;
	setp.ne.s32 	%p22, %r186, 6;
	@%p22 bra 	$L__BB5_25;
	mov.b32 	%r114, %f40;
	shr.u32 	%r115, %r114, 23;
	st.local.u32 	[%rd2+24], %rd80;
	and.b32  	%r116, %r115, 31;
	and.b32  	%r117, %r115, 224;
	add.s32 	%r118, %r117, -128;
	shr.u32 	%r119, %r118, 5;
	mul.wide.u32 	%rd48, %r119, 4;
	sub.s64 	%rd49, %rd2, %rd48;
	ld.local.u32 	%r187, [%rd49+24];
	ld.local.u32 	%r188, [%rd49+20];
	setp.eq.s32 	%p23, %r116, 0;
	@%p23 bra 	$L__BB5_28;
	mov.b32 	%r120, %f40;
	shr.u32 	%r121, %r120, 23;
	and.b32  	%r122, %r121, 31;
	shf.l.wrap.b32 	%r187, %r188, %r187, %r122;
	and.b32  	%r123, %r121, 224;
	add.s32 	%r124, %r123, -128;
	shr.u32 	%r125, %r124, 5;
	mul.wide.u32 	%rd50, %r125, 4;
	sub.s64 	%rd51, %rd2, %rd50;
	ld.local.u32 	%r126, [%rd51+16];
	shf.l.wrap.b32 	%r188, %r126, %r188, %r122;
$L__BB5_28:
	shr.u32 	%r127, %r187, 30;
	shf.l.wrap.b32 	%r128, %r188, %r187, 2;
	shl.b32 	%r129, %r188, 2;
	shr.u32 	%r130, %r128, 31;
	add.s32 	%r131, %r130, %r127;
	neg.s32 	%r132, %r131;
	mov.b32 	%r133, %f40;
	setp.lt.s32 	%p24, %r133, 0;
	selp.b32 	%r189, %r132, %r131, %p24;
	xor.b32  	%r134, %r128, %r133;
	shr.s32 	%r135, %r128, 31;
	xor.b32  	%r136, %r135, %r128;
	xor.b32  	%r137, %r135, %r129;
	cvt.u64.u32 	%rd52, %r136;
	shl.b64 	%rd53, %rd52, 32;
	cvt.u64.u32 	%rd54, %r137;
	or.b64  	%rd55, %rd53, %rd54;
	cvt.rn.f64.s64 	%fd5, %rd55;
	mul.f64 	%fd6, %fd5, 0d3BF921FB54442D19;
	cvt.rn.f32.f64 	%f188, %fd6;
	neg.f32 	%f189, %f188;
	setp.lt.s32 	%p25, %r134, 0;
	selp.f32 	%f296, %f189, %f188, %p25;
$L__BB5_29:
	add.s32 	%r139, %r189, 1;
	mul.rn.f32 	%f191, %f296, %f296;
	and.b32  	%r140, %r189, 1;
	setp.eq.b32 	%p27, %r140, 1;
	selp.f32 	%f192, %f296, 0f3F800000, %p27;
	fma.rn.f32 	%f193, %f191, %f192, 0f00000000;
	fma.rn.f32 	%f194, %f191, 0f37CBAC00, 0fBAB607ED;
	selp.f32 	%f195, 0fB94D4153, %f194, %p27;
	selp.f32 	%f196, 0f3C0885E4, 0f3D2AAABB, %p27;
	fma.rn.f32 	%f197, %f195, %f191, %f196;
	selp.f32 	%f198, 0fBE2AAAA8, 0fBEFFFFFF, %p27;
	fma.rn.f32 	%f199, %f197, %f191, %f198;
	fma.rn.f32 	%f200, %f199, %f193, %f192;
	and.b32  	%r141, %r139, 2;
	setp.eq.s32 	%p28, %r141, 0;
	mov.f32 	%f201, 0f00000000;
	sub.f32 	%f202, %f201, %f200;
	selp.f32 	%f203, %f200, %f202, %p28;
	mul.f32 	%f204, %f2, %f41;
	mul.f32 	%f292, %f204, %f203;
	@%p20 bra 	$L__BB5_37;
	setp.neu.f32 	%p29, %f43, 0f7F800000;
	@%p29 bra 	$L__BB5_32;
	mov.f32 	%f207, 0f00000000;
	mul.rn.f32 	%f297, %f40, %f207;
	mov.b32 	%r193, 0;
	bra.uni 	$L__BB5_37;
$L__BB5_32:
	mov.b32 	%r43, %f40;
	mov.b64 	%rd81, 0;
	mov.b32 	%r190, 0;
$L__BB5_33:
	.pragma "nounroll";
	mul.wide.u32 	%rd57, %r190, 4;
	add.s64 	%rd59, %rd58, %rd57;
	ld.global.nc.u32 	%r143, [%rd59];
	shl.b32 	%r144, %r43, 8;
	or.b32  	%r145, %r144, -2147483648;
	mad.wide.u32 	%rd60, %r143, %r145, %rd81;
	shr.u64 	%rd81, %rd60, 32;
	add.s64 	%rd61, %rd1, %rd57;
	st.local.u32 	[%rd61], %rd60;
	add.s32 	%r190, %r190, 1;
	setp.ne.s32 	%p30, %r190, 6;
	@%p30 bra 	$L__BB5_33;
	shr.u32 	%r146, %r43, 23;
	st.local.u32 	[%rd1+24], %rd81;
	and.b32  	%r147, %r146, 31;
	and.b32  	%r148, %r146, 224;
	add.s32 	%r149, %r148, -128;
	shr.u32 	%r150, %r149, 5;
	mul.wide.u32 	%rd62, %r150, 4;
	sub.s64 	%rd63, %rd1, %rd62;
	ld.local.u32 	%r191, [%rd63+24];
	ld.local.u32 	%r192, [%rd63+20];
	setp.eq.s32 	%p31, %r147, 0;
	@%p31 bra 	$L__BB5_36;
	shr.u32 	%r151, %r43, 23;
	and.b32  	%r152, %r151, 31;
	shf.l.wrap.b32 	%r191, %r192, %r191, %r152;
	and.b32  	%r153, %r151, 224;
	add.s32 	%r154, %r153, -128;
	shr.u32 	%r155, %r154, 5;
	mul.wide.u32 	%rd64, %r155, 4;
	sub.s64 	%rd65, %rd1, %rd64;
	ld.local.u32 	%r156, [%rd65+16];
	shf.l.wrap.b32 	%r192, %r156, %r192, %r152;
$L__BB5_36:
	shr.u32 	%r157, %r191, 30;
	shf.l.wrap.b32 	%r158, %r192, %r191, 2;
	shl.b32 	%r159, %r192, 2;
	shr.u32 	%r160, %r158, 31;
	add.s32 	%r161, %r160, %r157;
	neg.s32 	%r162, %r161;
	setp.lt.s32 	%p32, %r43, 0;
	selp.b32 	%r193, %r162, %r161, %p32;
	xor.b32  	%r163, %r158, %r43;
	shr.s32 	%r164, %r158, 31;
	xor.b32  	%r165, %r164, %r158;
	xor.b32  	%r166, %r164, %r159;
	cvt.u64.u32 	%rd66, %r165;
	shl.b64 	%rd67, %rd66, 32;
	cvt.u64.u32 	%rd68, %r166;
	or.b64  	%rd69, %rd67, %rd68;
	cvt.rn.f64.s64 	%fd7, %rd69;
	mul.f64 	%fd8, %fd7, 0d3BF921FB54442D19;
	cvt.rn.f32.f64 	%f205, %fd8;
	neg.f32 	%f206, %f205;
	setp.lt.s32 	%p33, %r163, 0;
	selp.f32 	%f297, %f206, %f205, %p33;
$L__BB5_37:
	mul.rn.f32 	%f208, %f297, %f297;
	and.b32  	%r168, %r193, 1;
	setp.eq.b32 	%p34, %r168, 1;
	selp.f32 	%f209, 0f3F800000, %f297, %p34;
	fma.rn.f32 	%f210, %f208, %f209, 0f00000000;
	fma.rn.f32 	%f211, %f208, 0f37CBAC00, 0fBAB607ED;
	selp.f32 	%f212, %f211, 0fB94D4153, %p34;
	selp.f32 	%f213, 0f3D2AAABB, 0f3C0885E4, %p34;
	fma.rn.f32 	%f214, %f212, %f208, %f213;
	selp.f32 	%f215, 0fBEFFFFFF, 0fBE2AAAA8, %p34;
	fma.rn.f32 	%f216, %f214, %f208, %f215;
	fma.rn.f32 	%f217, %f216, %f210, %f209;
	and.b32  	%r169, %r193, 2;
	setp.eq.s32 	%p35, %r169, 0;
	mov.f32 	%f218, 0f00000000;
	sub.f32 	%f219, %f218, %f217;
	selp.f32 	%f220, %f217, %f219, %p35;
	mul.f32 	%f221, %f2, %f41;
	mul.f32 	%f291, %f221, %f220;
	mul.f32 	%f290, %f39, %f41;
	sub.f32 	%f222, %f292, %f35;
	sub.f32 	%f223, %f291, %f34;
	sub.f32 	%f224, %f290, %f33;
	add.f32 	%f225, %f35, %f292;
	add.f32 	%f226, %f34, %f291;
	add.f32 	%f227, %f33, %f290;
	mul.f32 	%f228, %f225, 0f3F000000;
	mul.f32 	%f229, %f226, 0f3F000000;
	mul.f32 	%f230, %f227, 0f3F000000;
	add.f32 	%f231, %f285, 0fC0B5C4CD;
	add.f32 	%f232, %f286, 0fC011E1EA;
	sub.f32 	%f233, %f231, %f232;
	mul.f32 	%f234, %f233, 0fBF3504F3;
	sub.f32 	%f235, %f234, %f228;
	add.f32 	%f236, %f232, %f231;
	mul.f32 	%f237, %f236, 0f3F3504F3;
	sub.f32 	%f238, %f237, %f229;
	sub.f32 	%f239, %f287, %f230;
	mul.f32 	%f240, %f238, %f238;
	fma.rn.f32 	%f241, %f235, %f235, %f240;
	fma.rn.f32 	%f242, %f239, %f239, %f241;
	sqrt.rn.f32 	%f243, %f242;
	mul.f32 	%f244, %f239, %f223;
	mul.f32 	%f245, %f224, %f238;
	sub.f32 	%f246, %f244, %f245;
	mul.f32 	%f247, %f224, %f235;
	mul.f32 	%f248, %f239, %f222;
	sub.f32 	%f249, %f247, %f248;
	mul.f32 	%f250, %f222, %f238;
	mul.f32 	%f251, %f235, %f223;
	sub.f32 	%f252, %f250, %f251;
	rcp.rn.f32 	%f253, %f243;
	div.rn.f32 	%f254, %f253, %f243;
	div.rn.f32 	%f255, %f254, %f243;
	fma.rn.f32 	%f295, %f255, %f246, %f295;
	fma.rn.f32 	%f294, %f249, %f255, %f294;
	fma.rn.f32 	%f293, %f255, %f252, %f293;
	mov.u32 	%r170, %tid.x;
	mad.lo.s32 	%r171, %r170, 360, 360;
	setp.lt.u32 	%p36, %r185, %r171;
	@%p36 bra 	$L__BB5_21;
	mul.f32 	%f298, %f295, 0fBA7D5602;
	mul.f32 	%f299, %f294, 0fBA7D5602;
	mul.f32 	%f300, %f293, 0fBA7D5602;
$L__BB5_39:
	atom.shared.add.f32 	%f256, [_ZZ44test_parallel_relative_position_particle_runvE2mr], %f298;
	atom.shared.add.f32 	%f257, [_ZZ44test_parallel_relative_position_particle_runvE2mr+4], %f299;
	atom.shared.add.f32 	%f258, [_ZZ44test_parallel_relative_position_particle_runvE2mr+8], %f300;
	bar.sync 	0;
	ld.shared.f32 	%f259, [_ZZ44test_parallel_relative_position_particle_runvE2mr];
	ld.shared.f32 	%f260, [_ZZ44test_parallel_relative_position_particle_runvE2mr+4];
	ld.shared.f32 	%f261, [_ZZ44test_parallel_relative_position_particle_runvE2mr+8];
	sub.f32 	%f262, %f259, %f260;
	add.f32 	%f263, %f259, %f260;
	mul.f32 	%f264, %f262, 0f3F3504F3;
	mul.f32 	%f265, %f263, 0fBF3504F3;
	neg.f32 	%f266, %f261;
	mul.f32 	%f267, %f283, %f266;
	mul.f32 	%f268, %f284, %f265;
	sub.f32 	%f269, %f267, %f268;
	mul.f32 	%f270, %f284, %f264;
	fma.rn.f32 	%f271, %f282, %f261, %f270;
	mul.f32 	%f272, %f282, %f265;
	mul.f32 	%f273, %f283, %f264;
	sub.f32 	%f274, %f272, %f273;
	mul.f32 	%f275, %f269, 0f4C904362;
	mul.f32 	%f276, %f271, 0f4C904362;
	mul.f32 	%f277, %f274, 0f4C904362;
	fma.rn.f32 	%f285, %f282, 0f2CBF4419, %f285;
	fma.rn.f32 	%f286, %f283, 0f2CBF4419, %f286;
	fma.rn.f32 	%f287, %f284, 0f2CBF4419, %f287;
	fma.rn.f32 	%f282, %f275, 0f2CBF4419, %f282;
	fma.rn.f32 	%f283, %f276, 0f2CBF4419, %f283;
	fma.rn.f32 	%f284, %f277, 0f2CBF4419, %f284;
	add.f32 	%f278, %f278, 0f3A83126F;
	setp.lt.f32 	%p37, %f278, 0f40000000;
	@%p37 bra 	$L__BB5_1;
	mov.u32 	%r172, %tid.x;
	setp.ne.s32 	%p38, %r172, 0;
	@%p38 bra 	$L__BB5_42;
	add.u64 	%rd70, %SP, 0;
	add.u64 	%rd71, %SPL, 0;
	add.u64 	%rd73, %SPL, 0;
	cvt.f64.f32 	%fd9, %f285;
	cvt.f64.f32 	%fd10, %f286;
	cvt.f64.f32 	%fd11, %f287;
	st.local.f64 	[%rd73], %fd9;
	st.local.f64 	[%rd73+8], %fd10;
	st.local.f64 	[%rd73+16], %fd11;
	mov.u64 	%rd74, $str;
	cvta.global.u64 	%rd75, %rd74;
	{ // callseq 10, 0
	.param .b64 param0;
	st.param.b64 	[param0], %rd75;
	.param .b64 param1;
	st.param.b64 	[param1], %rd70;
	.param .b32 retval0;
	call.uni (retval0), 
	vprintf, 
	(
	param0, 
	param1
	);
	ld.param.b32 	%r173, [retval0];
	} // callseq 10
	cvt.f64.f32 	%fd12, %f282;
	cvt.f64.f32 	%fd13, %f283;
	cvt.f64.f32 	%fd14, %f284;
	st.local.f64 	[%rd71], %fd12;
	st.local.f64 	[%rd71+8], %fd13;
	st.local.f64 	[%rd71+16], %fd14;
	{ // callseq 11, 0
	.param .b64 param0;
	st.param.b64 	[param0], %rd75;
	.param .b64 param1;
	st.param.b64 	[param1], %rd70;
	.param .b32 retval0;
	call.uni (retval0), 
	vprintf, 
	(
	param0, 
	param1
	);
	ld.param.b32 	%r175, [retval0];
	} // callseq 11
$L__BB5_42:
	ret;

}


// ===== COMPILED SASS (sm_100) =====

	.target	sm_100

	.elftype	@"ET_EXEC"


//--------------------- .note.nv.tkinfo           --------------------------
	.section	.note.nv.tkinfo,"",@"SHT_NOTE"
	.sectionflags	@"SHF_NOTE_NV_TKINFO"
	.tkinfo
        /*0018*/ 	.word	0x00000002
        /*0030*/ 	.string	""
        /*0030*/ 	.string	"ptxas"
        /*0030*/ 	.string	"Cuda compilation tools, release 13.0, V13.0.88"
        /*0030*/ 	.string	"Build cuda_13.0.r13.0/compiler.36424714_0"
        /*0030*/ 	.string	"-arch sm_100 -m 64 "



//--------------------- .note.nv.cuinfo           --------------------------
	.section	.note.nv.cuinfo,"",@"SHT_NOTE"
	.sectionflags	@"SHF_NOTE_NV_CUINFO"
        /*0018*/ 	.short	0x0002
        /*001a*/ 	.short	0x0064
        /*001c*/ 	.short	0x0082
	.zero		2


//--------------------- .nv.info                  --------------------------
	.section	.nv.info,"",@"SHT_CUDA_INFO"
	.align	4


	//----- nvinfo : EIATTR_REGCOUNT
	.align		4
        /*0000*/ 	.byte	0x04, 0x2f
        /*0002*/ 	.short	(.L_4 - .L_3)
	.align		4
.L_3:
        /*0004*/ 	.word	index@(_Z15test_magnet_cctv)
        /*0008*/ 	.word	0x00000022


	//----- nvinfo : EIATTR_FRAME_SIZE
	.align		4
.L_4:
        /*000c*/ 	.byte	0x04, 0x11
        /*000e*/ 	.short	(.L_6 - .L_5)
	.align		4
.L_5:
        /*0010*/ 	.word	index@($__internal_17_$__cuda_sm3x_div_rn_noftz_f32_slowpath)
        /*0014*/ 	.word	0x00000038


	//----- nvinfo : EIATTR_FRAME_SIZE
	.align		4
.L_6:
        /*0018*/ 	.byte	0x04, 0x11
        /*001a*/ 	.short	(.L_8 - .L_7)
	.align		4
.L_7:
        /*001c*/ 	.word	index@($__internal_16_$__cuda_sm20_sqrt_rn_f32_slowpath)
        /*0020*/ 	.word	0x00000038


	//----- nvinfo : EIATTR_FRAME_SIZE
	.align		4
.L_8:
        /*0024*/ 	.byte	0x04, 0x11
        /*0026*/ 	.short	(.L_10 - .L_9)
	.align		4
.L_9:
        /*0028*/ 	.word	index@($__internal_15_$__cuda_sm20_rcp_rn_f32_slowpath)
        /*002c*/ 	.word	0x00000038


	//----- nvinfo : EIATTR_FRAME_SIZE
	.align		4
.L_10:
        /*0030*/ 	.byte	0x04, 0x11
        /*0032*/ 	.short	(.L_12 - .L_11)
	.align		4
.L_11:
        /*0034*/ 	.word	index@(_Z15test_magnet_cctv)
        /*0038*/ 	.word	0x00000038


	//----- nvinfo : EIATTR_REGCOUNT
	.align		4
.L_12:
        /*003c*/ 	.byte	0x04, 0x2f
        /*003e*/ 	.short	(.L_14 - .L_13)
	.align		4
.L_13:
        /*0040*/ 	.word	index@(_Z24test_magnet_cct_parallelv)
        /*0044*/ 	.word	0x00000024


	//----- nvinfo : EIATTR_FRAME_SIZE
	.align		4
.L_14:
        /*0048*/ 	.byte	0x04, 0x11
        /*004a*/ 	.short	(.L_16 - .L_15)
	.align		4
.L_15:
        /*004c*/ 	.word	index@($__internal_14_$__cuda_sm3x_div_rn_noftz_f32_slowpath)
        /*0050*/ 	.word	0x00000038


	//----- nvinfo : EIATTR_FRAME_SIZE
	.align		4
.L_16:
        /*0054*/ 	.byte	0x04, 0x11
        /*0056*/ 	.short	(.L_18 - .L_17)
	.align		4
.L_17:
        /*0058*/ 	.word	index@($__internal_13_$__cuda_sm20_sqrt_rn_f32_slowpath)
        /*005c*/ 	.word	0x00000038


	//----- nvinfo : EIATTR_FRAME_SIZE
	.align		4
.L_18:
        /*0060*/ 	.byte	0x04, 0x11
        /*0062*/ 	.short	(.L_20 - .L_19)
	.align		4
.L_19:
        /*0064*/ 	.word	index@($__internal_12_$__cuda_sm20_rcp_rn_f32_slowpath)
        /*0068*/ 	.word	0x00000038


	//----- nvinfo : EIATTR_FRAME_SIZE
	.align		4
.L_20:
        /*006c*/ 	.byte	0x04, 0x11
        /*006e*/ 	.short	(.L_22 - .L_21)
	.align		4
.L_21:
        /*0070*/ 	.word	index@(_Z24test_magnet_cct_parallelv)
        /*0074*/ 	.word	0x00000038


	//----- nvinfo : EIATTR_REGCOUNT
	.align		4
.L_22:
        /*0078*/ 	.byte	0x04, 0x2f
        /*007a*/ 	.short	(.L_24 - .L_23)
	.align		4
.L_23:
        /*007c*/ 	.word	index@(_Z17test_particle_runv)
        /*0080*/ 	.word	0x0000002a


	//----- nvinfo : EIATTR_FRAME_SIZE
	.align		4
.L_24:
        /*0084*/ 	.byte	0x04, 0x11
        /*0086*/ 	.short	(.L_26 - .L_25)
	.align		4
.L_25:
        /*0088*/ 	.word	index@($__internal_11_$__cuda_sm3x_div_rn_noftz_f32_slowpath)
        /*008c*/ 	.word	0x00000020


	//----- nvinfo : EIATTR_FRAME_SIZE
	.align		4
.L_26:
        /*0090*/ 	.byte	0x04, 0x11
        /*0092*/ 	.short	(.L_28 - .L_27)
	.align		4
.L_27:
        /*0094*/ 	.word	index@($__internal_10_$__cuda_sm20_sqrt_rn_f32_slowpath)
        /*0098*/ 	.word	0x00000020


	//----- nvinfo : EIATTR_FRAME_SIZE
	.align		4
.L_28:
        /*009c*/ 	.byte	0x04, 0x11
        /*009e*/ 	.short	(.L_30 - .L_29)
	.align		4
.L_29:
        /*00a0*/ 	.word	index@($__internal_9_$__cuda_sm20_rcp_rn_f32_slowpath)
        /*00a4*/ 	.word	0x00000020


	//----- nvinfo : EIATTR_FRAME_SIZE
	.align		4
.L_30:
        /*00a8*/ 	.byte	0x04, 0x11
        /*00aa*/ 	.short	(.L_32 - .L_31)
	.align		4
.L_31:
        /*00ac*/ 	.word	index@(_Z17test_particle_runv)
        /*00b0*/ 	.word	0x00000020


	//----- nvinfo : EIATTR_REGCOUNT
	.align		4
.L_32:
        /*00b4*/ 	.byte	0x04, 0x2f
        /*00b6*/ 	.short	(.L_34 - .L_33)
	.align		4
.L_33:
        /*00b8*/ 	.word	index@(_Z26test_particle_run_parallelv)
        /*00bc*/ 	.word	0x00000027


	//----- nvinfo : EIATTR_FRAME_SIZE
	.align		4
.L_34:
        /*00c0*/ 	.byte	0x04, 0x11
        /*00c2*/ 	.short	(.L_36 - .L_35)
	.align		4
.L_35:
        /*00c4*/ 	.word	index@($__internal_8_$__cuda_sm3x_div_rn_noftz_f32_slowpath)
        /*00c8*/ 	.word	0x00000020


	//----- nvinfo : EIATTR_FRAME_SIZE
	.align		4
.L_36:
        /*00cc*/ 	.byte	0x04, 0x11
        /*00ce*/ 	.short	(.L_38 - .L_37)
	.align		4
.L_37:
        /*00d0*/ 	.word	index@($__internal_7_$__cuda_sm20_sqrt_rn_f32_slowpath)
        /*00d4*/ 	.word	0x00000020


	//----- nvinfo : EIATTR_FRAME_SIZE
	.align		4
.L_38:
        /*00d8*/ 	.byte	0x04, 0x11
        /*00da*/ 	.short	(.L_40 - .L_39)
	.align		4
.L_39:
        /*00dc*/ 	.word	index@($__internal_6_$__cuda_sm20_rcp_rn_f32_slowpath)
        /*00e0*/ 	.word	0x00000020


	//----- nvinfo : EIATTR_FRAME_SIZE
	.align		4
.L_40:
        /*00e4*/ 	.byte	0x04, 0x11
        /*00e6*/ 	.short	(.L_42 - .L_41)
	.align		4
.L_41:
        /*00e8*/ 	.word	index@(_Z26test_particle_run_parallelv)
        /*00ec*/ 	.word	0x00000020


	//----- nvinfo : EIATTR_REGCOUNT
	.align		4
.L_42:
        /*00f0*/ 	.byte	0x04, 0x2f
        /*00f2*/ 	.short	(.L_44 - .L_43)
	.align		4
.L_43:
        /*00f4*/ 	.word	index@(_Z31test_parallel_relative_positionv)
        /*00f8*/ 	.word	0x00000026


	//----- nvinfo : EIATTR_FRAME_SIZE
	.align		4
.L_44:
        /*00fc*/ 	.byte	0x04, 0x11
        /*00fe*/ 	.short	(.L_46 - .L_45)
	.align		4
.L_45:
        /*0100*/ 	.word	index@($__internal_5_$__cuda_sm3x_div_rn_noftz_f32_slowpath)
        /*0104*/ 	.word	0x00000020


	//----- nvinfo : EIATTR_FRAME_SIZE
	.align		4
.L_46:
        /*0108*/ 	.byte	0x04, 0x11
        /*010a*/ 	.short	(.L_48 - .L_47)
	.align		4
.L_47:
        /*010c*/ 	.word	index@($__internal_4_$__cuda_sm20_sqrt_rn_f32_slowpath)
        /*0110*/ 	.word	0x00000020


	//----- nvinfo : EIATTR_FRAME_SIZE
	.align		4
.L_48:
        /*0114*/ 	.byte	0x04, 0x11
        /*0116*/ 	.short	(.L_50 - .L_49)
	.align		4
.L_49:
        /*0118*/ 	.word	index@($__internal_3_$__cuda_sm20_rcp_rn_f32_slowpath)
        /*011c*/ 	.word	0x00000020


	//----- nvinfo : EIATTR_FRAME_SIZE
	.align		4
.L_50:
        /*0120*/ 	.byte	0x04, 0x11
        /*0122*/ 	.short	(.L_52 - .L_51)
	.align		4
.L_51:
        /*0124*/ 	.word	index@(_Z31test_parallel_relative_positionv)
        /*0128*/ 	.word	0x00000020


	//----- nvinfo : EIATTR_REGCOUNT
	.align		4
.L_52:
        /*012c*/ 	.byte	0x04, 0x2f
        /*012e*/ 	.short	(.L_54 - .L_53)
	.align		4
.L_53:
        /*0130*/ 	.word	index@(_Z44test_parallel_relative_position_particle_runv)
        /*0134*/ 	.word	0x00000027


	//----- nvinfo : EIATTR_FRAME_SIZE
	.align		4
.L_54:
        /*0138*/ 	.byte	0x04, 0x11
        /*013a*/ 	.short	(.L_56 - .L_55)
	.align		4
.L_55:
        /*013c*/ 	.word	index@($__internal_2_$__cuda_sm3x_div_rn_noftz_f32_slowpath)
        /*0140*/ 	.word	0x00000020


	//----- nvinfo : EIATTR_FRAME_SIZE
	.align		4
.L_56:
        /*0144*/ 	.byte	0x04, 0x11
        /*0146*/ 	.short	(.L_58 - .L_57)
	.align		4
.L_57:
        /*0148*/ 	.word	index@($__internal_1_$__cuda_sm20_sqrt_rn_f32_slowpath)
        /*014c*/ 	.word	0x00000020


	//----- nvinfo : EIATTR_FRAME_SIZE
	.align		4
.L_58:
        /*0150*/ 	.byte	0x04, 0x11
        /*0152*/ 	.short	(.L_60 - .L_59)
	.align		4
.L_59:
        /*0154*/ 	.word	index@($__internal_0_$__cuda_sm20_rcp_rn_f32_slowpath)
        /*0158*/ 	.word	0x00000020


	//----- nvinfo : EIATTR_FRAME_SIZE
	.align		4
.L_60:
        /*015c*/ 	.byte	0x04, 0x11
        /*015e*/ 	.short	(.L_62 - .L_61)
	.align		4
.L_61:
        /*0160*/ 	.word	index@(_Z44test_parallel_relative_position_particle_runv)
        /*0164*/ 	.word	0x00000020


	//----- nvinfo : EIATTR_MIN_STACK_SIZE
	.align		4
.L_62:
        /*0168*/ 	.byte	0x04, 0x12
        /*016a*/ 	.short	(.L_64 - .L_63)
	.align		4
.L_63:
        /*016c*/ 	.word	index@(_Z44test_parallel_relative_position_particle_runv)
        /*0170*/ 	.word	0x00000020


	//----- nvinfo : EIATTR_MIN_STACK_SIZE
	.align		4
.L_64:
        /*0174*/ 	.byte	0x04, 0x12
        /*0176*/ 	.short	(.L_66 - .L_65)
	.align		4
.L_65:
        /*0178*/ 	.word	index@(_Z31test_parallel_relative_positionv)
        /*017c*/ 	.word	0x00000020


	//----- nvinfo : EIATTR_MIN_STACK_SIZE
	.align		4
.L_66:
        /*0180*/ 	.byte	0x04, 0x12
        /*0182*/ 	.short	(.L_68 - .L_67)
	.align		4
.L_67:
        /*0184*/ 	.word	index@(_Z26test_particle_run_parallelv)
        /*0188*/ 	.word	0x00000020


	//----- nvinfo : EIATTR_MIN_STACK_SIZE
	.align		4
.L_68:
        /*018c*/ 	.byte	0x04, 0x12
        /*018e*/ 	.short	(.L_70 - .L_69)
	.align		4
.L_69:
        /*0190*/ 	.word	index@(_Z17test_particle_runv)
        /*0194*/ 	.word	0x00000020


	//----- nvinfo : EIATTR_MIN_STACK_SIZE
	.align		4
.L_70:
        /*0198*/ 	.byte	0x04, 0x12
        /*019a*/ 	.short	(.L_72 - .L_71)
	.align		4
.L_71:
        /*019c*/ 	.word	index@(_Z24test_magnet_cct_parallelv)
        /*01a0*/ 	.word	0x00000038


	//----- nvinfo : EIATTR_MIN_STACK_SIZE
	.align		4
.L_72:
        /*01a4*/ 	.byte	0x04, 0x12
        /*01a6*/ 	.short	(.L_74 - .L_73)
	.align		4
.L_73:
        /*01a8*/ 	.word	index@(_Z15test_magnet_cctv)
        /*01ac*/ 	.word	0x00000038
.L_74:


//--------------------- .nv.compat                --------------------------
	.section	.nv.compat,"",@"SHT_CUDA_COMPAT_INFO"
	.align	4
        /*0000*/ 	.byte	0x02, 0x09, 0x00, 0x00, 0x02, 0x02, 0x01, 0x00, 0x02, 0x05, 0x05, 0x00, 0x03, 0x07, 0x01, 0x01
        /*0010*/ 	.byte	0x02, 0x03, 0x00, 0x00, 0x02, 0x06, 0x01, 0x00, 0x04, 0x0b, 0x08, 0x00, 0x01, 0x00, 0x00, 0x00
        /*0020*/ 	.byte	0x00, 0x00, 0x00, 0x00


//--------------------- .nv.info._Z44test_parallel_relative_position_particle_runv --------------------------
	.section	.nv.info._Z44test_parallel_relative_position_particle_runv,"",@"SHT_CUDA_INFO"
	.sectionflags	@""
	.align	4


	//----- nvinfo : EIATTR_CUDA_API_VERSION
	.align		4
        /*0000*/ 	.byte	0x04, 0x37
        /*0002*/ 	.short	(.L_76 - .L_75)
.L_75:
        /*0004*/ 	.word	0x00000082


	//----- nvinfo : EIATTR_SPARSE_MMA_MASK
	.align		4
.L_76:
        /*0008*/ 	.byte	0x03, 0x50
        /*000a*/ 	.short	0x0000


	//----- nvinfo : EIATTR_MAXREG_COUNT
	.align		4
        /*000c*/ 	.byte	0x03, 0x1b
        /*000e*/ 	.short	0x00ff


	//----- nvinfo : EIATTR_NUM_BARRIERS
	.align		4
        /*0010*/ 	.byte	0x02, 0x4c
        /*0012*/ 	.byte	0x01
	.zero		1


	//----- nvinfo : EIATTR_EXTERNS
	.align		4
        /*0014*/ 	.byte	0x04, 0x0f
        /*0016*/ 	.short	(.L_78 - .L_77)


	//   ....[0]....
	.align		4
.L_77:
        /*0018*/ 	.word	index@(vprintf)


	//----- nvinfo : EIATTR_MERCURY_ISA_VERSION
	.align		4
.L_78:
        /*001c*/ 	.byte	0x03, 0x5f
        /*001e*/ 	.short	0x0101


	//----- nvinfo : EIATTR_UNUSED_LOAD_BYTE_OFFSET
	.align		4
        /*0020*/ 	.byte	0x04, 0x44
        /*0022*/ 	.short	(.L_80 - .L_79)


	//   ....[0]....
.L_79:
        /*0024*/ 	.word	0x00002fb0
        /*0028*/ 	.word	0x00000fff


	//----- nvinfo : EIATTR_VRC_CTA_INIT_COUNT
	.align		4
.L_80:
        /*002c*/ 	.byte	0x02, 0x4a
	.zero		1
	.zero		1


	//----- nvinfo : EIATTR_SYSCALL_OFFSETS
	.align		4
        /*0030*/ 	.byte	0x04, 0x46
        /*0032*/ 	.short	(.L_82 - .L_81)


	//   ....[0]....
.L_81:
        /*0034*/ 	.word	0x00003290


	//   ....[1]....
        /*0038*/ 	.word	0x00003370


	//----- nvinfo : EIATTR_EXIT_INSTR_OFFSETS
	.align		4
.L_82:
        /*003c*/ 	.byte	0x04, 0x1c
        /*003e*/ 	.short	(.L_84 - .L_83)


	//   ....[0]....
.L_83:
        /*0040*/ 	.word	0x000031a0


	//   ....[1]....
        /*0044*/ 	.word	0x00003380


	//----- nvinfo : EIATTR_CRS_STACK_SIZE
	.align		4
.L_84:
        /*0048*/ 	.byte	0x04, 0x1e
        /*004a*/ 	.short	(.L_86 - .L_85)
.L_85:
        /*004c*/ 	.word	0x00000000


	//----- nvinfo : EIATTR_SW_WAR
	.align		4
.L_86:
        /*0050*/ 	.byte	0x04, 0x36
        /*0052*/ 	.short	(.L_88 - .L_87)
.L_87:
        /*0054*/ 	.word	0x00000008
.L_88:


//--------------------- .nv.info._Z31test_parallel_relative_positionv --------------------------
	.section	.nv.info._Z31test_parallel_relative_positionv,"",@"SHT_CUDA_INFO"
	.sectionflags	@""
	.align	4


	//----- nvinfo : EIATTR_CUDA_API_VERSION
	.align		4
        /*0000*/ 	.byte	0x04, 0x37
        /*0002*/ 	.short	(.L_90 - .L_89)
.L_89:
        /*0004*/ 	.word	0x00000082


	//----- nvinfo : EIATTR_SPARSE_MMA_MASK
	.align		4
.L_90:
        /*0008*/ 	.byte	0x03, 0x50
        /*000a*/ 	.short	0x0000


	//----- nvinfo : EIATTR_MAXREG_COUNT
	.align		4
        /*000c*/ 	.byte	0x03, 0x1b
        /*000e*/ 	.short	0x00ff


	//----- nvinfo : EIATTR_NUM_BARRIERS
	.align		4
        /*0010*/ 	.byte	0x02, 0x4c
        /*0012*/ 	.byte	0x01
	.zero		1


	//----- nvinfo : EIATTR_EXTERNS
	.align		4
        /*0014*/ 	.byte	0x04, 0x0f
        /*0016*/ 	.short	(.L_92 - .L_91)


	//   ....[0]....
	.align		4
.L_91:
        /*0018*/ 	.word	index@(vprintf)


	//----- nvinfo : EIATTR_MERCURY_ISA_VERSION
	.align		4
.L_92:
        /*001c*/ 	.byte	0x03, 0x5f
        /*001e*/ 	.short	0x0101


	//----- nvinfo : EIATTR_UNUSED_LOAD_BYTE_OFFSET
	.align		4
        /*0020*/ 	.byte	0x04, 0x44
        /*0022*/ 	.short	(.L_94 - .L_93)


	//   ....[0]....
.L_93:
        /*0024*/ 	.word	0x00002f10
        /*0028*/ 	.word	0x00000fff


	//----- nvinfo : EIATTR_VRC_CTA_INIT_COUNT
	.align		4
.L_94:
        /*002c*/ 	.byte	0x02, 0x4a
	.zero		1
	.zero		1


	//----- nvinfo : EIATTR_SYSCALL_OFFSETS
	.align		4
        /*0030*/ 	.byte	0x04, 0x46
        /*0032*/ 	.short	(.L_96 - .L_95)


	//   ....[0]....
.L_95:
        /*0034*/ 	.word	0x00003050


	//   ....[1]....
        /*0038*/ 	.word	0x00003120


	//   ....[2]....
        /*003c*/ 	.word	0x00003200


	//----- nvinfo : EIATTR_EXIT_INSTR_OFFSETS
	.align		4
.L_96:
        /*0040*/ 	.byte	0x04, 0x1c
        /*0042*/ 	.short	(.L_98 - .L_97)


	//   ....[0]....
.L_97:
        /*0044*/ 	.word	0x00002f00


	//   ....[1]....
        /*0048*/ 	.word	0x00003210


	//----- nvinfo : EIATTR_CRS_STACK_SIZE
	.align		4
.L_98:
        /*004c*/ 	.byte	0x04, 0x1e
        /*004e*/ 	.short	(.L_100 - .L_99)
.L_99:
        /*0050*/ 	.word	0x00000000


	//----- nvinfo : EIATTR_SW_WAR
	.align		4
.L_100:
        /*0054*/ 	.byte	0x04, 0x36
        /*0056*/ 	.short	(.L_102 - .L_101)
.L_101:
        /*0058*/ 	.word	0x00000008
.L_102:


//--------------------- .nv.info._Z26test_particle_run_parallelv --------------------------
	.section	.nv.info._Z26test_particle_run_parallelv,"",@"SHT_CUDA_INFO"
	.sectionflags	@""
	.align	4


	//----- nvinfo : EIATTR_CUDA_API_VERSION
	.align		4
        /*0000*/ 	.byte	0x04, 0x37
        /*0002*/ 	.short	(.L_104 - .L_103)
.L_103:
        /*0004*/ 	.word	0x00000082


	//----- nvinfo : EIATTR_SPARSE_MMA_MASK
	.align		4
.L_104:
        /*0008*/ 	.byte	0x03, 0x50
        /*000a*/ 	.short	0x0000


	//----- nvinfo : EIATTR_MAXREG_COUNT
	.align		4
        /*000c*/ 	.byte	0x03, 0x1b
        /*000e*/ 	.short	0x00ff


	//----- nvinfo : EIATTR_NUM_BARRIERS
	.align		4
        /*0010*/ 	.byte	0x02, 0x4c
        /*0012*/ 	.byte	0x01
	.zero		1


	//----- nvinfo : EIATTR_EXTERNS
	.align		4
        /*0014*/ 	.byte	0x04, 0x0f
        /*0016*/ 	.short	(.L_106 - .L_105)


	//   ....[0]....
	.align		4
.L_105:
        /*0018*/ 	.word	index@(vprintf)


	//----- nvinfo : EIATTR_MERCURY_ISA_VERSION
	.align		4
.L_106:
        /*001c*/ 	.byte	0x03, 0x5f
        /*001e*/ 	.short	0x0101


	//----- nvinfo : EIATTR_UNUSED_LOAD_BYTE_OFFSET
	.align		4
        /*0020*/ 	.byte	0x04, 0x44
        /*0022*/ 	.short	(.L_108 - .L_107)


	//   ....[0]....
.L_107:
        /*0024*/ 	.word	0x00002f30
        /*0028*/ 	.word	0x00000fff


	//----- nvinfo : EIATTR_VRC_CTA_INIT_COUNT
	.align		4
.L_108:
        /*002c*/ 	.byte	0x02, 0x4a
	.zero		1
	.zero		1


	//----- nvinfo : EIATTR_SYSCALL_OFFSETS
	.align		4
        /*0030*/ 	.byte	0x04, 0x46
        /*0032*/ 	.short	(.L_110 - .L_109)


	//   ....[0]....
.L_109:
        /*0034*/ 	.word	0x000031e0


	//   ....[1]....
        /*0038*/ 	.word	0x000032c0


	//----- nvinfo : EIATTR_EXIT_INSTR_OFFSETS
	.align		4
.L_110:
        /*003c*/ 	.byte	0x04, 0x1c
        /*003e*/ 	.short	(.L_112 - .L_111)


	//   ....[0]....
.L_111:
        /*0040*/ 	.word	0x000030f0


	//   ....[1]....
        /*0044*/ 	.word	0x000032d0


	//----- nvinfo : EIATTR_CRS_STACK_SIZE
	.align		4
.L_112:
        /*0048*/ 	.byte	0x04, 0x1e
        /*004a*/ 	.short	(.L_114 - .L_113)
.L_113:
        /*004c*/ 	.word	0x00000000


	//----- nvinfo : EIATTR_SW_WAR
	.align		4
.L_114:
        /*0050*/ 	.byte	0x04, 0x36
        /*0052*/ 	.short	(.L_116 - .L_115)
.L_115:
        /*0054*/ 	.word	0x00000008
.L_116:


//--------------------- .nv.info._Z17test_particle_runv --------------------------
	.section	.nv.info._Z17test_particle_runv,"",@"SHT_CUDA_INFO"
	.sectionflags	@""
	.align	4


	//----- nvinfo : EIATTR_CUDA_API_VERSION
	.align		4
        /*0000*/ 	.byte	0x04, 0x37
        /*0002*/ 	.short	(.L_118 - .L_117)
.L_117:
        /*0004*/ 	.word	0x00000082


	//----- nvinfo : EIATTR_SPARSE_MMA_MASK
	.align		4
.L_118:
        /*0008*/ 	.byte	0x03, 0x50
        /*000a*/ 	.short	0x0000


	//----- nvinfo : EIATTR_MAXREG_COUNT
	.align		4
        /*000c*/ 	.byte	0x03, 0x1b
        /*000e*/ 	.short	0x00ff


	//----- nvinfo : EIATTR_EXTERNS
	.align		4
        /*0010*/ 	.byte	0x04, 0x0f
        /*0012*/ 	.short	(.L_120 - .L_119)


	//   ....[0]....
	.align		4
.L_119:
        /*0014*/ 	.word	index@(vprintf)


	//----- nvinfo : EIATTR_MERCURY_ISA_VERSION
	.align		4
.L_120:
        /*0018*/ 	.byte	0x03, 0x5f
        /*001a*/ 	.short	0x0101


	//----- nvinfo : EIATTR_VRC_CTA_INIT_COUNT
	.align		4
        /*001c*/ 	.byte	0x02, 0x4a
	.zero		1
	.zero		1


	//----- nvinfo : EIATTR_SYSCALL_OFFSETS
	.align		4
        /*0020*/ 	.byte	0x04, 0x46
        /*0022*/ 	.short	(.L_122 - .L_121)


	//   ....[0]....
.L_121:
        /*0024*/ 	.word	0x00002de0


	//   ....[1]....
        /*0028*/ 	.word	0x00002ec0


	//----- nvinfo : EIATTR_EXIT_INSTR_OFFSETS
	.align		4
.L_122:
        /*002c*/ 	.byte	0x04, 0x1c
        /*002e*/ 	.short	(.L_124 - .L_123)


	//   ....[0]....
.L_123:
        /*0030*/ 	.word	0x00002ed0


	//----- nvinfo : EIATTR_CRS_STACK_SIZE
	.align		4
.L_124:
        /*0034*/ 	.byte	0x04, 0x1e
        /*0036*/ 	.short	(.L_126 - .L_125)
.L_125:
        /*0038*/ 	.word	0x00000000


	//----- nvinfo : EIATTR_SW_WAR
	.align		4
.L_126:
        /*003c*/ 	.byte	0x04, 0x36
        /*003e*/ 	.short	(.L_128 - .L_127)
.L_127:
        /*0040*/ 	.word	0x00000008
.L_128:


//--------------------- .nv.info._Z24test_magnet_cct_parallelv --------------------------
	.section	.nv.info._Z24test_magnet_cct_parallelv,"",@"SHT_CUDA_INFO"
	.sectionflags	@""
	.align	4


	//----- nvinfo : EIATTR_CUDA_API_VERSION
	.align		4
        /*0000*/ 	.byte	0x04, 0x37
        /*0002*/ 	.short	(.L_130 - .L_129)
.L_129:
        /*0004*/ 	.word	0x00000082


	//----- nvinfo : EIATTR_SPARSE_MMA_MASK
	.align		4
.L_130:
        /*0008*/ 	.byte	0x03, 0x50
        /*000a*/ 	.short	0x0000


	//----- nvinfo : EIATTR_MAXREG_COUNT
	.align		4
        /*000c*/ 	.byte	0x03, 0x1b
        /*000e*/ 	.short	0x00ff


	//----- nvinfo : EIATTR_NUM_BARRIERS
	.align		4
        /*0010*/ 	.byte	0x02, 0x4c
        /*0012*/ 	.byte	0x01
	.zero		1


	//----- nvinfo : EIATTR_EXTERNS
	.align		4
        /*0014*/ 	.byte	0x04, 0x0f
        /*0016*/ 	.short	(.L_132 - .L_131)


	//   ....[0]....
	.align		4
.L_131:
        /*0018*/ 	.word	index@(vprintf)


	//----- nvinfo : EIATTR_MERCURY_ISA_VERSION
	.align		4
.L_132:
        /*001c*/ 	.byte	0x03, 0x5f
        /*001e*/ 	.short	0x0101


	//----- nvinfo : EIATTR_UNUSED_LOAD_BYTE_OFFSET
	.align		4
        /*0020*/ 	.byte	0x04, 0x44
        /*0022*/ 	.short	(.L_134 - .L_133)


	//   ....[0]....
.L_133:
        /*0024*/ 	.word	0x00002f40
        /*0028*/ 	.word	0x00000fff


	//----- nvinfo : EIATTR_VRC_CTA_INIT_COUNT
	.align		4
.L_134:
        /*002c*/ 	.byte	0x02, 0x4a
	.zero		1
	.zero		1


	//----- nvinfo : EIATTR_SYSCALL_OFFSETS
	.align		4
        /*0030*/ 	.byte	0x04, 0x46
        /*0032*/ 	.short	(.L_136 - .L_135)


	//   ....[0]....
.L_135:
        /*0034*/ 	.word	0x00003030


	//----- nvinfo : EIATTR_EXIT_INSTR_OFFSETS
	.align		4
.L_136:
        /*0038*/ 	.byte	0x04, 0x1c
        /*003a*/ 	.short	(.L_138 - .L_137)


	//   ....[0]....
.L_137:
        /*003c*/ 	.word	0x00002f30


	//   ....[1]....
        /*0040*/ 	.word	0x00003040


	//----- nvinfo : EIATTR_CRS_STACK_SIZE
	.align		4
.L_138:
        /*0044*/ 	.byte	0x04, 0x1e
        /*0046*/ 	.short	(.L_140 - .L_139)
.L_139:
        /*0048*/ 	.word	0x00000000


	//----- nvinfo : EIATTR_SW_WAR
	.align		4
.L_140:
        /*004c*/ 	.byte	0x04, 0x36
        /*004e*/ 	.short	(.L_142 - .L_141)
.L_141:
        /*0050*/ 	.word	0x00000008
.L_142:


//--------------------- .nv.info._Z15test_magnet_cctv --------------------------
	.section	.nv.info._Z15test_magnet_cctv,"",@"SHT_CUDA_INFO"
	.sectionflags	@""
	.align	4


	//----- nvinfo : EIATTR_CUDA_API_VERSION
	.align		4
        /*0000*/ 	.byte	0x04, 0x37
        /*0002*/ 	.short	(.L_144 - .L_143)
.L_143:
        /*0004*/ 	.word	0x00000082


	//----- nvinfo : EIATTR_SPARSE_MMA_MASK
	.align		4
.L_144:
        /*0008*/ 	.byte	0x03, 0x50
        /*000a*/ 	.short	0x0000


	//----- nvinfo : EIATTR_MAXREG_COUNT
	.align		4
        /*000c*/ 	.byte	0x03, 0x1b
        /*000e*/ 	.short	0x00ff


	//----- nvinfo : EIATTR_EXTERNS
	.align		4
        /*0010*/ 	.byte	0x04, 0x0f
        /*0012*/ 	.short	(.L_146 - .L_145)


	//   ....[0]....
	.align		4
.L_145:
        /*0014*/ 	.word	index@(vprintf)


	//----- nvinfo : EIATTR_MERCURY_ISA_VERSION
	.align		4
.L_146:
        /*0018*/ 	.byte	0x03, 0x5f
        /*001a*/ 	.short	0x0101


	//----- nvinfo : EIATTR_VRC_CTA_INIT_COUNT
	.align		4
        /*001c*/ 	.byte	0x02, 0x4a
	.zero		1
	.zero		1


	//----- nvinfo : EIATTR_SYSCALL_OFFSETS
	.align		4
        /*0020*/ 	.byte	0x04, 0x46
        /*0022*/ 	.short	(.L_148 - .L_147)


	//   ....[0]....
.L_147:
        /*0024*/ 	.word	0x00002c60


	//   ....[1]....
        /*0028*/ 	.word	0x00002d70


	//----- nvinfo : EIATTR_EXIT_INSTR_OFFSETS
	.align		4
.L_148:
        /*002c*/ 	.byte	0x04, 0x1c
        /*002e*/ 	.short	(.L_150 - .L_149)


	//   ....[0]....
.L_149:
        /*0030*/ 	.word	0x00002d80


	//----- nvinfo : EIATTR_CRS_STACK_SIZE
	.align		4
.L_150:
        /*0034*/ 	.byte	0x04, 0x1e
        /*0036*/ 	.short	(.L_152 - .L_151)
.L_151:
        /*0038*/ 	.word	0x00000000


	//----- nvinfo : EIATTR_SW_WAR
	.align		4
.L_152:
        /*003c*/ 	.byte	0x04, 0x36
        /*003e*/ 	.short	(.L_154 - .L_153)
.L_153:
        /*0040*/ 	.word	0x00000008
.L_154:


//--------------------- .nv.callgraph             --------------------------
	.section	.nv.callgraph,"",@"SHT_CUDA_CALLGRAPH"
	.align	4
	.sectionentsize	8
	.align		4
        /*0000*/ 	.word	0x00000000
	.align		4
        /*0004*/ 	.word	0xffffffff
	.align		4
        /*0008*/ 	.word	index@(_Z44test_parallel_relative_position_particle_runv)
	.align		4
        /*000c*/ 	.word	index@(vprintf)
	.align		4
        /*0010*/ 	.word	index@(_Z31test_parallel_relative_positionv)
	.align		4
        /*0014*/ 	.word	index@(vprintf)
	.align		4
        /*0018*/ 	.word	index@(_Z26test_particle_run_parallelv)
	.align		4
        /*001c*/ 	.word	index@(vprintf)
	.align		4
        /*0020*/ 	.word	index@(_Z17test_particle_runv)
	.align		4
        /*0024*/ 	.word	index@(vprintf)
	.align		4
        /*0028*/ 	.word	index@(_Z24test_magnet_cct_parallelv)
	.align		4
        /*002c*/ 	.word	index@(vprintf)
	.align		4
        /*0030*/ 	.word	index@(_Z15test_magnet_cctv)
	.align		4
        /*0034*/ 	.word	index@(vprintf)
	.align		4
        /*0038*/ 	.word	0x00000000
	.align		4
        /*003c*/ 	.word	0xfffffffe
	.align		4
        /*0040*/ 	.word	0x00000000
	.align		4
        /*0044*/ 	.word	0xfffffffd
	.align		4
        /*0048*/ 	.word	0x00000000
	.align		4
        /*004c*/ 	.word	0xfffffffc


//--------------------- .nv.constant4             --------------------------
	.section	.nv.constant4,"a",@progbits
	.align	8
	.align		8
.nv.constant4:
        /*0000*/ 	.dword	vprintf
	.align		8
        /*0008*/ 	.dword	$str
	.align		8
        /*0010*/ 	.dword	$str$1
	.align		8
        /*0018*/ 	.dword	__cudart_i2opi_f


//--------------------- .text._Z44test_parallel_relative_position_particle_runv --------------------------
	.section	.text._Z44test_parallel_relative_position_particle_runv,"ax",@progbits
	.align	128
        .global         _Z44test_parallel_relative_position_particle_runv
        .type           _Z44test_parallel_relative_position_particle_runv,@function
        .size           _Z44test_parallel_relative_position_particle_runv,(.L_x_447 - _Z44test_parallel_relative_position_particle_runv)
        .other          _Z44test_parallel_relative_position_particle_runv,@"STO_CUDA_ENTRY STV_DEFAULT"
_Z44test_parallel_relative_position_particle_runv:
.text._Z44test_parallel_relative_position_particle_runv:
[----:B------:R-:W0:Y:S01]  /*0000*/  LDC R1, c[0x0][0x37c] ;  /* 0x0000df00ff017b82 */ /* 0x000e220000000800 */
[----:B------:R-:W-:Y:S02]  /*0010*/  HFMA2 R0, -RZ, RZ, 1.7978515625, 12480 ;  /* 0x3f317218ff007431 */ /* 0x000fe400000001ff */
[----:B------:R-:W-:Y:S01]  /*0020*/  IMAD.MOV.U32 R3, RZ, RZ, 0x40800000 ;  /* 0x40800000ff037424 */ /* 0x000fe200078e00ff */
[----:B------:R-:W-:Y:S01]  /*0030*/  MOV R4, 0x3e12fe24 ;  /* 0x3e12fe2400047802 */ /* 0x000fe20000000f00 */
[----:B------:R-:W-:Y:S01]  /*0040*/  IMAD.MOV.U32 R5, RZ, RZ, 0x3ebfb801 ;  /* 0x3ebfb801ff057424 */ /* 0x000fe200078e00ff */
[----:B------:R-:W1:Y:S01]  /*0050*/  LDCU UR37, c[0x0][0x2f8] ;  /* 0x00005f00ff2577ac */ /* 0x000e620008000800 */
[----:B0-----:R-:W-:Y:S02]  /*0060*/  IADD3 R1, PT, PT, R1, -0x20, RZ ;  /* 0xffffffe001017810 */ /* 0x001fe40007ffe0ff */
[----:B------:R-:W-:Y:S01]  /*0070*/  FFMA R5, R5, R4, 0.52359879016876220703 ;  /* 0x3f060a9205057423 */ /* 0x000fe20000000004 */
[----:B------:R-:W0:Y:S01]  /*0080*/  LDCU UR38, c[0x0][0x2fc] ;  /* 0x00005f80ff2677ac */ /* 0x000e220008000800 */
[----:B------:R-:W-:Y:S01]  /*0090*/  R2UR UR4, R1 ;  /* 0x00000000010472ca */ /* 0x000fe200000e0000 */
[----:B------:R-:W-:Y:S01]  /*00a0*/  FFMA R0, R3, -R0, 2.8186669349670410156 ;  /* 0x4034650a03007423 */ /* 0x000fe20000000800 */
[----:B------:R-:W-:-:S03]  /*00b0*/  VIADD R4, R5, 0x1800000 ;  /* 0x0180000005047836 */ /* 0x000fc60000000000 */
[----:B------:R-:W-:Y:S02]  /*00c0*/  FFMA R0, R3, 1.9046542121259335545e-09, R0 ;  /* 0x3102e30803007823 */ /* 0x000fe40000000000 */
[----:B------:R-:W-:Y:S02]  /*00d0*/  LOP3.LUT R4, R4, 0x7f800000, RZ, 0xc0, !PT ;  /* 0x7f80000004047812 */ /* 0x000fe400078ec0ff */
[----:B------:R-:W-:Y:S02]  /*00e0*/  FMUL R0, R0, 1.4426950216293334961 ;  /* 0x3fb8aa3b00007820 */ /* 0x000fe40000400000 */
[----:B------:R-:W-:Y:S02]  /*00f0*/  ISETP.GT.U32.AND P0, PT, R4, 0x1ffffff, PT ;  /* 0x01ffffff0400780c */ /* 0x000fe40003f04070 */
[----:B-1----:R-:W-:Y:S02]  /*0100*/  UIADD3 UR37, UP0, UPT, UR4, UR37, URZ ;  /* 0x0000002504257290 */ /* 0x002fe4000ff1e0ff */
[----:B------:R-:W1:Y:S02]  /*0110*/  MUFU.EX2 R0, R0 ;  /* 0x0000000000007308 */ /* 0x000e640000000800 */
[----:B0-----:R-:W-:Y:S01]  /*0120*/  UIADD3.X UR38, UPT, UPT, URZ, UR38, URZ, UP0, !UPT ;  /* 0x00000026ff267290 */ /* 0x001fe200087fe4ff */
[----:B-1----:R-:W-:-:S05]  /*0130*/  FMUL R2, R0, 4 ;  /* 0x4080000000027820 */ /* 0x002fca0000400000 */
[----:B------:R-:W0:Y:S02]  /*0140*/  MUFU.RCP R3, R2 ;  /* 0x0000000200037308 */ /* 0x000e240000001000 */
[----:B0-----:R-:W-:-:S04]  /*0150*/  FMUL.FTZ R3, R3, -0.125 ;  /* 0xbe00000003037820 */ /* 0x001fc80000410000 */
[----:B------:R-:W-:-:S05]  /*0160*/  FFMA R3, R2, 2, R3 ;  /* 0x4000000002037823 */ /* 0x000fca0000000003 */
[----:B------:R-:W-:Y:S01]  /*0170*/  R2UR UR6, R3 ;  /* 0x00000000030672ca */ /* 0x000fe200000e0000 */
[----:B------:R-:W-:-:S14]  /*0180*/  @P0 BRA `(.L_x_0) ;  /* 0x0000000000100947 */ /* 0x000fdc0003800000 */
[----:B------:R-:W-:-:S07]  /*0190*/  MOV R6, 0x1b0 ;  /* 0x000001b000067802 */ /* 0x000fce0000000f00 */
[----:B------:R-:W-:Y:S05]  /*01a0*/  CALL.REL.NOINC `($__internal_0_$__cuda_sm20_rcp_rn_f32_slowpath) ;  /* 0x0000003000787944 */ /* 0x000fea0003c00000 */
[----:B------:R-:W-:Y:S01]  /*01b0*/  MOV R5, R7 ;  /* 0x0000000700057202 */ /* 0x000fe20000000f00 */
[----:B------:R-:W-:Y:S06]  /*01c0*/  BRA `(.L_x_1) ;  /* 0x0000000000107947 */ /* 0x000fec0003800000 */
.L_x_0:
[----:B------:R-:W0:Y:S02]  /*01d0*/  MUFU.RCP R0, R5 ;  /* 0x0000000500007308 */ /* 0x000e240000001000 */
[----:B0-----:R-:W-:-:S04]  /*01e0*/  FFMA R2, R5, R0, -1 ;  /* 0xbf80000005027423 */ /* 0x001fc80000000000 */
[----:B------:R-:W-:-:S04]  /*01f0*/  FADD.FTZ R3, -R2, -RZ ;  /* 0x800000ff02037221 */ /* 0x000fc80000010100 */
[----:B------:R-:W-:-:S07]  /*0200*/  FFMA R5, R0, R3, R0 ;  /* 0x0000000300057223 */ /* 0x000fce0000000000 */
.L_x_1:
[----:B------:R-:W0:Y:S01]  /*0210*/  MUFU.RCP R0, |UR6| ;  /* 0x4000000600007d08 */ /* 0x000e220008001000 */
[----:B------:R-:W-:Y:S01]  /*0220*/  IMAD.U32 R3, RZ, RZ, UR6 ;  /* 0x00000006ff037e24 */ /* 0x000fe2000f8e00ff */
[----:B------:R-:W-:Y:S06]  /*0230*/  BSSY.RECONVERGENT B2, `(.L_x_2) ;  /* 0x000000c000027945 */ /* 0x000fec0003800200 */
[----:B------:R-:W1:Y:S01]  /*0240*/  FCHK P0, R5, |UR6| ;  /* 0x4000000605007d02 */ /* 0x000e620008000000 */
[----:B0-----:R-:W-:-:S04]  /*0250*/  FFMA R3, R0, -|R3|, 1 ;  /* 0x3f80000000037423 */ /* 0x001fc80000000c03 */
[----:B------:R-:W-:-:S04]  /*0260*/  FFMA R0, R0, R3, R0 ;  /* 0x0000000300007223 */ /* 0x000fc80000000000 */
[----:B------:R-:W-:-:S04]  /*0270*/  FFMA R2, R0, R5, RZ ;  /* 0x0000000500027223 */ /* 0x000fc800000000ff */
[----:B------:R-:W-:-:S04]  /*0280*/  FFMA R9, R2, -|UR6|, R5 ;  /* 0xc000000602097c23 */ /* 0x000fc80008000005 */
[----:B------:R-:W-:Y:S01]  /*0290*/  FFMA R9, R0, R9, R2 ;  /* 0x0000000900097223 */ /* 0x000fe20000000002 */
[----:B-1----:R-:W-:Y:S06]  /*02a0*/  @!P0 BRA `(.L_x_3) ;  /* 0x0000000000108947 */ /* 0x002fec0003800000 */
[----:B------:R-:W-:Y:S01]  /*02b0*/  FADD R6, -RZ, |UR6| ;  /* 0x40000006ff067e21 */ /* 0x000fe20008000100 */
[----:B------:R-:W-:-:S07]  /*02c0*/  MOV R27, 0x2e0 ;  /* 0x000002e0001b7802 */ /* 0x000fce0000000f00 */
[----:B------:R-:W-:Y:S05]  /*02d0*/  CALL.REL.NOINC `($__internal_2_$__cuda_sm3x_div_rn_noftz_f32_slowpath) ;  /* 0x0000003400607944 */ /* 0x000fea0003c00000 */
[----:B------:R-:W-:-:S07]  /*02e0*/  MOV R9, R5 ;  /* 0x0000000500097202 */ /* 0x000fce0000000f00 */
.L_x_3:
[----:B------:R-:W-:Y:S05]  /*02f0*/  BSYNC.RECONVERGENT B2 ;  /* 0x0000000000027941 */ /* 0x000fea0003800200 */
.L_x_2:
[----:B------:R-:W-:Y:S02]  /*0300*/  HFMA2 R3, -RZ, RZ, 0.9599609375, 0.41357421875 ;  /* 0x3bae369eff037431 */ /* 0x000fe400000001ff */
[----:B------:R-:W-:-:S04]  /*0310*/  IMAD.MOV.U32 R0, RZ, RZ, 0x3eacc5a9 ;  /* 0x3eacc5a9ff007424 */ /* 0x000fc800078e00ff */
[----:B------:R-:W-:-:S04]  /*0320*/  FFMA R0, R0, -R3, -0.17453284561634063721 ;  /* 0xbe32b8bd00007423 */ /* 0x000fc80000000803 */
[----:B------:R-:W0:Y:S02]  /*0330*/  MUFU.RCP R5, -R0 ;  /* 0x8000000000057308 */ /* 0x000e240000001000 */
[----:B0-----:R-:W-:-:S05]  /*0340*/  VIADD R2, R5, 0x1800000 ;  /* 0x0180000005027836 */ /* 0x001fca0000000000 */
[----:B------:R-:W-:-:S04]  /*0350*/  LOP3.LUT R2, R2, 0x7f800000, RZ, 0xc0, !PT ;  /* 0x7f80000002027812 */ /* 0x000fc800078ec0ff */
[----:B------:R-:W-:-:S13]  /*0360*/  ISETP.GT.U32.AND P0, PT, R2, 0x1ffffff, PT ;  /* 0x01ffffff0200780c */ /* 0x000fda0003f04070 */
[----:B------:R-:W-:Y:S05]  /*0370*/  @P0 BRA `(.L_x_4) ;  /* 0x0000000000100947 */ /* 0x000fea0003800000 */
[----:B------:R-:W-:-:S07]  /*0380*/  MOV R6, 0x3a0 ;  /* 0x000003a000067802 */ /* 0x000fce0000000f00 */
[----:B------:R-:W-:Y:S05]  /*0390*/  CALL.REL.NOINC `($__internal_0_$__cuda_sm20_rcp_rn_f32_slowpath) ;  /* 0x0000002c00fc7944 */ /* 0x000fea0003c00000 */
[----:B------:R-:W-:Y:S01]  /*03a0*/  MOV R5, R7 ;  /* 0x0000000700057202 */ /* 0x000fe20000000f00 */
[----:B------:R-:W-:Y:S06]  /*03b0*/  BRA `(.L_x_5) ;  /* 0x00000000000c7947 */ /* 0x000fec0003800000 */
.L_x_4:
[----:B------:R-:W-:-:S04]  /*03c0*/  FFMA R5, -R0, R5, -1 ;  /* 0xbf80000000057423 */ /* 0x000fc80000000105 */
[----:B------:R-:W-:-:S04]  /*03d0*/  FADD.FTZ R5, -R5, -RZ ;  /* 0x800000ff05057221 */ /* 0x000fc80000010100 */
[----:B------:R-:W-:-:S07]  /*03e0*/  FFMA R5, -R0, R5, -R0 ;  /* 0x0000000500057223 */ /* 0x000fce0000000900 */
.L_x_5:
[----:B------:R-:W-:Y:S01]  /*03f0*/  IMAD.U32 R6, RZ, RZ, UR6 ;  /* 0x00000006ff067e24 */ /* 0x000fe2000f8e00ff */
[----:B------:R-:W0:Y:S01]  /*0400*/  S2R R8, SR_TID.X ;  /* 0x0000000000087919 */ /* 0x000e220000002100 */
[----:B------:R-:W-:Y:S02]  /*0410*/  BSSY.RECONVERGENT B2, `(.L_x_6) ;  /* 0x000000d000027945 */ /* 0x000fe40003800200 */
[----:B------:R-:W-:-:S04]  /*0420*/  FADD R6, |R6|, |UR6| ;  /* 0x4000000606067e21 */ /* 0x000fc80008000200 */
[----:B------:R-:W1:Y:S08]  /*0430*/  MUFU.RCP R3, R6 ;  /* 0x0000000600037308 */ /* 0x000e700000001000 */
[----:B------:R-:W2:Y:S01]  /*0440*/  FCHK P0, R5, R6 ;  /* 0x0000000605007302 */ /* 0x000ea20000000000 */
[----:B-1----:R-:W-:-:S04]  /*0450*/  FFMA R0, -R6, R3, 1 ;  /* 0x3f80000006007423 */ /* 0x002fc80000000103 */
[----:B------:R-:W-:-:S04]  /*0460*/  FFMA R0, R3, R0, R3 ;  /* 0x0000000003007223 */ /* 0x000fc80000000003 */
[----:B------:R-:W-:-:S04]  /*0470*/  FFMA R3, R0, R5, RZ ;  /* 0x0000000500037223 */ /* 0x000fc800000000ff */
[----:B------:R-:W-:-:S04]  /*0480*/  FFMA R12, -R6, R3, R5 ;  /* 0x00000003060c7223 */ /* 0x000fc80000000105 */
[----:B------:R-:W-:Y:S01]  /*0490*/  FFMA R12, R0, R12, R3 ;  /* 0x0000000c000c7223 */ /* 0x000fe20000000003 */
[----:B0-2---:R-:W-:Y:S06]  /*04a0*/  @!P0 BRA `(.L_x_7) ;  /* 0x00000000000c8947 */ /* 0x005fec0003800000 */
[----:B------:R-:W-:-:S07]  /*04b0*/  MOV R27, 0x4d0 ;  /* 0x000004d0001b7802 */ /* 0x000fce0000000f00 */
[----:B------:R-:W-:Y:S05]  /*04c0*/  CALL.REL.NOINC `($__internal_2_$__cuda_sm3x_div_rn_noftz_f32_slowpath) ;  /* 0x0000003000e47944 */ /* 0x000fea0003c00000 */
[----:B------:R-:W-:-:S07]  /*04d0*/  MOV R12, R5 ;  /* 0x00000005000c7202 */ /* 0x000fce0000000f00 */
.L_x_7:
[----:B------:R-:W-:Y:S05]  /*04e0*/  BSYNC.RECONVERGENT B2 ;  /* 0x0000000000027941 */ /* 0x000fea0003800200 */
.L_x_6:
[----:B------:R-:W-:Y:S02]  /*04f0*/  IMAD R11, R8, 0x168, RZ ;  /* 0x00000168080b7824 */ /* 0x000fe400078e02ff */
[----:B------:R-:W-:Y:S02]  /*0500*/  HFMA2 R2, -RZ, RZ, 3.6015625, 0 ;  /* 0x43340000ff027431 */ /* 0x000fe400000001ff */
[----:B------:R-:W-:Y:S01]  /*0510*/  IMAD.MOV.U32 R3, RZ, RZ, 0x3bb60b61 ;  /* 0x3bb60b61ff037424 */ /* 0x000fe200078e00ff */
[----:B------:R-:W-:Y:S01]  /*0520*/  BSSY.RECONVERGENT B2, `(.L_x_8) ;  /* 0x000000f000027945 */ /* 0x000fe20003800200 */
[----:B------:R-:W-:-:S05]  /*0530*/  I2FP.F32.U32 R0, R11 ;  /* 0x0000000b00007245 */ /* 0x000fca0000201000 */
[----:B------:R-:W-:Y:S01]  /*0540*/  FMUL R0, R0, 3.1415927410125732422 ;  /* 0x40490fdb00007820 */ /* 0x000fe20000400000 */
[----:B------:R-:W-:-:S03]  /*0550*/  FFMA R2, R3, -R2, 1 ;  /* 0x3f80000003027423 */ /* 0x000fc60000000802 */
[----:B------:R-:W0:Y:S01]  /*0560*/  FCHK P0, R0, 180 ;  /* 0x4334000000007902 */ /* 0x000e220000000000 */
[----:B------:R-:W-:-:S04]  /*0570*/  FFMA R3, R2, R3, 0.0055555556900799274445 ;  /* 0x3bb60b6102037423 */ /* 0x000fc80000000003 */
[----:B------:R-:W-:-:S04]  /*0580*/  FFMA R10, R0, R3, RZ ;  /* 0x00000003000a7223 */ /* 0x000fc800000000ff */
[----:B------:R-:W-:-:S04]  /*0590*/  FFMA R2, R10, -180, R0 ;  /* 0xc33400000a027823 */ /* 0x000fc80000000000 */
[----:B------:R-:W-:Y:S01]  /*05a0*/  FFMA R10, R3, R2, R10 ;  /* 0x00000002030a7223 */ /* 0x000fe2000000000a */
[----:B0-----:R-:W-:Y:S06]  /*05b0*/  @!P0 BRA `(.L_x_9) ;  /* 0x0000000000148947 */ /* 0x001fec0003800000 */
[----:B------:R-:W-:Y:S01]  /*05c0*/  IMAD.MOV.U32 R5, RZ, RZ, R0 ;  /* 0x000000ffff057224 */ /* 0x000fe200078e0000 */
[----:B------:R-:W-:Y:S02]  /*05d0*/  MOV R6, 0x43340000 ;  /* 0x4334000000067802 */ /* 0x000fe40000000f00 */
[----:B------:R-:W-:-:S07]  /*05e0*/  MOV R27, 0x600 ;  /* 0x00000600001b7802 */ /* 0x000fce0000000f00 */
[----:B------:R-:W-:Y:S05]  /*05f0*/  CALL.REL.NOINC `($__internal_2_$__cuda_sm3x_div_rn_noftz_f32_slowpath) ;  /* 0x0000003000987944 */ /* 0x000fea0003c00000 */
[----:B------:R-:W-:-:S07]  /*0600*/  IMAD.MOV.U32 R10, RZ, RZ, R5 ;  /* 0x000000ffff0a7224 */ /* 0x000fce00078e0005 */
.L_x_9:
[----:B------:R-:W-:Y:S05]  /*0610*/  BSYNC.RECONVERGENT B2 ;  /* 0x0000000000027941 */ /* 0x000fea0003800200 */
.L_x_8:
[----:B------:R-:W-:Y:S01]  /*0620*/  IMAD R0, R8, 0x2d0, RZ ;  /* 0x000002d008007824 */ /* 0x000fe200078e02ff */
[----:B------:R-:W-:Y:S01]  /*0630*/  MOV R2, 0x3bb60b61 ;  /* 0x3bb60b6100027802 */ /* 0x000fe20000000f00 */
[----:B------:R-:W-:Y:S01]  /*0640*/  IMAD.MOV.U32 R3, RZ, RZ, 0x43340000 ;  /* 0x43340000ff037424 */ /* 0x000fe200078e00ff */
[----:B------:R-:W-:Y:S02]  /*0650*/  BSSY.RECONVERGENT B2, `(.L_x_10) ;  /* 0x000000e000027945 */ /* 0x000fe40003800200 */
[----:B------:R-:W-:Y:S01]  /*0660*/  I2FP.F32.U32 R0, R0 ;  /* 0x0000000000007245 */ /* 0x000fe20000201000 */
[----:B------:R-:W-:-:S04]  /*0670*/  FFMA R3, R2, -R3, 1 ;  /* 0x3f80000002037423 */ /* 0x000fc80000000803 */
[----:B------:R-:W-:Y:S01]  /*0680*/  FMUL R5, R0, 3.1415927410125732422 ;  /* 0x40490fdb00057820 */ /* 0x000fe20000400000 */
[----:B------:R-:W-:-:S03]  /*0690*/  FFMA R0, R3, R2, 0.0055555556900799274445 ;  /* 0x3bb60b6103007423 */ /* 0x000fc60000000002 */
[----:B------:R-:W0:Y:S01]  /*06a0*/  FCHK P0, R5, 180 ;  /* 0x4334000005007902 */ /* 0x000e220000000000 */
[----:B------:R-:W-:-:S04]  /*06b0*/  FFMA R2, R0, R5, RZ ;  /* 0x0000000500027223 */ /* 0x000fc800000000ff */
[----:B------:R-:W-:-:S04]  /*06c0*/  FFMA R3, R2, -180, R5 ;  /* 0xc334000002037823 */ /* 0x000fc80000000005 */
[----:B------:R-:W-:Y:S01]  /*06d0*/  FFMA R2, R0, R3, R2 ;  /* 0x0000000300027223 */ /* 0x000fe20000000002 */
[----:B0-----:R-:W-:Y:S06]  /*06e0*/  @!P0 BRA `(.L_x_11) ;  /* 0x0000000000108947 */ /* 0x001fec0003800000 */
[----:B------:R-:W-:Y:S01]  /*06f0*/  HFMA2 R6, -RZ, RZ, 3.6015625, 0 ;  /* 0x43340000ff067431 */ /* 0x000fe200000001ff */
[----:B------:R-:W-:-:S07]  /*0700*/  MOV R27, 0x720 ;  /* 0x00000720001b7802 */ /* 0x000fce0000000f00 */
[----:B------:R-:W-:Y:S05]  /*0710*/  CALL.REL.NOINC `($__internal_2_$__cuda_sm3x_div_rn_noftz_f32_slowpath) ;  /* 0x0000003000507944 */ /* 0x000fea0003c00000 */
[----:B------:R-:W-:-:S07]  /*0720*/  IMAD.MOV.U32 R2, RZ, RZ, R5 ;  /* 0x000000ffff027224 */ /* 0x000fce00078e0005 */
.L_x_11:
[----:B------:R-:W-:Y:S05]  /*0730*/  BSYNC.RECONVERGENT B2 ;  /* 0x0000000000027941 */ /* 0x000fea0003800200 */
.L_x_10:
        /* <DEDUP_REMOVED lines=17> */
.L_x_13:
[----:B------:R-:W-:Y:S05]  /*0850*/  BSYNC.RECONVERGENT B2 ;  /* 0x0000000000027941 */ /* 0x000fea0003800200 */
.L_x_12:
        /* <DEDUP_REMOVED lines=17> */
.L_x_15:
[----:B------:R-:W-:Y:S05]  /*0970*/  BSYNC.RECONVERGENT B2 ;  /* 0x0000000000027941 */ /* 0x000fea0003800200 */
.L_x_14:
[----:B------:R-:W-:Y:S01]  /*0980*/  MOV R4, 0x40800000 ;  /* 0x4080000000047802 */ /* 0x000fe20000000f00 */
[----:B------:R-:W-:Y:S02]  /*0990*/  IMAD.MOV.U32 R5, RZ, RZ, 0x3f317218 ;  /* 0x3f317218ff057424 */ /* 0x000fe400078e00ff */
[----:B------:R-:W-:Y:S01]  /*09a0*/  FMUL.RZ R13, R2, 0.15915493667125701904 ;  /* 0x3e22f983020d7820 */ /* 0x000fe2000040c000 */
[----:B------:R-:W-:Y:S01]  /*09b0*/  FMUL.RZ R15, R3, 0.15915493667125701904 ;  /* 0x3e22f983030f7820 */ /* 0x000fe2000040c000 */
[----:B------:R-:W-:Y:S01]  /*09c0*/  FMUL.RZ R14, R0, 0.15915493667125701904 ;  /* 0x3e22f983000e7820 */ /* 0x000fe2000040c000 */
[C---:B------:R-:W-:Y:S01]  /*09d0*/  FFMA R5, R4.reuse, -R5, 2.8186669349670410156 ;  /* 0x4034650a04057423 */ /* 0x040fe20000000805 */
[----:B------:R-:W-:Y:S02]  /*09e0*/  HFMA2 R0, -RZ, RZ, 1.931640625, 0.370849609375 ;  /* 0x3fba35efff007431 */ /* 0x000fe400000001ff */
[----:B------:R-:W-:Y:S01]  /*09f0*/  IMAD.MOV.U32 R2, RZ, RZ, 0x4060c6b4 ;  /* 0x4060c6b4ff027424 */ /* 0x000fe200078e00ff */
[----:B------:R-:W-:Y:S01]  /*0a00*/  MUFU.SIN R13, R13 ;  /* 0x0000000d000d7308 */ /* 0x000fe20000000400 */
[----:B------:R-:W-:Y:S01]  /*0a10*/  FFMA R5, R4, 1.9046542121259335545e-09, R5 ;  /* 0x3102e30804057823 */ /* 0x000fe20000000005 */
[----:B------:R-:W-:Y:S01]  /*0a20*/  MOV R17, RZ ;  /* 0x000000ff00117202 */ /* 0x000fe20000000f00 */
[----:B------:R-:W-:Y:S01]  /*0a30*/  IMAD.MOV.U32 R3, RZ, RZ, RZ ;  /* 0x000000ffff037224 */ /* 0x000fe200078e00ff */
[----:B------:R-:W0:Y:S01]  /*0a40*/  LDCU.64 UR8, c[0x0][0x358] ;  /* 0x00006b00ff0877ac */ /* 0x000e220008000a00 */
[----:B------:R-:W-:-:S03]  /*0a50*/  FMUL R5, R5, 1.4426950216293334961 ;  /* 0x3fb8aa3b05057820 */ /* 0x000fc60000400000 */
[----:B------:R-:W-:Y:S01]  /*0a60*/  MUFU.SIN R15, R15 ;  /* 0x0000000f000f7308 */ /* 0x000fe20000000400 */
[----:B------:R-:W-:Y:S01]  /*0a70*/  UMOV UR39, 0x4cf819a6 ;  /* 0x4cf819a600277882 */ /* 0x000fe20000000000 */
[----:B------:R-:W-:Y:S01]  /*0a80*/  UMOV UR40, 0x4cf819a6 ;  /* 0x4cf819a600287882 */ /* 0x000fe20000000000 */
[----:B------:R-:W-:-:S05]  /*0a90*/  UMOV UR36, URZ ;  /* 0x000000ff00247c82 */ /* 0x000fca0008000000 */
[----:B------:R-:W1:Y:S08]  /*0aa0*/  MUFU.EX2 R5, R5 ;  /* 0x0000000500057308 */ /* 0x000e700000000800 */
[----:B------:R-:W-:Y:S01]  /*0ab0*/  MUFU.SIN R14, R14 ;  /* 0x0000000e000e7308 */ /* 0x000fe20000000400 */
[----:B-1----:R-:W-:-:S07]  /*0ac0*/  FMUL R7, R5, 4 ;  /* 0x4080000005077820 */ /* 0x002fce0000400000 */
[----:B------:R-:W1:Y:S02]  /*0ad0*/  MUFU.RCP R16, R7 ;  /* 0x0000000700107308 */ /* 0x000e640000001000 */
[----:B-1----:R-:W-:-:S04]  /*0ae0*/  FMUL.FTZ R16, R16, 0.125 ;  /* 0x3e00000010107820 */ /* 0x002fc80000410000 */
[----:B0-----:R-:W-:-:S07]  /*0af0*/  FFMA R16, R7, 2, R16 ;  /* 0x4000000007107823 */ /* 0x001fce0000000010 */
.L_x_60:
[----:B------:R-:W-:Y:S01]  /*0b00*/  ISETP.NE.AND P0, PT, R8, RZ, PT ;  /* 0x000000ff0800720c */ /* 0x000fe20003f05270 */
[----:B------:R-:W-:-:S12]  /*0b10*/  BSSY.RECONVERGENT B2, `(.L_x_16) ;  /* 0x000022d000027945 */ /* 0x000fd80003800200 */
[----:B------:R-:W0:Y:S01]  /*0b20*/  @!P0 S2R R5, SR_CgaCtaId ;  /* 0x0000000000058919 */ /* 0x000e220000008800 */
[----:B------:R-:W-:-:S04]  /*0b30*/  @!P0 MOV R4, 0x400 ;  /* 0x0000040000048802 */ /* 0x000fc80000000f00 */
[----:B0-----:R-:W-:-:S05]  /*0b40*/  @!P0 LEA R4, R5, R4, 0x18 ;  /* 0x0000000405048211 */ /* 0x001fca00078ec0ff */
[----:B------:R0:W-:Y:S04]  /*0b50*/  @!P0 STS.64 [R4], RZ ;  /* 0x000000ff04008388 */ /* 0x0001e80000000a00 */
[----:B------:R0:W-:Y:S01]  /*0b60*/  @!P0 STS [R4+0x8], RZ ;  /* 0x000008ff04008388 */ /* 0x0001e20000000800 */
[----:B------:R-:W-:Y:S01]  /*0b70*/  BAR.SYNC.DEFER_BLOCKING 0x0 ;  /* 0x0000000000007b1d */ /* 0x000fe20000010000 */
[----:B------:R-:W-:-:S13]  /*0b80*/  ISETP.GT.U32.AND P0, PT, R8, 0x7f, PT ;  /* 0x0000007f0800780c */ /* 0x000fda0003f04070 */
[----:B0-----:R-:W-:Y:S05]  /*0b90*/  @P0 BRA `(.L_x_17) ;  /* 0x0000002000900947 */ /* 0x001fea0003800000 */
[----:B------:R-:W-:Y:S01]  /*0ba0*/  FMUL.RZ R20, R10, 0.15915493667125701904 ;  /* 0x3e22f9830a147820 */ /* 0x000fe2000040c000 */
[----:B------:R-:W-:Y:S05]  /*0bb0*/  BSSY.RECONVERGENT B0, `(.L_x_18) ;  /* 0x0000048000007945 */ /* 0x000fea0003800200 */
[----:B------:R-:W0:Y:S02]  /*0bc0*/  MUFU.SIN R20, R20 ;  /* 0x0000001400147308 */ /* 0x000e240000000400 */
[----:B0-----:R-:W-:-:S04]  /*0bd0*/  FMUL R5, R20, R9 ;  /* 0x0000000914057220 */ /* 0x001fc80000400000 */
[----:B------:R-:W-:-:S04]  /*0be0*/  FFMA R4, R10, 0.00146484375, R5 ;  /* 0x3ac000000a047823 */ /* 0x000fc80000000005 */
[----:B------:R-:W-:-:S04]  /*0bf0*/  FFMA R4, R13, R12, R4 ;  /* 0x0000000c0d047223 */ /* 0x000fc80000000004 */
[----:B------:R-:W-:-:S04]  /*0c00*/  FFMA R21, RZ, R15, R4 ;  /* 0x0000000fff157223 */ /* 0x000fc80000000004 */
[----:B------:R-:W-:-:S04]  /*0c10*/  FFMA R21, RZ, R14, R21 ;  /* 0x0000000eff157223 */ /* 0x000fc80000000015 */
[C---:B------:R-:W-:Y:S01]  /*0c20*/  FMUL R4, R21.reuse, 0.63661974668502807617 ;  /* 0x3f22f98315047820 */ /* 0x040fe20000400000 */
[----:B------:R-:W-:-:S05]  /*0c30*/  FSETP.GE.AND P0, PT, |R21|, 105615, PT ;  /* 0x47ce47801500780b */ /* 0x000fca0003f06200 */
[----:B------:R-:W0:Y:S02]  /*0c40*/  F2I.NTZ R4, R4 ;  /* 0x0000000400047305 */ /* 0x000e240000203100 */
[-C--:B0-----:R-:W-:Y:S02]  /*0c50*/  I2FP.F32.S32 R22, R4.reuse ;  /* 0x0000000400167245 */ /* 0x081fe40000201400 */
[----:B------:R-:W-:-:S03]  /*0c60*/  MOV R23, R4 ;  /* 0x0000000400177202 */ /* 0x000fc60000000f00 */
[----:B------:R-:W-:-:S04]  /*0c70*/  FFMA R5, R22, -1.5707962512969970703, R21 ;  /* 0xbfc90fda16057823 */ /* 0x000fc80000000015 */
[----:B------:R-:W-:-:S04]  /*0c80*/  FFMA R5, R22, -7.5497894158615963534e-08, R5 ;  /* 0xb3a2216816057823 */ /* 0x000fc80000000005 */
[----:B------:R-:W-:-:S04]  /*0c90*/  FFMA R22, R22, -5.3903029534742383927e-15, R5 ;  /* 0xa7c234c516167823 */ /* 0x000fc80000000005 */
[----:B------:R-:W-:Y:S01]  /*0ca0*/  IMAD.MOV.U32 R5, RZ, RZ, R22 ;  /* 0x000000ffff057224 */ /* 0x000fe200078e0016 */
[----:B------:R-:W-:Y:S06]  /*0cb0*/  @!P0 BRA `(.L_x_19) ;  /* 0x0000000000dc8947 */ /* 0x000fec0003800000 */
[----:B------:R-:W-:-:S13]  /*0cc0*/  FSETP.NEU.AND P1, PT, |R21|, +INF , PT ;  /* 0x7f8000001500780b */ /* 0x000fda0003f2d200 */
[----:B------:R-:W-:Y:S01]  /*0cd0*/  @!P1 FMUL R5, RZ, R21 ;  /* 0x00000015ff059220 */ /* 0x000fe20000400000 */
[----:B------:R-:W-:Y:S01]  /*0ce0*/  @!P1 MOV R4, RZ ;  /* 0x000000ff00049202 */ /* 0x000fe20000000f00 */
[----:B------:R-:W-:Y:S06]  /*0cf0*/  @!P1 BRA `(.L_x_19) ;  /* 0x0000000000cc9947 */ /* 0x000fec0003800000 */
[----:B------:R-:W-:Y:S02]  /*0d00*/  IMAD.SHL.U32 R5, R21, 0x100, RZ ;  /* 0x0000010015057824 */ /* 0x000fe400078e00ff */
[----:B------:R-:W-:Y:S02]  /*0d10*/  HFMA2 R8, -RZ, RZ, 0, 0 ;  /* 0x00000000ff087431 */ /* 0x000fe400000001ff */
[----:B------:R-:W-:Y:S01]  /*0d20*/  IMAD.MOV.U32 R4, RZ, RZ, R1 ;  /* 0x000000ffff047224 */ /* 0x000fe200078e0001 */
[----:B------:R-:W0:Y:S01]  /*0d30*/  LDCU.64 UR10, c[0x4][0x18] ;  /* 0x01000300ff0a77ac */ /* 0x000e220008000a00 */
[----:B------:R-:W-:Y:S01]  /*0d40*/  LOP3.LUT R25, R5, 0x80000000, RZ, 0xfc, !PT ;  /* 0x8000000005197812 */ /* 0x000fe200078efcff */
[----:B------:R-:W-:Y:S01]  /*0d50*/  UMOV UR5, URZ ;  /* 0x000000ff00057c82 */ /* 0x000fe20008000000 */
[----:B------:R-:W-:-:S05]  /*0d60*/  UMOV UR4, URZ ;  /* 0x000000ff00047c82 */ /* 0x000fca0008000000 */
.L_x_20:
[----:B0-----:R-:W-:Y:S01]  /*0d70*/  MOV R18, UR10 ;  /* 0x0000000a00127c02 */ /* 0x001fe20008000f00 */
[----:B------:R-:W-:-:S05]  /*0d80*/  IMAD.U32 R19, RZ, RZ, UR11 ;  /* 0x0000000bff137e24 */ /* 0x000fca000f8e00ff */
[----:B------:R-:W2:Y:S01]  /*0d90*/  LDG.E.CONSTANT R6, desc[UR8][R18.64] ;  /* 0x0000000812067981 */ /* 0x000ea2000c1e9900 */
[----:B------:R-:W-:Y:S02]  /*0da0*/  UIADD3 UR10, UP0, UPT, UR10, 0x4, URZ ;  /* 0x000000040a0a7890 */ /* 0x000fe4000ff1e0ff */
[----:B------:R-:W-:Y:S02]  /*0db0*/  UIADD3 UR4, UPT, UPT, UR4, 0x1, URZ ;  /* 0x0000000104047890 */ /* 0x000fe4000fffe0ff */
[----:B------:R-:W-:Y:S02]  /*0dc0*/  UIADD3.X UR11, UPT, UPT, URZ, UR11, URZ, UP0, !UPT ;  /* 0x0000000bff0b7290 */ /* 0x000fe400087fe4ff */
[----:B------:R-:W-:Y:S01]  /*0dd0*/  UISETP.NE.AND UP0, UPT, UR4, 0x6, UPT ;  /* 0x000000060400788c */ /* 0x000fe2000bf05270 */
[----:B--2---:R-:W-:-:S03]  /*0de0*/  IMAD.WIDE.U32 R6, R6, R25, RZ ;  /* 0x0000001906067225 */ /* 0x004fc600078e00ff */
[----:B------:R-:W-:-:S04]  /*0df0*/  IADD3 R5, P1, PT, R6, R8, RZ ;  /* 0x0000000806057210 */ /* 0x000fc80007f3e0ff */
[----:B------:R-:W-:Y:S01]  /*0e00*/  IADD3.X R8, PT, PT, R7, UR5, RZ, P1, !PT ;  /* 0x0000000507087c10 */ /* 0x000fe20008ffe4ff */
[----:B------:R0:W-:Y:S02]  /*0e10*/  STL [R4], R5 ;  /* 0x0000000504007387 */ /* 0x0001e40000100800 */
[----:B0-----:R-:W-:Y:S01]  /*0e20*/  IADD3 R4, PT, PT, R4, 0x4, RZ ;  /* 0x0000000404047810 */ /* 0x001fe20007ffe0ff */
[----:B------:R-:W-:Y:S06]  /*0e30*/  BRA.U UP0, `(.L_x_20) ;  /* 0xfffffffd00cc7547 */ /* 0x000fec000b83ffff */
[----:B------:R-:W-:Y:S01]  /*0e40*/  SHF.R.U32.HI R7, RZ, 0x17, R21 ;  /* 0x00000017ff077819 */ /* 0x000fe20000011615 */
[----:B------:R0:W-:Y:S03]  /*0e50*/  STL [R1+0x18], R8 ;  /* 0x0000180801007387 */ /* 0x0001e60000100800 */
[C---:B------:R-:W-:Y:S02]  /*0e60*/  LOP3.LUT R4, R7.reuse, 0xe0, RZ, 0xc0, !PT ;  /* 0x000000e007047812 */ /* 0x040fe400078ec0ff */
[----:B------:R-:W-:-:S03]  /*0e70*/  LOP3.LUT P1, RZ, R7, 0x1f, RZ, 0xc0, !PT ;  /* 0x0000001f07ff7812 */ /* 0x000fc6000782c0ff */
[----:B------:R-:W-:-:S05]  /*0e80*/  VIADD R4, R4, 0xffffff80 ;  /* 0xffffff8004047836 */ /* 0x000fca0000000000 */
[----:B------:R-:W-:-:S05]  /*0e90*/  SHF.R.U32.HI R4, RZ, 0x5, R4 ;  /* 0x00000005ff047819 */ /* 0x000fca0000011604 */
[----:B------:R-:W-:-:S05]  /*0ea0*/  IMAD R24, R4, -0x4, R1 ;  /* 0xfffffffc04187824 */ /* 0x000fca00078e0201 */
[----:B------:R-:W2:Y:S04]  /*0eb0*/  LDL R4, [R24+0x18] ;  /* 0x0000180018047983 */ /* 0x000ea80000100800 */
[----:B------:R-:W2:Y:S04]  /*0ec0*/  LDL R5, [R24+0x14] ;  /* 0x0000140018057983 */ /* 0x000ea80000100800 */
[----:B------:R-:W3:Y:S01]  /*0ed0*/  @P1 LDL R6, [R24+0x10] ;  /* 0x0000100018061983 */ /* 0x000ee20000100800 */
[----:B------:R-:W-:Y:S01]  /*0ee0*/  LOP3.LUT R7, R7, 0x1f, RZ, 0xc0, !PT ;  /* 0x0000001f07077812 */ /* 0x000fe200078ec0ff */
[----:B------:R-:W-:Y:S01]  /*0ef0*/  UMOV UR4, 0x54442d19 ;  /* 0x54442d1900047882 */ /* 0x000fe20000000000 */
[----:B------:R-:W-:-:S02]  /*0f00*/  UMOV UR5, 0x3bf921fb ;  /* 0x3bf921fb00057882 */ /* 0x000fc40000000000 */
[-C--:B--2---:R-:W-:Y:S02]  /*0f10*/  @P1 SHF.L.W.U32.HI R4, R5, R7.reuse, R4 ;  /* 0x0000000705041219 */ /* 0x084fe40000010e04 */
[----:B---3--:R-:W-:Y:S02]  /*0f20*/  @P1 SHF.L.W.U32.HI R5, R6, R7, R5 ;  /* 0x0000000706051219 */ /* 0x008fe40000010e05 */
[----:B------:R-:W-:Y:S02]  /*0f30*/  ISETP.GE.AND P1, PT, R21, RZ, PT ;  /* 0x000000ff1500720c */ /* 0x000fe40003f26270 */
[C---:B------:R-:W-:Y:S02]  /*0f40*/  SHF.L.W.U32.HI R6, R5.reuse, 0x2, R4 ;  /* 0x0000000205067819 */ /* 0x040fe40000010e04 */
[----:B------:R-:W-:Y:S02]  /*0f50*/  SHF.L.U32 R5, R5, 0x2, RZ ;  /* 0x0000000205057819 */ /* 0x000fe400000006ff */
[----:B------:R-:W-:-:S04]  /*0f60*/  SHF.R.S32.HI R7, RZ, 0x1f, R6 ;  /* 0x0000001fff077819 */ /* 0x000fc80000011406 */
[C---:B------:R-:W-:Y:S02]  /*0f70*/  LOP3.LUT R18, R7.reuse, R5, RZ, 0x3c, !PT ;  /* 0x0000000507127212 */ /* 0x040fe400078e3cff */
[----:B------:R-:W-:Y:S02]  /*0f80*/  LOP3.LUT R19, R7, R6, RZ, 0x3c, !PT ;  /* 0x0000000607137212 */ /* 0x000fe400078e3cff */
[----:B------:R-:W-:Y:S02]  /*0f90*/  SHF.R.U32.HI R5, RZ, 0x1e, R4 ;  /* 0x0000001eff057819 */ /* 0x000fe40000011604 */
[C---:B------:R-:W-:Y:S02]  /*0fa0*/  LOP3.LUT R7, R6.reuse, R21, RZ, 0x3c, !PT ;  /* 0x0000001506077212 */ /* 0x040fe400078e3cff */
[----:B------:R-:W1:Y:S01]  /*0fb0*/  I2F.F64.S64 R18, R18 ;  /* 0x0000001200127312 */ /* 0x000e620000301c00 */
[----:B------:R-:W-:Y:S02]  /*0fc0*/  LEA.HI R4, R6, R5, RZ, 0x1 ;  /* 0x0000000506047211 */ /* 0x000fe400078f08ff */
[----:B------:R-:W-:-:S03]  /*0fd0*/  ISETP.GE.AND P2, PT, R7, RZ, PT ;  /* 0x000000ff0700720c */ /* 0x000fc60003f46270 */
[----:B------:R-:W-:-:S05]  /*0fe0*/  IMAD.MOV R5, RZ, RZ, -R4 ;  /* 0x000000ffff057224 */ /* 0x000fca00078e0a04 */
[----:B------:R-:W-:Y:S01]  /*0ff0*/  @!P1 MOV R4, R5 ;  /* 0x0000000500049202 */ /* 0x000fe20000000f00 */
[----:B-1----:R-:W-:-:S10]  /*1000*/  DMUL R24, R18, UR4 ;  /* 0x0000000412187c28 */ /* 0x002fd40008000000 */
[----:B------:R-:W1:Y:S02]  /*1010*/  F2F.F32.F64 R24, R24 ;  /* 0x0000001800187310 */ /* 0x000e640000301000 */
[----:B01----:R-:W-:-:S07]  /*1020*/  FSEL R5, -R24, R24, !P2 ;  /* 0x0000001818057208 */ /* 0x003fce0005000100 */
.L_x_19:
[----:B------:R-:W-:Y:S05]  /*1030*/  BSYNC.RECONVERGENT B0 ;  /* 0x0000000000007941 */ /* 0x000fea0003800200 */
.L_x_18:
[C---:B------:R-:W-:Y:S01]  /*1040*/  LOP3.LUT R8, R4.reuse, 0x1, RZ, 0xc0, !PT ;  /* 0x0000000104087812 */ /* 0x040fe200078ec0ff */
[----:B------:R-:W-:Y:S02]  /*1050*/  IMAD.MOV.U32 R6, RZ, RZ, 0x37cbac00 ;  /* 0x37cbac00ff067424 */ /* 0x000fe400078e00ff */
[----:B------:R-:W-:Y:S01]  /*1060*/  FMUL R7, R5, R5 ;  /* 0x0000000505077220 */ /* 0x000fe20000400000 */
[----:B------:R-:W-:Y:S01]  /*1070*/  VIADD R4, R4, 0x1 ;  /* 0x0000000104047836 */ /* 0x000fe20000000000 */
[----:B------:R-:W-:Y:S01]  /*1080*/  ISETP.NE.U32.AND P1, PT, R8, 0x1, PT ;  /* 0x000000010800780c */ /* 0x000fe20003f25070 */
[----:B------:R-:W-:Y:S02]  /*1090*/  HFMA2 R8, -RZ, RZ, 1.0078125, -8.98838043212890625e-05 ;  /* 0x3c0885e4ff087431 */ /* 0x000fe400000001ff */
[----:B------:R-:W-:Y:S01]  /*10a0*/  FFMA R6, R7, R6, -0.0013887860113754868507 ;  /* 0xbab607ed07067423 */ /* 0x000fe20000000006 */
[----:B------:R-:W-:Y:S01]  /*10b0*/  MOV R19, 0x3e2aaaa8 ;  /* 0x3e2aaaa800137802 */ /* 0x000fe20000000f00 */
[----:B------:R-:W-:Y:S01]  /*10c0*/  BSSY.RECONVERGENT B0, `(.L_x_21) ;  /* 0x000003f000007945 */ /* 0x000fe20003800200 */
[----:B------:R-:W-:-:S02]  /*10d0*/  LOP3.LUT P2, RZ, R4, 0x2, RZ, 0xc0, !PT ;  /* 0x0000000204ff7812 */ /* 0x000fc4000784c0ff */
[----:B------:R-:W-:Y:S02]  /*10e0*/  FSEL R6, R6, -0.00019574658654164522886, P1 ;  /* 0xb94d415306067808 */ /* 0x000fe40000800000 */
[----:B------:R-:W-:Y:S02]  /*10f0*/  FSEL R4, R5, 1, !P1 ;  /* 0x3f80000005047808 */ /* 0x000fe40004800000 */
[----:B------:R-:W-:Y:S02]  /*1100*/  FSEL R8, R8, 0.041666727513074874878, !P1 ;  /* 0x3d2aaabb08087808 */ /* 0x000fe40004800000 */
[----:B------:R-:W-:Y:S01]  /*1110*/  FSEL R19, -R19, -0.4999999701976776123, !P1 ;  /* 0xbeffffff13137808 */ /* 0x000fe20004800100 */
[C---:B------:R-:W-:Y:S02]  /*1120*/  FFMA R5, R7.reuse, R4, RZ ;  /* 0x0000000407057223 */ /* 0x040fe400000000ff */
[----:B------:R-:W-:-:S04]  /*1130*/  FFMA R6, R7, R6, R8 ;  /* 0x0000000607067223 */ /* 0x000fc80000000008 */
[----:B------:R-:W-:-:S04]  /*1140*/  FFMA R6, R7, R6, R19 ;  /* 0x0000000607067223 */ /* 0x000fc80000000013 */
[----:B------:R-:W-:-:S04]  /*1150*/  FFMA R30, R5, R6, R4 ;  /* 0x00000006051e7223 */ /* 0x000fc80000000004 */
[----:B------:R-:W-:Y:S01]  /*1160*/  @P2 FADD R30, RZ, -R30 ;  /* 0x8000001eff1e2221 */ /* 0x000fe20000000000 */
[----:B------:R-:W-:Y:S06]  /*1170*/  @!P0 BRA `(.L_x_22) ;  /* 0x0000000000cc8947 */ /* 0x000fec0003800000 */
[----:B------:R-:W-:-:S13]  /*1180*/  FSETP.NEU.AND P0, PT, |R21|, +INF , PT ;  /* 0x7f8000001500780b */ /* 0x000fda0003f0d200 */
[----:B------:R-:W-:Y:S01]  /*1190*/  @!P0 FMUL R22, RZ, R21 ;  /* 0x00000015ff168220 */ /* 0x000fe20000400000 */
[----:B------:R-:W-:Y:S01]  /*11a0*/  @!P0 IMAD.MOV.U32 R23, RZ, RZ, RZ ;  /* 0x000000ffff178224 */ /* 0x000fe200078e00ff */
[----:B------:R-:W-:Y:S06]  /*11b0*/  @!P0 BRA `(.L_x_22) ;  /* 0x0000000000bc8947 */ /* 0x000fec0003800000 */
[----:B------:R-:W0:Y:S01]  /*11c0*/  LDC.64 R18, c[0x4][0x18] ;  /* 0x01000600ff127b82 */ /* 0x000e220000000a00 */
[----:B------:R-:W-:Y:S01]  /*11d0*/  SHF.L.U32 R4, R21, 0x8, RZ ;  /* 0x0000000815047819 */ /* 0x000fe200000006ff */
[----:B------:R-:W-:Y:S02]  /*11e0*/  HFMA2 R22, -RZ, RZ, 0, 0 ;  /* 0x00000000ff167431 */ /* 0x000fe400000001ff */
[----:B------:R-:W-:Y:S01]  /*11f0*/  IMAD.MOV.U32 R8, RZ, RZ, RZ ;  /* 0x000000ffff087224 */ /* 0x000fe200078e00ff */
[----:B------:R-:W-:Y:S01]  /*1200*/  UMOV UR4, URZ ;  /* 0x000000ff00047c82 */ /* 0x000fe20008000000 */
[----:B------:R-:W-:-:S07]  /*1210*/  LOP3.LUT R25, R4, 0x80000000, RZ, 0xfc, !PT ;  /* 0x8000000004197812 */ /* 0x000fce00078efcff */
.L_x_23:
[----:B0-----:R-:W-:-:S06]  /*1220*/  IMAD.WIDE.U32 R4, R22, 0x4, R18 ;  /* 0x0000000416047825 */ /* 0x001fcc00078e0012 */
[----:B------:R-:W2:Y:S01]  /*1230*/  LDG.E.CONSTANT R4, desc[UR8][R4.64] ;  /* 0x0000000804047981 */ /* 0x000ea2000c1e9900 */
[C---:B-1----:R-:W-:Y:S01]  /*1240*/  IMAD R23, R22.reuse, 0x4, R1 ;  /* 0x0000000416177824 */ /* 0x042fe200078e0201 */
[----:B------:R-:W-:-:S04]  /*1250*/  IADD3 R22, PT, PT, R22, 0x1, RZ ;  /* 0x0000000116167810 */ /* 0x000fc80007ffe0ff */
[----:B------:R-:W-:Y:S01]  /*1260*/  ISETP.NE.AND P0, PT, R22, 0x6, PT ;  /* 0x000000061600780c */ /* 0x000fe20003f05270 */
[----:B--2---:R-:W-:-:S03]  /*1270*/  IMAD.WIDE.U32 R6, R4, R25, RZ ;  /* 0x0000001904067225 */ /* 0x004fc600078e00ff */
[----:B------:R-:W-:-:S04]  /*1280*/  IADD3 R6, P1, PT, R6, R8, RZ ;  /* 0x0000000806067210 */ /* 0x000fc80007f3e0ff */
[----:B------:R-:W-:Y:S01]  /*1290*/  IADD3.X R8, PT, PT, R7, UR4, RZ, P1, !PT ;  /* 0x0000000407087c10 */ /* 0x000fe20008ffe4ff */
[----:B------:R1:W-:Y:S04]  /*12a0*/  STL [R23], R6 ;  /* 0x0000000617007387 */ /* 0x0003e80000100800 */
[----:B------:R-:W-:Y:S05]  /*12b0*/  @P0 BRA `(.L_x_23) ;  /* 0xfffffffc00d80947 */ /* 0x000fea000383ffff */
        /* <DEDUP_REMOVED lines=9> */
[----:B-1----:R-:W3:Y:S01]  /*1350*/  @P0 LDL R6, [R22+0x10] ;  /* 0x0000100016060983 */ /* 0x002ee20000100800 */
[----:B------:R-:W-:Y:S01]  /*1360*/  LOP3.LUT R7, R7, 0x1f, RZ, 0xc0, !PT ;  /* 0x0000001f07077812 */ /* 0x000fe200078ec0ff */
[----:B------:R-:W-:Y:S01]  /*1370*/  UMOV UR4, 0x54442d19 ;  /* 0x54442d1900047882 */ /* 0x000fe20000000000 */
[----:B------:R-:W-:Y:S01]  /*1380*/  UMOV UR5, 0x3bf921fb ;  /* 0x3bf921fb00057882 */ /* 0x000fe20000000000 */
[----:B------:R-:W-:-:S02]  /*1390*/  ISETP.GE.AND P1, PT, R21, RZ, PT ;  /* 0x000000ff1500720c */ /* 0x000fc40003f26270 */
[-C--:B--2---:R-:W-:Y:S02]  /*13a0*/  @P0 SHF.L.W.U32.HI R4, R5, R7.reuse, R4 ;  /* 0x0000000705040219 */ /* 0x084fe40000010e04 */
[----:B---3--:R-:W-:Y:S02]  /*13b0*/  @P0 SHF.L.W.U32.HI R5, R6, R7, R5 ;  /* 0x0000000706050219 */ /* 0x008fe40000010e05 */
[--C-:B------:R-:W-:Y:S02]  /*13c0*/  SHF.R.U32.HI R23, RZ, 0x1e, R4.reuse ;  /* 0x0000001eff177819 */ /* 0x100fe40000011604 */
[C---:B------:R-:W-:Y:S02]  /*13d0*/  SHF.L.W.U32.HI R6, R5.reuse, 0x2, R4 ;  /* 0x0000000205067819 */ /* 0x040fe40000010e04 */
[----:B------:R-:W-:Y:S02]  /*13e0*/  SHF.L.U32 R5, R5, 0x2, RZ ;  /* 0x0000000205057819 */ /* 0x000fe400000006ff */
[----:B------:R-:W-:-:S02]  /*13f0*/  SHF.R.S32.HI R7, RZ, 0x1f, R6 ;  /* 0x0000001fff077819 */ /* 0x000fc40000011406 */
[C---:B------:R-:W-:Y:S02]  /*1400*/  LEA.HI R23, R6.reuse, R23, RZ, 0x1 ;  /* 0x0000001706177211 */ /* 0x040fe400078f08ff */
[C---:B------:R-:W-:Y:S02]  /*1410*/  LOP3.LUT R18, R7.reuse, R5, RZ, 0x3c, !PT ;  /* 0x0000000507127212 */ /* 0x040fe400078e3cff */
[----:B------:R-:W-:Y:S01]  /*1420*/  LOP3.LUT R19, R7, R6, RZ, 0x3c, !PT ;  /* 0x0000000607137212 */ /* 0x000fe200078e3cff */
[----:B------:R-:W-:Y:S01]  /*1430*/  IMAD.MOV R4, RZ, RZ, -R23 ;  /* 0x000000ffff047224 */ /* 0x000fe200078e0a17 */
[----:B------:R-:W-:-:S04]  /*1440*/  LOP3.LUT R21, R6, R21, RZ, 0x3c, !PT ;  /* 0x0000001506157212 */ /* 0x000fc800078e3cff */
[----:B------:R-:W1:Y:S01]  /*1450*/  I2F.F64.S64 R18, R18 ;  /* 0x0000001200127312 */ /* 0x000e620000301c00 */
[----:B------:R-:W-:Y:S02]  /*1460*/  ISETP.GE.AND P0, PT, R21, RZ, PT ;  /* 0x000000ff1500720c */ /* 0x000fe40003f06270 */
[----:B------:R-:W-:Y:S01]  /*1470*/  @!P1 MOV R23, R4 ;  /* 0x0000000400179202 */ /* 0x000fe20000000f00 */
[----:B-1----:R-:W-:-:S10]  /*1480*/  DMUL R24, R18, UR4 ;  /* 0x0000000412187c28 */ /* 0x002fd40008000000 */
[----:B------:R-:W1:Y:S02]  /*1490*/  F2F.F32.F64 R24, R24 ;  /* 0x0000001800187310 */ /* 0x000e640000301000 */
[----:B01----:R-:W-:-:S07]  /*14a0*/  FSEL R22, -R24, R24, !P0 ;  /* 0x0000001818167208 */ /* 0x003fce0004000100 */
.L_x_22:
[----:B------:R-:W-:Y:S05]  /*14b0*/  BSYNC.RECONVERGENT B0 ;  /* 0x0000000000007941 */ /* 0x000fea0003800200 */
.L_x_21:
[----:B------:R-:W-:Y:S01]  /*14c0*/  FMUL.RZ R8, R10, 0.15915493667125701904 ;  /* 0x3e22f9830a087820 */ /* 0x000fe2000040c000 */
[----:B------:R-:W-:Y:S01]  /*14d0*/  UMOV UR4, 0x3f717932 ;  /* 0x3f71793200047882 */ /* 0x000fe20000000000 */
[----:B------:R-:W-:Y:S01]  /*14e0*/  BSSY.RECONVERGENT B3, `(.L_x_24) ;  /* 0x0000010000037945 */ /* 0x000fe20003800200 */
[----:B------:R-:W-:Y:S01]  /*14f0*/  IMAD.U32 R18, RZ, RZ, UR4 ;  /* 0x00000004ff127e24 */ /* 0x000fe2000f8e00ff */
[----:B------:R-:W0:Y:S02]  /*1500*/  MUFU.COS R5, R8 ;  /* 0x0000000800057308 */ /* 0x000e240000000000 */
[----:B0-----:R-:W-:-:S06]  /*1510*/  FADD R7, -R5, R16 ;  /* 0x0000001005077221 */ /* 0x001fcc0000000100 */
[----:B------:R-:W0:Y:S08]  /*1520*/  MUFU.RCP R4, R7 ;  /* 0x0000000700047308 */ /* 0x000e300000001000 */
[----:B------:R-:W1:Y:S01]  /*1530*/  FCHK P0, R18, R7 ;  /* 0x0000000712007302 */ /* 0x000e620000000000 */
[----:B0-----:R-:W-:-:S04]  /*1540*/  FFMA R5, -R7, R4, 1 ;  /* 0x3f80000007057423 */ /* 0x001fc80000000104 */
[----:B------:R-:W-:-:S04]  /*1550*/  FFMA R4, R4, R5, R4 ;  /* 0x0000000504047223 */ /* 0x000fc80000000004 */
[----:B------:R-:W-:-:S04]  /*1560*/  FFMA R5, R4, 0.94325554370880126953, RZ ;  /* 0x3f71793204057823 */ /* 0x000fc800000000ff */
[----:B------:R-:W-:-:S04]  /*1570*/  FFMA R6, -R7, R5, 0.94325554370880126953 ;  /* 0x3f71793207067423 */ /* 0x000fc80000000105 */
[----:B------:R-:W-:Y:S01]  /*1580*/  FFMA R5, R4, R6, R5 ;  /* 0x0000000604057223 */ /* 0x000fe20000000005 */
[----:B-1----:R-:W-:Y:S06]  /*1590*/  @!P0 BRA `(.L_x_25) ;  /* 0x0000000000108947 */ /* 0x002fec0003800000 */
[----:B------:R-:W-:Y:S01]  /*15a0*/  MOV R6, R7 ;  /* 0x0000000700067202 */ /* 0x000fe20000000f00 */
[----:B------:R-:W-:Y:S01]  /*15b0*/  IMAD.MOV.U32 R5, RZ, RZ, 0x3f717932 ;  /* 0x3f717932ff057424 */ /* 0x000fe200078e00ff */
[----:B------:R-:W-:-:S07]  /*15c0*/  MOV R27, 0x15e0 ;  /* 0x000015e0001b7802 */ /* 0x000fce0000000f00 */
[----:B------:R-:W-:Y:S05]  /*15d0*/  CALL.REL.NOINC `($__internal_2_$__cuda_sm3x_div_rn_noftz_f32_slowpath) ;  /* 0x0000002000a07944 */ /* 0x000fea0003c00000 */
.L_x_25:
[----:B------:R-:W-:Y:S05]  /*15e0*/  BSYNC.RECONVERGENT B3 ;  /* 0x0000000000037941 */ /* 0x000fea0003800200 */
.L_x_24:
[----:B------:R-:W-:Y:S02]  /*15f0*/  HFMA2 R4, -RZ, RZ, 0.487060546875, -0.0625 ;  /* 0x37cbac00ff047431 */ /* 0x000fe400000001ff */
[----:B------:R-:W-:Y:S01]  /*1600*/  FMUL R7, R22, R22 ;  /* 0x0000001616077220 */ /* 0x000fe20000400000 */
[C---:B------:R-:W-:Y:S01]  /*1610*/  LOP3.LUT R6, R23.reuse, 0x1, RZ, 0xc0, !PT ;  /* 0x0000000117067812 */ /* 0x040fe200078ec0ff */
[----:B------:R-:W-:Y:S01]  /*1620*/  IMAD.MOV.U32 R8, RZ, RZ, 0x3d2aaabb ;  /* 0x3d2aaabbff087424 */ /* 0x000fe200078e00ff */
[----:B------:R-:W-:Y:S01]  /*1630*/  MOV R21, 0x3effffff ;  /* 0x3effffff00157802 */ /* 0x000fe20000000f00 */
[----:B------:R-:W-:Y:S01]  /*1640*/  HFMA2 R24, -RZ, RZ, 0, 0 ;  /* 0x00000000ff187431 */ /* 0x000fe200000001ff */
[----:B------:R-:W-:Y:S01]  /*1650*/  ISETP.NE.U32.AND P0, PT, R6, 0x1, PT ;  /* 0x000000010600780c */ /* 0x000fe20003f05070 */
[----:B------:R-:W-:Y:S01]  /*1660*/  BSSY.RECONVERGENT B3, `(.L_x_26) ;  /* 0x0000174000037945 */ /* 0x000fe20003800200 */
[----:B------:R-:W-:Y:S01]  /*1670*/  LOP3.LUT P1, RZ, R23, 0x2, RZ, 0xc0, !PT ;  /* 0x0000000217ff7812 */ /* 0x000fe2000782c0ff */
[----:B------:R-:W-:-:S02]  /*1680*/  IMAD.MOV.U32 R23, RZ, RZ, RZ ;  /* 0x000000ffff177224 */ /* 0x000fc400078e00ff */
[----:B------:R-:W-:Y:S01]  /*1690*/  FFMA R4, R7, R4, -0.0013887860113754868507 ;  /* 0xbab607ed07047423 */ /* 0x000fe20000000004 */
[----:B------:R-:W-:Y:S02]  /*16a0*/  FSEL R8, R8, 0.0083327032625675201416, !P0 ;  /* 0x3c0885e408087808 */ /* 0x000fe40004000000 */
[----:B------:R-:W-:Y:S02]  /*16b0*/  FSEL R21, -R21, -0.16666662693023681641, !P0 ;  /* 0xbe2aaaa815157808 */ /* 0x000fe40004000100 */
[----:B------:R-:W-:Y:S02]  /*16c0*/  FSEL R6, R4, -0.00019574658654164522886, !P0 ;  /* 0xb94d415304067808 */ /* 0x000fe40004000000 */
[----:B------:R-:W-:Y:S02]  /*16d0*/  FSEL R4, R22, 1, P0 ;  /* 0x3f80000016047808 */ /* 0x000fe40000000000 */
[----:B------:R-:W-:Y:S01]  /*16e0*/  MOV R22, R11 ;  /* 0x0000000b00167202 */ /* 0x000fe20000000f00 */
[----:B------:R-:W-:-:S02]  /*16f0*/  FFMA R6, R7, R6, R8 ;  /* 0x0000000607067223 */ /* 0x000fc40000000008 */
[C---:B------:R-:W-:Y:S02]  /*1700*/  FFMA R19, R7.reuse, R4, RZ ;  /* 0x0000000407137223 */ /* 0x040fe400000000ff */
[----:B------:R-:W-:Y:S01]  /*1710*/  FFMA R6, R7, R6, R21 ;  /* 0x0000000607067223 */ /* 0x000fe20000000015 */
[----:B------:R-:W-:Y:S01]  /*1720*/  FMUL R7, R5, |UR6| ;  /* 0x4000000605077c20 */ /* 0x000fe20008400000 */
[----:B------:R-:W-:Y:S02]  /*1730*/  IMAD.MOV.U32 R21, RZ, RZ, RZ ;  /* 0x000000ffff157224 */ /* 0x000fe400078e00ff */
[----:B------:R-:W-:Y:S01]  /*1740*/  FFMA R4, R19, R6, R4 ;  /* 0x0000000613047223 */ /* 0x000fe20000000004 */
[----:B------:R-:W-:Y:S01]  /*1750*/  FMUL R19, R20, R5 ;  /* 0x0000000514137220 */ /* 0x000fe20000400000 */
[----:B------:R-:W-:Y:S02]  /*1760*/  FMUL R30, R30, R7 ;  /* 0x000000071e1e7220 */ /* 0x000fe40000400000 */
[----:B------:R-:W-:-:S04]  /*1770*/  @P1 FADD R4, RZ, -R4 ;  /* 0x80000004ff041221 */ /* 0x000fc80000000000 */
[----:B------:R-:W-:-:S07]  /*1780*/  FMUL R20, R7, R4 ;  /* 0x0000000407147220 */ /* 0x000fce0000400000 */
.L_x_53:
[----:B------:R-:W-:Y:S01]  /*1790*/  VIADD R22, R22, 0x3 ;  /* 0x0000000316167836 */ /* 0x000fe20000000000 */
[----:B------:R-:W-:Y:S01]  /*17a0*/  MOV R5, 0x3bb60b61 ;  /* 0x3bb60b6100057802 */ /* 0x000fe20000000f00 */
[----:B------:R-:W-:Y:S01]  /*17b0*/  IMAD.MOV.U32 R6, RZ, RZ, 0x43340000 ;  /* 0x43340000ff067424 */ /* 0x000fe200078e00ff */
[----:B------:R-:W-:Y:S01]  /*17c0*/  BSSY.RECONVERGENT B4, `(.L_x_27) ;  /* 0x0000010000047945 */ /* 0x000fe20003800200 */
[----:B------:R-:W-:Y:S02]  /*17d0*/  MOV R25, R30 ;  /* 0x0000001e00197202 */ /* 0x000fe40000000f00 */
        /* <DEDUP_REMOVED lines=9> */
[----:B------:R-:W-:Y:S01]  /*1870*/  MOV R5, R6 ;  /* 0x0000000600057202 */ /* 0x000fe20000000f00 */
[----:B------:R-:W-:Y:S01]  /*1880*/  IMAD.MOV.U32 R6, RZ, RZ, 0x43340000 ;  /* 0x43340000ff067424 */ /* 0x000fe200078e00ff */
[----:B------:R-:W-:-:S07]  /*1890*/  MOV R27, 0x18b0 ;  /* 0x000018b0001b7802 */ /* 0x000fce0000000f00 */
[----:B------:R-:W-:Y:S05]  /*18a0*/  CALL.REL.NOINC `($__internal_2_$__cuda_sm3x_div_rn_noftz_f32_slowpath) ;  /* 0x0000001c00ec7944 */ /* 0x000fea0003c00000 */
[----:B------:R-:W-:-:S07]  /*18b0*/  MOV R8, R5 ;  /* 0x0000000500087202 */ /* 0x000fce0000000f00 */
.L_x_28:
[----:B------:R-:W-:Y:S05]  /*18c0*/  BSYNC.RECONVERGENT B4 ;  /* 0x0000000000047941 */ /* 0x000fea0003800200 */
.L_x_27:
[----:B------:R-:W-:Y:S02]  /*18d0*/  IMAD.SHL.U32 R4, R22, 0x2, RZ ;  /* 0x0000000216047824 */ /* 0x000fe400078e00ff */
[----:B------:R-:W-:Y:S01]  /*18e0*/  FMUL.RZ R26, R8, 0.15915493667125701904 ;  /* 0x3e22f983081a7820 */ /* 0x000fe2000040c000 */
[----:B------:R-:W-:Y:S01]  /*18f0*/  HFMA2 R5, -RZ, RZ, 0.9638671875, 0.00022518634796142578125 ;  /* 0x3bb60b61ff057431 */ /* 0x000fe200000001ff */
[----:B------:R-:W-:Y:S01]  /*1900*/  MOV R6, 0x43340000 ;  /* 0x4334000000067802 */ /* 0x000fe20000000f00 */
[----:B------:R-:W-:Y:S01]  /*1910*/  BSSY.RECONVERGENT B4, `(.L_x_29) ;  /* 0x0000012000047945 */ /* 0x000fe20003800200 */
[----:B------:R-:W-:Y:S02]  /*1920*/  I2FP.F32.U32 R4, R4 ;  /* 0x0000000400047245 */ /* 0x000fe40000201000 */
[----:B------:R-:W0:Y:S03]  /*1930*/  MUFU.SIN R26, R26 ;  /* 0x0000001a001a7308 */ /* 0x000e260000000400 */
[----:B------:R-:W-:Y:S01]  /*1940*/  FMUL R18, R4, 3.1415927410125732422 ;  /* 0x40490fdb04127820 */ /* 0x000fe20000400000 */
[----:B------:R-:W-:-:S04]  /*1950*/  FFMA R6, R5, -R6, 1 ;  /* 0x3f80000005067423 */ /* 0x000fc80000000806 */
[----:B------:R-:W1:Y:S01]  /*1960*/  FCHK P0, R18, 180 ;  /* 0x4334000012007902 */ /* 0x000e620000000000 */
[----:B------:R-:W-:-:S04]  /*1970*/  FFMA R4, R6, R5, 0.0055555556900799274445 ;  /* 0x3bb60b6106047423 */ /* 0x000fc80000000005 */
[----:B------:R-:W-:Y:S01]  /*1980*/  FFMA R5, R4, R18, RZ ;  /* 0x0000001204057223 */ /* 0x000fe200000000ff */
[----:B0-----:R-:W-:-:S03]  /*1990*/  FMUL R29, R26, R9 ;  /* 0x000000091a1d7220 */ /* 0x001fc60000400000 */
[----:B------:R-:W-:Y:S01]  /*19a0*/  FFMA R6, R5, -180, R18 ;  /* 0xc334000005067823 */ /* 0x000fe20000000012 */
[----:B------:R-:W-:-:S03]  /*19b0*/  FFMA R29, R8, 0.00146484375, R29 ;  /* 0x3ac00000081d7823 */ /* 0x000fc6000000001d */
[----:B------:R-:W-:Y:S01]  /*19c0*/  FFMA R4, R4, R6, R5 ;  /* 0x0000000604047223 */ /* 0x000fe20000000005 */
[----:B-1----:R-:W-:Y:S06]  /*19d0*/  @!P0 BRA `(.L_x_30) ;  /* 0x0000000000148947 */ /* 0x002fec0003800000 */
[----:B------:R-:W-:Y:S01]  /*19e0*/  MOV R5, R18 ;  /* 0x0000001200057202 */ /* 0x000fe20000000f00 */
[----:B------:R-:W-:Y:S01]  /*19f0*/  IMAD.MOV.U32 R6, RZ, RZ, 0x43340000 ;  /* 0x43340000ff067424 */ /* 0x000fe200078e00ff */
[----:B------:R-:W-:-:S07]  /*1a00*/  MOV R27, 0x1a20 ;  /* 0x00001a20001b7802 */ /* 0x000fce0000000f00 */
[----:B------:R-:W-:Y:S05]  /*1a10*/  CALL.REL.NOINC `($__internal_2_$__cuda_sm3x_div_rn_noftz_f32_slowpath) ;  /* 0x0000001c00907944 */ /* 0x000fea0003c00000 */
[----:B------:R-:W-:-:S07]  /*1a20*/  MOV R4, R5 ;  /* 0x0000000500047202 */ /* 0x000fce0000000f00 */
.L_x_30:
[----:B------:R-:W-:Y:S05]  /*1a30*/  BSYNC.RECONVERGENT B4 ;  /* 0x0000000000047941 */ /* 0x000fea0003800200 */
.L_x_29:
[----:B------:R-:W-:Y:S02]  /*1a40*/  IMAD R5, R22, 0x3, RZ ;  /* 0x0000000316057824 */ /* 0x000fe400078e02ff */
[----:B------:R-:W-:Y:S02]  /*1a50*/  HFMA2 R6, -RZ, RZ, 0.9638671875, 0.00022518634796142578125 ;  /* 0x3bb60b61ff067431 */ /* 0x000fe400000001ff */
[----:B------:R-:W-:Y:S01]  /*1a60*/  FMUL.RZ R18, R4, 0.15915493667125701904 ;  /* 0x3e22f98304127820 */ /* 0x000fe2000040c000 */
[----:B------:R-:W-:Y:S01]  /*1a70*/  IMAD.MOV.U32 R7, RZ, RZ, 0x43340000 ;  /* 0x43340000ff077424 */ /* 0x000fe200078e00ff */
[----:B------:R-:W-:Y:S01]  /*1a80*/  BSSY.RECONVERGENT B4, `(.L_x_31) ;  /* 0x0000010000047945 */ /* 0x000fe20003800200 */
[----:B------:R-:W-:Y:S01]  /*1a90*/  I2FP.F32.U32 R5, R5 ;  /* 0x0000000500057245 */ /* 0x000fe20000201000 */
[----:B------:R-:W0:Y:S04]  /*1aa0*/  MUFU.SIN R4, R18 ;  /* 0x0000001200047308 */ /* 0x000e280000000400 */
[----:B------:R-:W-:Y:S01]  /*1ab0*/  FMUL R27, R5, 3.1415927410125732422 ;  /* 0x40490fdb051b7820 */ /* 0x000fe20000400000 */
[----:B------:R-:W-:-:S03]  /*1ac0*/  FFMA R7, R6, -R7, 1 ;  /* 0x3f80000006077423 */ /* 0x000fc60000000807 */
[----:B------:R-:W1:Y:S01]  /*1ad0*/  FCHK P0, R27, 180 ;  /* 0x433400001b007902 */ /* 0x000e620000000000 */
[----:B------:R-:W-:-:S04]  /*1ae0*/  FFMA R5, R7, R6, 0.0055555556900799274445 ;  /* 0x3bb60b6107057423 */ /* 0x000fc80000000006 */
[----:B------:R-:W-:-:S04]  /*1af0*/  FFMA R6, R5, R27, RZ ;  /* 0x0000001b05067223 */ /* 0x000fc800000000ff */
[----:B------:R-:W-:Y:S01]  /*1b00*/  FFMA R7, R6, -180, R27 ;  /* 0xc334000006077823 */ /* 0x000fe2000000001b */
[----:B0-----:R-:W-:-:S03]  /*1b10*/  FFMA R4, R4, R12, R29 ;  /* 0x0000000c04047223 */ /* 0x001fc6000000001d */
[----:B------:R-:W-:Y:S01]  /*1b20*/  FFMA R5, R5, R7, R6 ;  /* 0x0000000705057223 */ /* 0x000fe20000000006 */
[----:B-1----:R-:W-:Y:S06]  /*1b30*/  @!P0 BRA `(.L_x_32) ;  /* 0x0000000000108947 */ /* 0x002fec0003800000 */
[----:B------:R-:W-:Y:S02]  /*1b40*/  MOV R5, R27 ;  /* 0x0000001b00057202 */ /* 0x000fe40000000f00 */
[----:B------:R-:W-:Y:S02]  /*1b50*/  MOV R6, 0x43340000 ;  /* 0x4334000000067802 */ /* 0x000fe40000000f00 */
[----:B------:R-:W-:-:S07]  /*1b60*/  MOV R27, 0x1b80 ;  /* 0x00001b80001b7802 */ /* 0x000fce0000000f00 */
[----:B------:R-:W-:Y:S05]  /*1b70*/  CALL.REL.NOINC `($__internal_2_$__cuda_sm3x_div_rn_noftz_f32_slowpath) ;  /* 0x0000001c00387944 */ /* 0x000fea0003c00000 */
.L_x_32:
[----:B------:R-:W-:Y:S05]  /*1b80*/  BSYNC.RECONVERGENT B4 ;  /* 0x0000000000047941 */ /* 0x000fea0003800200 */
.L_x_31:
[----:B------:R-:W-:Y:S01]  /*1b90*/  FMUL.RZ R7, R5, 0.15915493667125701904 ;  /* 0x3e22f98305077820 */ /* 0x000fe2000040c000 */
[----:B------:R-:W-:Y:S01]  /*1ba0*/  SHF.L.U32 R5, R22, 0x2, RZ ;  /* 0x0000000216057819 */ /* 0x000fe200000006ff */
[----:B------:R-:W-:Y:S01]  /*1bb0*/  IMAD.MOV.U32 R6, RZ, RZ, 0x3bb60b61 ;  /* 0x3bb60b61ff067424 */ /* 0x000fe200078e00ff */
[----:B------:R-:W-:Y:S01]  /*1bc0*/  MOV R27, 0x43340000 ;  /* 0x43340000001b7802 */ /* 0x000fe20000000f00 */
[----:B------:R-:W-:Y:S01]  /*1bd0*/  BSSY.RECONVERGENT B4, `(.L_x_33) ;  /* 0x0000010000047945 */ /* 0x000fe20003800200 */
[----:B------:R-:W-:Y:S01]  /*1be0*/  I2FP.F32.U32 R5, R5 ;  /* 0x0000000500057245 */ /* 0x000fe20000201000 */
[----:B------:R-:W0:Y:S02]  /*1bf0*/  MUFU.SIN R7, R7 ;  /* 0x0000000700077308 */ /* 0x000e240000000400 */
[----:B------:R-:W-:Y:S02]  /*1c00*/  FFMA R27, R6, -R27, 1 ;  /* 0x3f800000061b7423 */ /* 0x000fe4000000081b */
[----:B------:R-:W-:-:S02]  /*1c10*/  FMUL R29, R5, 3.1415927410125732422 ;  /* 0x40490fdb051d7820 */ /* 0x000fc40000400000 */
[----:B------:R-:W-:Y:S02]  /*1c20*/  FFMA R5, R27, R6, 0.0055555556900799274445 ;  /* 0x3bb60b611b057423 */ /* 0x000fe40000000006 */
[----:B------:R-:W1:Y:S02]  /*1c30*/  FCHK P0, R29, 180 ;  /* 0x433400001d007902 */ /* 0x000e640000000000 */
[----:B------:R-:W-:-:S04]  /*1c40*/  FFMA R6, R5, R29, RZ ;  /* 0x0000001d05067223 */ /* 0x000fc800000000ff */
[----:B------:R-:W-:Y:S01]  /*1c50*/  FFMA R27, R6, -180, R29 ;  /* 0xc3340000061b7823 */ /* 0x000fe2000000001d */
[----:B0-----:R-:W-:-:S03]  /*1c60*/  FFMA R4, RZ, R7, R4 ;  /* 0x00000007ff047223 */ /* 0x001fc60000000004 */
[----:B------:R-:W-:Y:S01]  /*1c70*/  FFMA R5, R5, R27, R6 ;  /* 0x0000001b05057223 */ /* 0x000fe20000000006 */
[----:B-1----:R-:W-:Y:S06]  /*1c80*/  @!P0 BRA `(.L_x_34) ;  /* 0x0000000000108947 */ /* 0x002fec0003800000 */
[----:B------:R-:W-:Y:S02]  /*1c90*/  HFMA2 R6, -RZ, RZ, 3.6015625, 0 ;  /* 0x43340000ff067431 */ /* 0x000fe400000001ff */
[----:B------:R-:W-:Y:S01]  /*1ca0*/  IMAD.MOV.U32 R5, RZ, RZ, R29 ;  /* 0x000000ffff057224 */ /* 0x000fe200078e001d */
[----:B------:R-:W-:-:S07]  /*1cb0*/  MOV R27, 0x1cd0 ;  /* 0x00001cd0001b7802 */ /* 0x000fce0000000f00 */
[----:B------:R-:W-:Y:S05]  /*1cc0*/  CALL.REL.NOINC `($__internal_2_$__cuda_sm3x_div_rn_noftz_f32_slowpath) ;  /* 0x0000001800e47944 */ /* 0x000fea0003c00000 */
.L_x_34:
[----:B------:R-:W-:Y:S05]  /*1cd0*/  BSYNC.RECONVERGENT B4 ;  /* 0x0000000000047941 */ /* 0x000fea0003800200 */
.L_x_33:
[----:B------:R-:W-:Y:S01]  /*1ce0*/  FMUL.RZ R8, R8, 0.15915493667125701904 ;  /* 0x3e22f98308087820 */ /* 0x000fe2000040c000 */
[----:B------:R-:W-:Y:S01]  /*1cf0*/  UMOV UR4, 0x3f717932 ;  /* 0x3f71793200047882 */ /* 0x000fe20000000000 */
[----:B------:R-:W-:Y:S01]  /*1d00*/  BSSY.RECONVERGENT B4, `(.L_x_35) ;  /* 0x0000014000047945 */ /* 0x000fe20003800200 */
[----:B------:R-:W-:Y:S01]  /*1d10*/  MOV R18, UR4 ;  /* 0x0000000400127c02 */ /* 0x000fe20008000f00 */
[----:B------:R-:W0:Y:S02]  /*1d20*/  MUFU.COS R7, R8 ;  /* 0x0000000800077308 */ /* 0x000e240000000000 */
[----:B0-----:R-:W-:Y:S01]  /*1d30*/  FADD R29, -R7, R16 ;  /* 0x00000010071d7221 */ /* 0x001fe20000000100 */
[----:B------:R-:W-:-:S05]  /*1d40*/  FMUL.RZ R7, R5, 0.15915493667125701904 ;  /* 0x3e22f98305077820 */ /* 0x000fca000040c000 */
[----:B------:R-:W0:Y:S08]  /*1d50*/  MUFU.RCP R6, R29 ;  /* 0x0000001d00067308 */ /* 0x000e300000001000 */
[----:B------:R-:W1:Y:S08]  /*1d60*/  MUFU.SIN R7, R7 ;  /* 0x0000000700077308 */ /* 0x000e700000000400 */
[----:B------:R-:W2:Y:S01]  /*1d70*/  FCHK P0, R18, R29 ;  /* 0x0000001d12007302 */ /* 0x000ea20000000000 */
[----:B0-----:R-:W-:-:S04]  /*1d80*/  FFMA R5, -R29, R6, 1 ;  /* 0x3f8000001d057423 */ /* 0x001fc80000000106 */
[----:B------:R-:W-:-:S04]  /*1d90*/  FFMA R5, R6, R5, R6 ;  /* 0x0000000506057223 */ /* 0x000fc80000000006 */
[----:B------:R-:W-:Y:S01]  /*1da0*/  FFMA R6, R5, 0.94325554370880126953, RZ ;  /* 0x3f71793205067823 */ /* 0x000fe200000000ff */
[----:B-1----:R-:W-:-:S03]  /*1db0*/  FFMA R28, RZ, R7, R4 ;  /* 0x00000007ff1c7223 */ /* 0x002fc60000000004 */
[----:B------:R-:W-:-:S04]  /*1dc0*/  FFMA R27, -R29, R6, 0.94325554370880126953 ;  /* 0x3f7179321d1b7423 */ /* 0x000fc80000000106 */
[----:B------:R-:W-:Y:S01]  /*1dd0*/  FFMA R27, R5, R27, R6 ;  /* 0x0000001b051b7223 */ /* 0x000fe20000000006 */
[----:B--2---:R-:W-:Y:S06]  /*1de0*/  @!P0 BRA `(.L_x_36) ;  /* 0x0000000000148947 */ /* 0x004fec0003800000 */
[----:B------:R-:W-:Y:S02]  /*1df0*/  HFMA2 R5, -RZ, RZ, 1.8603515625, 42560 ;  /* 0x3f717932ff057431 */ /* 0x000fe400000001ff */
[----:B------:R-:W-:Y:S01]  /*1e00*/  IMAD.MOV.U32 R6, RZ, RZ, R29 ;  /* 0x000000ffff067224 */ /* 0x000fe200078e001d */
[----:B------:R-:W-:-:S07]  /*1e10*/  MOV R27, 0x1e30 ;  /* 0x00001e30001b7802 */ /* 0x000fce0000000f00 */
[----:B------:R-:W-:Y:S05]  /*1e20*/  CALL.REL.NOINC `($__internal_2_$__cuda_sm3x_div_rn_noftz_f32_slowpath) ;  /* 0x00000018008c7944 */ /* 0x000fea0003c00000 */
[----:B------:R-:W-:-:S07]  /*1e30*/  MOV R27, R5 ;  /* 0x00000005001b7202 */ /* 0x000fce0000000f00 */
.L_x_36:
[----:B------:R-:W-:Y:S05]  /*1e40*/  BSYNC.RECONVERGENT B4 ;  /* 0x0000000000047941 */ /* 0x000fea0003800200 */
.L_x_35:
[C---:B------:R-:W-:Y:S01]  /*1e50*/  FMUL R4, R28.reuse, 0.63661974668502807617 ;  /* 0x3f22f9831c047820 */ /* 0x040fe20000400000 */
[----:B------:R-:W-:Y:S01]  /*1e60*/  FSETP.GE.AND P0, PT, |R28|, 105615, PT ;  /* 0x47ce47801c00780b */ /* 0x000fe20003f06200 */
[----:B------:R-:W-:Y:S02]  /*1e70*/  BSSY.RECONVERGENT B0, `(.L_x_37) ;  /* 0x000003c000007945 */ /* 0x000fe40003800200 */
[----:B------:R-:W0:Y:S02]  /*1e80*/  F2I.NTZ R7, R4 ;  /* 0x0000000400077305 */ /* 0x000e240000203100 */
[----:B0-----:R-:W-:Y:S01]  /*1e90*/  I2FP.F32.S32 R5, R7 ;  /* 0x0000000700057245 */ /* 0x001fe20000201400 */
[----:B------:R-:W-:-:S04]  /*1ea0*/  IMAD.MOV.U32 R29, RZ, RZ, R7 ;  /* 0x000000ffff1d7224 */ /* 0x000fc800078e0007 */
[----:B------:R-:W-:-:S04]  /*1eb0*/  FFMA R6, R5, -1.5707962512969970703, R28 ;  /* 0xbfc90fda05067823 */ /* 0x000fc8000000001c */
[----:B------:R-:W-:-:S04]  /*1ec0*/  FFMA R6, R5, -7.5497894158615963534e-08, R6 ;  /* 0xb3a2216805067823 */ /* 0x000fc80000000006 */
[----:B------:R-:W-:-:S05]  /*1ed0*/  FFMA R34, R5, -5.3903029534742383927e-15, R6 ;  /* 0xa7c234c505227823 */ /* 0x000fca0000000006 */
[----:B------:R-:W-:Y:S01]  /*1ee0*/  MOV R5, R34 ;  /* 0x0000002200057202 */ /* 0x000fe20000000f00 */
[----:B------:R-:W-:Y:S06]  /*1ef0*/  @!P0 BRA `(.L_x_38) ;  /* 0x0000000000cc8947 */ /* 0x000fec0003800000 */
[----:B------:R-:W-:-:S13]  /*1f00*/  FSETP.NEU.AND P1, PT, |R28|, +INF , PT ;  /* 0x7f8000001c00780b */ /* 0x000fda0003f2d200 */
[----:B------:R-:W-:Y:S01]  /*1f10*/  @!P1 FMUL R5, RZ, R28 ;  /* 0x0000001cff059220 */ /* 0x000fe20000400000 */
[----:B------:R-:W-:Y:S01]  /*1f20*/  @!P1 MOV R7, RZ ;  /* 0x000000ff00079202 */ /* 0x000fe20000000f00 */
[----:B------:R-:W-:Y:S06]  /*1f30*/  @!P1 BRA `(.L_x_38) ;  /* 0x0000000000bc9947 */ /* 0x000fec0003800000 */
[----:B------:R-:W-:Y:S02]  /*1f40*/  IMAD.SHL.U32 R4, R28, 0x100, RZ ;  /* 0x000001001c047824 */ /* 0x000fe400078e00ff */
[----:B------:R-:W-:Y:S01]  /*1f50*/  HFMA2 R18, -RZ, RZ, 0, 0 ;  /* 0x00000000ff127431 */ /* 0x000fe200000001ff */
[----:B------:R-:W-:Y:S01]  /*1f60*/  MOV R8, RZ ;  /* 0x000000ff00087202 */ /* 0x000fe20000000f00 */
[----:B------:R-:W-:Y:S01]  /*1f70*/  UMOV UR4, URZ ;  /* 0x000000ff00047c82 */ /* 0x000fe20008000000 */
[----:B------:R-:W-:-:S07]  /*1f80*/  LOP3.LUT R33, R4, 0x80000000, RZ, 0xfc, !PT ;  /* 0x8000000004217812 */ /* 0x000fce00078efcff */
.L_x_39:
[----:B0-----:R-:W0:Y:S02]  /*1f90*/  LDC.64 R4, c[0x4][0x18] ;  /* 0x01000600ff047b82 */ /* 0x001e240000000a00 */
[----:B0-----:R-:W-:-:S05]  /*1fa0*/  IMAD.WIDE.U32 R6, R8, 0x4, R4 ;  /* 0x0000000408067825 */ /* 0x001fca00078e0004 */
[----:B------:R-:W2:Y:S01]  /*1fb0*/  LDG.E.CONSTANT R4, desc[UR8][R6.64] ;  /* 0x0000000806047981 */ /* 0x000ea2000c1e9900 */
[C---:B------:R-:W-:Y:S01]  /*1fc0*/  IMAD R30, R8.reuse, 0x4, R1 ;  /* 0x00000004081e7824 */ /* 0x040fe200078e0201 */
        /* <DEDUP_REMOVED lines=10> */
[----:B------:R-:W-:Y:S02]  /*2070*/  LOP3.LUT P1, RZ, R8, 0x1f, RZ, 0xc0, !PT ;  /* 0x0000001f08ff7812 */ /* 0x000fe4000782c0ff */
[----:B------:R-:W-:-:S04]  /*2080*/  IADD3 R4, PT, PT, R4, -0x80, RZ ;  /* 0xffffff8004047810 */ /* 0x000fc80007ffe0ff */
[----:B------:R-:W-:-:S05]  /*2090*/  SHF.R.U32.HI R4, RZ, 0x5, R4 ;  /* 0x00000005ff047819 */ /* 0x000fca0000011604 */
[----:B0-----:R-:W-:-:S05]  /*20a0*/  IMAD R30, R4, -0x4, R1 ;  /* 0xfffffffc041e7824 */ /* 0x001fca00078e0201 */
[----:B------:R-:W2:Y:S04]  /*20b0*/  LDL R6, [R30+0x18] ;  /* 0x000018001e067983 */ /* 0x000ea80000100800 */
[----:B------:R-:W2:Y:S04]  /*20c0*/  LDL R5, [R30+0x14] ;  /* 0x000014001e057983 */ /* 0x000ea80000100800 */
[----:B------:R-:W3:Y:S01]  /*20d0*/  @P1 LDL R7, [R30+0x10] ;  /* 0x000010001e071983 */ /* 0x000ee20000100800 */
[----:B------:R-:W-:Y:S01]  /*20e0*/  @P1 LOP3.LUT R4, R8, 0x1f, RZ, 0xc0, !PT ;  /* 0x0000001f08041812 */ /* 0x000fe200078ec0ff */
[----:B------:R-:W-:Y:S01]  /*20f0*/  UMOV UR4, 0x54442d19 ;  /* 0x54442d1900047882 */ /* 0x000fe20000000000 */
[----:B------:R-:W-:-:S02]  /*2100*/  UMOV UR5, 0x3bf921fb ;  /* 0x3bf921fb00057882 */ /* 0x000fc40000000000 */
[-C--:B--2---:R-:W-:Y:S02]  /*2110*/  @P1 SHF.L.W.U32.HI R6, R5, R4.reuse, R6 ;  /* 0x0000000405061219 */ /* 0x084fe40000010e06 */
[----:B---3--:R-:W-:Y:S02]  /*2120*/  @P1 SHF.L.W.U32.HI R5, R7, R4, R5 ;  /* 0x0000000407051219 */ /* 0x008fe40000010e05 */
[----:B------:R-:W-:Y:S02]  /*2130*/  ISETP.GE.AND P1, PT, R28, RZ, PT ;  /* 0x000000ff1c00720c */ /* 0x000fe40003f26270 */
[C-C-:B------:R-:W-:Y:S01]  /*2140*/  SHF.L.W.U32.HI R7, R5.reuse, 0x2, R6.reuse ;  /* 0x0000000205077819 */ /* 0x140fe20000010e06 */
[----:B------:R-:W-:Y:S01]  /*2150*/  IMAD.SHL.U32 R5, R5, 0x4, RZ ;  /* 0x0000000405057824 */ /* 0x000fe200078e00ff */
[----:B------:R-:W-:Y:S02]  /*2160*/  SHF.R.U32.HI R6, RZ, 0x1e, R6 ;  /* 0x0000001eff067819 */ /* 0x000fe40000011606 */
[----:B------:R-:W-:-:S04]  /*2170*/  SHF.R.S32.HI R8, RZ, 0x1f, R7 ;  /* 0x0000001fff087819 */ /* 0x000fc80000011407 */
[C---:B------:R-:W-:Y:S02]  /*2180*/  LOP3.LUT R4, R8.reuse, R5, RZ, 0x3c, !PT ;  /* 0x0000000508047212 */ /* 0x040fe400078e3cff */
[----:B------:R-:W-:Y:S02]  /*2190*/  LOP3.LUT R5, R8, R7, RZ, 0x3c, !PT ;  /* 0x0000000708057212 */ /* 0x000fe400078e3cff */
[C---:B------:R-:W-:Y:S02]  /*21a0*/  LOP3.LUT R8, R7.reuse, R28, RZ, 0x3c, !PT ;  /* 0x0000001c07087212 */ /* 0x040fe400078e3cff */
[----:B------:R-:W-:Y:S02]  /*21b0*/  LEA.HI R7, R7, R6, RZ, 0x1 ;  /* 0x0000000607077211 */ /* 0x000fe400078f08ff */
[----:B------:R-:W0:Y:S01]  /*21c0*/  I2F.F64.S64 R4, R4 ;  /* 0x0000000400047312 */ /* 0x000e220000301c00 */
[----:B------:R-:W-:Y:S02]  /*21d0*/  ISETP.GE.AND P2, PT, R8, RZ, PT ;  /* 0x000000ff0800720c */ /* 0x000fe40003f46270 */
[----:B------:R-:W-:-:S04]  /*21e0*/  IADD3 R6, PT, PT, -R7, RZ, RZ ;  /* 0x000000ff07067210 */ /* 0x000fc80007ffe1ff */
[----:B------:R-:W-:Y:S01]  /*21f0*/  @!P1 MOV R7, R6 ;  /* 0x0000000600079202 */ /* 0x000fe20000000f00 */
[----:B0-----:R-:W-:-:S10]  /*2200*/  DMUL R30, R4, UR4 ;  /* 0x00000004041e7c28 */ /* 0x001fd40008000000 */
[----:B------:R-:W0:Y:S02]  /*2210*/  F2F.F32.F64 R30, R30 ;  /* 0x0000001e001e7310 */ /* 0x000e240000301000 */
[----:B01----:R-:W-:-:S07]  /*2220*/  FSEL R5, -R30, R30, !P2 ;  /* 0x0000001e1e057208 */ /* 0x003fce0005000100 */
.L_x_38:
[----:B------:R-:W-:Y:S05]  /*2230*/  BSYNC.RECONVERGENT B0 ;  /* 0x0000000000007941 */ /* 0x000fea0003800200 */
.L_x_37:
[----:B------:R-:W-:Y:S02]  /*2240*/  HFMA2 R35, -RZ, RZ, 1.0078125, -8.98838043212890625e-05 ;  /* 0x3c0885e4ff237431 */ /* 0x000fe400000001ff */
[----:B------:R-:W-:Y:S02]  /*2250*/  IMAD.MOV.U32 R36, RZ, RZ, 0x37cbac00 ;  /* 0x37cbac00ff247424 */ /* 0x000fe400078e00ff */
[----:B------:R-:W-:Y:S01]  /*2260*/  FMUL R33, R5, R5 ;  /* 0x0000000505217220 */ /* 0x000fe20000400000 */
[C---:B------:R-:W-:Y:S01]  /*2270*/  LOP3.LUT R6, R7.reuse, 0x1, RZ, 0xc0, !PT ;  /* 0x0000000107067812 */ /* 0x040fe200078ec0ff */
[----:B------:R-:W-:Y:S01]  /*2280*/  IMAD.MOV.U32 R31, RZ, RZ, 0x3e2aaaa8 ;  /* 0x3e2aaaa8ff1f7424 */ /* 0x000fe200078e00ff */
[----:B------:R-:W-:Y:S01]  /*2290*/  IADD3 R7, PT, PT, R7, 0x1, RZ ;  /* 0x0000000107077810 */ /* 0x000fe20007ffe0ff */
[----:B------:R-:W-:Y:S01]  /*22a0*/  FFMA R4, R33, R36, -0.0013887860113754868507 ;  /* 0xbab607ed21047423 */ /* 0x000fe20000000024 */
[----:B------:R-:W-:Y:S01]  /*22b0*/  ISETP.NE.U32.AND P1, PT, R6, 0x1, PT ;  /* 0x000000010600780c */ /* 0x000fe20003f25070 */
[----:B------:R-:W-:Y:S01]  /*22c0*/  BSSY.RECONVERGENT B0, `(.L_x_40) ;  /* 0x0000041000007945 */ /* 0x000fe20003800200 */
[----:B------:R-:W-:-:S02]  /*22d0*/  LOP3.LUT P2, RZ, R7, 0x2, RZ, 0xc0, !PT ;  /* 0x0000000207ff7812 */ /* 0x000fc4000784c0ff */
[----:B------:R-:W-:Y:S02]  /*22e0*/  FSEL R4, R4, -0.00019574658654164522886, P1 ;  /* 0xb94d415304047808 */ /* 0x000fe40000800000 */
[----:B------:R-:W-:Y:S02]  /*22f0*/  FSEL R6, R35, 0.041666727513074874878, !P1 ;  /* 0x3d2aaabb23067808 */ /* 0x000fe40004800000 */
[----:B------:R-:W-:-:S03]  /*2300*/  FSEL R7, -R31, -0.4999999701976776123, !P1 ;  /* 0xbeffffff1f077808 */ /* 0x000fc60004800100 */
[----:B------:R-:W-:Y:S01]  /*2310*/  FFMA R6, R33, R4, R6 ;  /* 0x0000000421067223 */ /* 0x000fe20000000006 */
[----:B------:R-:W-:Y:S01]  /*2320*/  FSEL R4, R5, 1, !P1 ;  /* 0x3f80000005047808 */ /* 0x000fe20004800000 */
[----:B------:R-:W-:Y:S02]  /*2330*/  FMUL R5, R27, |UR6| ;  /* 0x400000061b057c20 */ /* 0x000fe40008400000 */
[C---:B------:R-:W-:Y:S02]  /*2340*/  FFMA R6, R33.reuse, R6, R7 ;  /* 0x0000000621067223 */ /* 0x040fe40000000007 */
[----:B------:R-:W-:-:S04]  /*2350*/  FFMA R33, R33, R4, RZ ;  /* 0x0000000421217223 */ /* 0x000fc800000000ff */
[----:B------:R-:W-:-:S04]  /*2360*/  FFMA R4, R33, R6, R4 ;  /* 0x0000000621047223 */ /* 0x000fc80000000004 */
[----:B------:R-:W-:-:S04]  /*2370*/  @P2 FADD R4, RZ, -R4 ;  /* 0x80000004ff042221 */ /* 0x000fc80000000000 */
[----:B------:R-:W-:Y:S01]  /*2380*/  FMUL R30, R4, R5 ;  /* 0x00000005041e7220 */ /* 0x000fe20000400000 */
[----:B------:R-:W-:Y:S06]  /*2390*/  @!P0 BRA `(.L_x_41) ;  /* 0x0000000000cc8947 */ /* 0x000fec0003800000 */
[----:B------:R-:W-:-:S13]  /*23a0*/  FSETP.NEU.AND P0, PT, |R28|, +INF , PT ;  /* 0x7f8000001c00780b */ /* 0x000fda0003f0d200 */
[----:B------:R-:W-:Y:S01]  /*23b0*/  @!P0 FMUL R34, RZ, R28 ;  /* 0x0000001cff228220 */ /* 0x000fe20000400000 */
[----:B------:R-:W-:Y:S01]  /*23c0*/  @!P0 MOV R29, RZ ;  /* 0x000000ff001d8202 */ /* 0x000fe20000000f00 */
[----:B------:R-:W-:Y:S06]  /*23d0*/  @!P0 BRA `(.L_x_41) ;  /* 0x0000000000bc8947 */ /* 0x000fec0003800000 */
[----:B------:R-:W-:Y:S01]  /*23e0*/  SHF.L.U32 R4, R28, 0x8, RZ ;  /* 0x000000081c047819 */ /* 0x000fe200000006ff */
[----:B------:R-:W-:Y:S01]  /*23f0*/  IMAD.MOV.U32 R18, RZ, RZ, RZ ;  /* 0x000000ffff127224 */ /* 0x000fe200078e00ff */
[----:B------:R-:W-:Y:S01]  /*2400*/  MOV R8, RZ ;  /* 0x000000ff00087202 */ /* 0x000fe20000000f00 */
[----:B------:R-:W-:Y:S01]  /*2410*/  UMOV UR4, URZ ;  /* 0x000000ff00047c82 */ /* 0x000fe20008000000 */
[----:B------:R-:W-:-:S07]  /*2420*/  LOP3.LUT R33, R4, 0x80000000, RZ, 0xfc, !PT ;  /* 0x8000000004217812 */ /* 0x000fce00078efcff */
.L_x_42:
[----:B0-----:R-:W0:Y:S02]  /*2430*/  LDC.64 R4, c[0x4][0x18] ;  /* 0x01000600ff047b82 */ /* 0x001e240000000a00 */
[----:B0-----:R-:W-:-:S05]  /*2440*/  IMAD.WIDE.U32 R6, R8, 0x4, R4 ;  /* 0x0000000408067825 */ /* 0x001fca00078e0004 */
[----:B------:R-:W2:Y:S01]  /*2450*/  LDG.E.CONSTANT R4, desc[UR8][R6.64] ;  /* 0x0000000806047981 */ /* 0x000ea2000c1e9900 */
[C---:B------:R-:W-:Y:S01]  /*2460*/  LEA R29, R8.reuse, R1, 0x2 ;  /* 0x00000001081d7211 */ /* 0x040fe200078e10ff */
[----:B------:R-:W-:-:S05]  /*2470*/  VIADD R8, R8, 0x1 ;  /* 0x0000000108087836 */ /* 0x000fca0000000000 */
        /* <DEDUP_REMOVED lines=8> */
[C---:B0-----:R-:W-:Y:S02]  /*2500*/  LOP3.LUT R4, R7.reuse, 0xe0, RZ, 0xc0, !PT ;  /* 0x000000e007047812 */ /* 0x041fe400078ec0ff */
[----:B------:R-:W-:Y:S02]  /*2510*/  LOP3.LUT P0, RZ, R7, 0x1f, RZ, 0xc0, !PT ;  /* 0x0000001f07ff7812 */ /* 0x000fe4000780c0ff */
[----:B------:R-:W-:-:S04]  /*2520*/  IADD3 R4, PT, PT, R4, -0x80, RZ ;  /* 0xffffff8004047810 */ /* 0x000fc80007ffe0ff */
[----:B------:R-:W-:-:S05]  /*2530*/  SHF.R.U32.HI R4, RZ, 0x5, R4 ;  /* 0x00000005ff047819 */ /* 0x000fca0000011604 */
[----:B------:R-:W-:-:S05]  /*2540*/  IMAD R29, R4, -0x4, R1 ;  /* 0xfffffffc041d7824 */ /* 0x000fca00078e0201 */
[----:B------:R-:W2:Y:S04]  /*2550*/  LDL R6, [R29+0x18] ;  /* 0x000018001d067983 */ /* 0x000ea80000100800 */
[----:B------:R-:W2:Y:S04]  /*2560*/  LDL R5, [R29+0x14] ;  /* 0x000014001d057983 */ /* 0x000ea80000100800 */
[----:B------:R-:W3:Y:S01]  /*2570*/  @P0 LDL R4, [R29+0x10] ;  /* 0x000010001d040983 */ /* 0x000ee20000100800 */
[----:B------:R-:W-:Y:S01]  /*2580*/  @P0 LOP3.LUT R7, R7, 0x1f, RZ, 0xc0, !PT ;  /* 0x0000001f07070812 */ /* 0x000fe200078ec0ff */
[----:B------:R-:W-:Y:S01]  /*2590*/  UMOV UR4, 0x54442d19 ;  /* 0x54442d1900047882 */ /* 0x000fe20000000000 */
[----:B------:R-:W-:Y:S01]  /*25a0*/  UMOV UR5, 0x3bf921fb ;  /* 0x3bf921fb00057882 */ /* 0x000fe20000000000 */
[----:B------:R-:W-:-:S02]  /*25b0*/  ISETP.GE.AND P1, PT, R28, RZ, PT ;  /* 0x000000ff1c00720c */ /* 0x000fc40003f26270 */
[-C--:B--2---:R-:W-:Y:S02]  /*25c0*/  @P0 SHF.L.W.U32.HI R6, R5, R7.reuse, R6 ;  /* 0x0000000705060219 */ /* 0x084fe40000010e06 */
[----:B---3--:R-:W-:-:S04]  /*25d0*/  @P0 SHF.L.W.U32.HI R5, R4, R7, R5 ;  /* 0x0000000704050219 */ /* 0x008fc80000010e05 */
[C-C-:B------:R-:W-:Y:S02]  /*25e0*/  SHF.L.W.U32.HI R7, R5.reuse, 0x2, R6.reuse ;  /* 0x0000000205077819 */ /* 0x140fe40000010e06 */
[----:B------:R-:W-:Y:S02]  /*25f0*/  SHF.L.U32 R5, R5, 0x2, RZ ;  /* 0x0000000205057819 */ /* 0x000fe400000006ff */
[----:B------:R-:W-:Y:S02]  /*2600*/  SHF.R.S32.HI R8, RZ, 0x1f, R7 ;  /* 0x0000001fff087819 */ /* 0x000fe40000011407 */
[----:B------:R-:W-:Y:S02]  /*2610*/  SHF.R.U32.HI R6, RZ, 0x1e, R6 ;  /* 0x0000001eff067819 */ /* 0x000fe40000011606 */
[C---:B------:R-:W-:Y:S02]  /*2620*/  LOP3.LUT R4, R8.reuse, R5, RZ, 0x3c, !PT ;  /* 0x0000000508047212 */ /* 0x040fe400078e3cff */
[----:B------:R-:W-:-:S02]  /*2630*/  LOP3.LUT R5, R8, R7, RZ, 0x3c, !PT ;  /* 0x0000000708057212 */ /* 0x000fc400078e3cff */
[C---:B------:R-:W-:Y:S02]  /*2640*/  LEA.HI R29, R7.reuse, R6, RZ, 0x1 ;  /* 0x00000006071d7211 */ /* 0x040fe400078f08ff */
[----:B------:R-:W-:Y:S02]  /*2650*/  LOP3.LUT R28, R7, R28, RZ, 0x3c, !PT ;  /* 0x0000001c071c7212 */ /* 0x000fe400078e3cff */
[----:B------:R-:W0:Y:S01]  /*2660*/  I2F.F64.S64 R4, R4 ;  /* 0x0000000400047312 */ /* 0x000e220000301c00 */
[----:B------:R-:W-:Y:S01]  /*2670*/  IMAD.MOV R6, RZ, RZ, -R29 ;  /* 0x000000ffff067224 */ /* 0x000fe200078e0a1d */
[----:B------:R-:W-:-:S04]  /*2680*/  ISETP.GE.AND P0, PT, R28, RZ, PT ;  /* 0x000000ff1c00720c */ /* 0x000fc80003f06270 */
[----:B------:R-:W-:Y:S01]  /*2690*/  @!P1 MOV R29, R6 ;  /* 0x00000006001d9202 */ /* 0x000fe20000000f00 */
[----:B0-----:R-:W-:-:S10]  /*26a0*/  DMUL R32, R4, UR4 ;  /* 0x0000000404207c28 */ /* 0x001fd40008000000 */
[----:B------:R-:W0:Y:S02]  /*26b0*/  F2F.F32.F64 R32, R32 ;  /* 0x0000002000207310 */ /* 0x000e240000301000 */
[----:B01----:R-:W-:-:S07]  /*26c0*/  FSEL R34, -R32, R32, !P0 ;  /* 0x0000002020227208 */ /* 0x003fce0004000100 */
.L_x_41:
[----:B------:R-:W-:Y:S05]  /*26d0*/  BSYNC.RECONVERGENT B0 ;  /* 0x0000000000007941 */ /* 0x000fea0003800200 */
.L_x_40:
[----:B------:R-:W-:Y:S01]  /*26e0*/  FMUL R5, R34, R34 ;  /* 0x0000002222057220 */ /* 0x000fe20000400000 */
[C---:B------:R-:W-:Y:S01]  /*26f0*/  LOP3.LUT R4, R29.reuse, 0x1, RZ, 0xc0, !PT ;  /* 0x000000011d047812 */ /* 0x040fe200078ec0ff */
[----:B------:R-:W-:Y:S01]  /*2700*/  FADD R8, R0, -2.2794137001037597656 ;  /* 0xc011e1ea00087421 */ /* 0x000fe20000000000 */
[----:B------:R-:W-:Y:S01]  /*2710*/  LOP3.LUT P1, RZ, R29, 0x2, RZ, 0xc0, !PT ;  /* 0x000000021dff7812 */ /* 0x000fe2000782c0ff */
[----:B------:R-:W-:Y:S01]  /*2720*/  FFMA R36, R5, R36, -0.0013887860113754868507 ;  /* 0xbab607ed05247423 */ /* 0x000fe20000000024 */
[----:B------:R-:W-:Y:S01]  /*2730*/  ISETP.NE.U32.AND P0, PT, R4, 0x1, PT ;  /* 0x000000010400780c */ /* 0x000fe20003f05070 */
[----:B------:R-:W-:Y:S01]  /*2740*/  BSSY.RECONVERGENT B0, `(.L_x_43) ;  /* 0x000002b000007945 */ /* 0x000fe20003800200 */
[----:B------:R-:W-:Y:S02]  /*2750*/  FADD R32, R30, -R25 ;  /* 0x800000191e207221 */ /* 0x000fe40000000000 */
[----:B------:R-:W-:Y:S02]  /*2760*/  FSEL R6, R35, 0.041666727513074874878, P0 ;  /* 0x3d2aaabb23067808 */ /* 0x000fe40000000000 */
[----:B------:R-:W-:-:S02]  /*2770*/  FSEL R36, R36, -0.00019574658654164522886, !P0 ;  /* 0xb94d415324247808 */ /* 0x000fc40004000000 */
[----:B------:R-:W-:Y:S02]  /*2780*/  FSEL R4, R34, 1, P0 ;  /* 0x3f80000022047808 */ /* 0x000fe40000000000 */
[----:B------:R-:W-:Y:S01]  /*2790*/  FSEL R31, -R31, -0.4999999701976776123, P0 ;  /* 0xbeffffff1f1f7808 */ /* 0x000fe20000000100 */
[C---:B------:R-:W-:Y:S02]  /*27a0*/  FFMA R6, R5.reuse, R36, R6 ;  /* 0x0000002405067223 */ /* 0x040fe40000000006 */
[C---:B------:R-:W-:Y:S02]  /*27b0*/  FFMA R7, R5.reuse, R4, RZ ;  /* 0x0000000405077223 */ /* 0x040fe400000000ff */
[----:B------:R-:W-:Y:S01]  /*27c0*/  FFMA R6, R5, R6, R31 ;  /* 0x0000000605067223 */ /* 0x000fe2000000001f */
[----:B------:R-:W-:-:S03]  /*27d0*/  FMUL R5, R27, |UR6| ;  /* 0x400000061b057c20 */ /* 0x000fc60008400000 */
[----:B------:R-:W-:Y:S01]  /*27e0*/  FFMA R4, R7, R6, R4 ;  /* 0x0000000607047223 */ /* 0x000fe20000000004 */
[----:B------:R-:W-:Y:S01]  /*27f0*/  FADD R7, R2, -5.6802735328674316406 ;  /* 0xc0b5c4cd02077421 */ /* 0x000fe20000000000 */
[----:B------:R-:W-:Y:S02]  /*2800*/  FADD R6, R30, R25 ;  /* 0x000000191e067221 */ /* 0x000fe40000000000 */
[----:B------:R-:W-:Y:S01]  /*2810*/  @P1 FADD R4, RZ, -R4 ;  /* 0x80000004ff041221 */ /* 0x000fe20000000000 */
[C-C-:B------:R-:W-:Y:S01]  /*2820*/  FADD R29, R7.reuse, R8.reuse ;  /* 0x00000008071d7221 */ /* 0x140fe20000000000 */
[----:B------:R-:W-:Y:S02]  /*2830*/  FADD R7, R7, -R8 ;  /* 0x8000000807077221 */ /* 0x000fe40000000000 */
[----:B------:R-:W-:-:S04]  /*2840*/  FMUL R5, R5, R4 ;  /* 0x0000000405057220 */ /* 0x000fc80000400000 */
[C-C-:B------:R-:W-:Y:S01]  /*2850*/  FADD R4, R5.reuse, R20.reuse ;  /* 0x0000001405047221 */ /* 0x140fe20000000000 */
[----:B------:R-:W-:Y:S01]  /*2860*/  FADD R34, R5, -R20 ;  /* 0x8000001405227221 */ /* 0x000fe20000000000 */
[----:B------:R-:W-:Y:S02]  /*2870*/  MOV R20, R5 ;  /* 0x0000000500147202 */ /* 0x000fe40000000f00 */
[----:B------:R-:W-:Y:S01]  /*2880*/  FMUL R28, R4, 0.5 ;  /* 0x3f000000041c7820 */ /* 0x000fe20000400000 */
[----:B------:R-:W-:Y:S01]  /*2890*/  FMUL R4, R26, R27 ;  /* 0x0000001b1a047220 */ /* 0x000fe20000400000 */
[----:B------:R-:W-:Y:S02]  /*28a0*/  FMUL R26, R6, 0.5 ;  /* 0x3f000000061a7820 */ /* 0x000fe40000400000 */
[----:B------:R-:W-:Y:S01]  /*28b0*/  FFMA R28, R29, 0.70710676908493041992, -R28 ;  /* 0x3f3504f31d1c7823 */ /* 0x000fe2000000081c */
[C-C-:B------:R-:W-:Y:S01]  /*28c0*/  FADD R6, R4.reuse, R19.reuse ;  /* 0x0000001304067221 */ /* 0x140fe20000000000 */
[----:B------:R-:W-:Y:S01]  /*28d0*/  FFMA R26, R7, -0.70710676908493041992, -R26 ;  /* 0xbf3504f3071a7823 */ /* 0x000fe2000000081a */
[----:B------:R-:W-:Y:S01]  /*28e0*/  FADD R36, R4, -R19 ;  /* 0x8000001304247221 */ /* 0x000fe20000000000 */
[----:B------:R-:W-:Y:S01]  /*28f0*/  FMUL R7, R28, R28 ;  /* 0x0000001c1c077220 */ /* 0x000fe20000400000 */
[----:B------:R-:W-:Y:S01]  /*2900*/  FFMA R6, R6, -0.5, R3 ;  /* 0xbf00000006067823 */ /* 0x000fe20000000003 */
[----:B------:R-:W-:-:S02]  /*2910*/  IMAD.MOV.U32 R19, RZ, RZ, R4 ;  /* 0x000000ffff137224 */ /* 0x000fc400078e0004 */
[----:B------:R-:W-:-:S04]  /*2920*/  FFMA R7, R26, R26, R7 ;  /* 0x0000001a1a077223 */ /* 0x000fc80000000007 */
[----:B------:R-:W-:-:S04]  /*2930*/  FFMA R7, R6, R6, R7 ;  /* 0x0000000606077223 */ /* 0x000fc80000000007 */
[----:B------:R0:W1:Y:S01]  /*2940*/  MUFU.RSQ R18, R7 ;  /* 0x0000000700127308 */ /* 0x0000620000001400 */
[----:B------:R-:W-:-:S04]  /*2950*/  IADD3 R8, PT, PT, R7, -0xd000000, RZ ;  /* 0xf300000007087810 */ /* 0x000fc80007ffe0ff */
[----:B------:R-:W-:-:S13]  /*2960*/  ISETP.GT.U32.AND P0, PT, R8, 0x727fffff, PT ;  /* 0x727fffff0800780c */ /* 0x000fda0003f04070 */
[----:B01----:R-:W-:Y:S05]  /*2970*/  @!P0 BRA `(.L_x_44) ;  /* 0x00000000000c8947 */ /* 0x003fea0003800000 */
[----:B------:R-:W-:-:S07]  /*2980*/  MOV R27, 0x29a0 ;  /* 0x000029a0001b7802 */ /* 0x000fce0000000f00 */
[----:B------:R-:W-:Y:S05]  /*2990*/  CALL.REL.NOINC `($__internal_1_$__cuda_sm20_sqrt_rn_f32_slowpath) ;  /* 0x0000000c00507944 */ /* 0x000fea0003c00000 */
[----:B------:R-:W-:Y:S05]  /*29a0*/  BRA `(.L_x_45) ;  /* 0x0000000000107947 */ /* 0x000fea0003800000 */
.L_x_44:
[----:B------:R-:W-:Y:S01]  /*29b0*/  FMUL.FTZ R8, R7, R18 ;  /* 0x0000001207087220 */ /* 0x000fe20000410000 */
[----:B------:R-:W-:-:S03]  /*29c0*/  FMUL.FTZ R4, R18, 0.5 ;  /* 0x3f00000012047820 */ /* 0x000fc60000410000 */
[----:B------:R-:W-:-:S04]  /*29d0*/  FFMA R5, -R8, R8, R7 ;  /* 0x0000000808057223 */ /* 0x000fc80000000107 */
[----:B------:R-:W-:-:S07]  /*29e0*/  FFMA R8, R5, R4, R8 ;  /* 0x0000000405087223 */ /* 0x000fce0000000008 */
.L_x_45:
[----:B------:R-:W-:Y:S05]  /*29f0*/  BSYNC.RECONVERGENT B0 ;  /* 0x0000000000007941 */ /* 0x000fea0003800200 */
.L_x_43:
[----:B------:R-:W-:Y:S01]  /*2a00*/  IADD3 R4, PT, PT, R8, 0x1800000, RZ ;  /* 0x0180000008047810 */ /* 0x000fe20007ffe0ff */
[----:B------:R-:W-:Y:S01]  /*2a10*/  FMUL R25, R36, R28 ;  /* 0x0000001c24197220 */ /* 0x000fe20000400000 */
[----:B------:R-:W-:Y:S01]  /*2a20*/  FMUL R5, R32, R6 ;  /* 0x0000000620057220 */ /* 0x000fe20000400000 */
[----:B------:R-:W-:Y:S01]  /*2a30*/  FMUL R7, R34, R26 ;  /* 0x0000001a22077220 */ /* 0x000fe20000400000 */
[----:B------:R-:W-:Y:S01]  /*2a40*/  LOP3.LUT R4, R4, 0x7f800000, RZ, 0xc0, !PT ;  /* 0x7f80000004047812 */ /* 0x000fe200078ec0ff */
[----:B------:R-:W-:Y:S01]  /*2a50*/  BSSY.RECONVERGENT B0, `(.L_x_46) ;  /* 0x000000f000007945 */ /* 0x000fe20003800200 */
[----:B------:R-:W-:Y:S01]  /*2a60*/  FFMA R25, R34, R6, -R25 ;  /* 0x0000000622197223 */ /* 0x000fe20000000819 */
[----:B------:R-:W-:Y:S01]  /*2a70*/  FFMA R26, R36, R26, -R5 ;  /* 0x0000001a241a7223 */ /* 0x000fe20000000805 */
[----:B------:R-:W-:Y:S01]  /*2a80*/  ISETP.GT.U32.AND P0, PT, R4, 0x1ffffff, PT ;  /* 0x01ffffff0400780c */ /* 0x000fe20003f04070 */
[----:B------:R-:W-:-:S12]  /*2a90*/  FFMA R28, R32, R28, -R7 ;  /* 0x0000001c201c7223 */ /* 0x000fd80000000807 */
[----:B------:R-:W-:Y:S05]  /*2aa0*/  @P0 BRA `(.L_x_47) ;  /* 0x0000000000140947 */ /* 0x000fea0003800000 */
[----:B------:R-:W-:Y:S01]  /*2ab0*/  IMAD.MOV.U32 R5, RZ, RZ, R8 ;  /* 0x000000ffff057224 */ /* 0x000fe200078e0008 */
[----:B------:R-:W-:-:S07]  /*2ac0*/  MOV R6, 0x2ae0 ;  /* 0x00002ae000067802 */ /* 0x000fce0000000f00 */
[----:B------:R-:W-:Y:S05]  /*2ad0*/  CALL.REL.NOINC `($__internal_0_$__cuda_sm20_rcp_rn_f32_slowpath) ;  /* 0x00000008002c7944 */ /* 0x000fea0003c00000 */
[----:B------:R-:W-:Y:S01]  /*2ae0*/  MOV R5, R7 ;  /* 0x0000000700057202 */ /* 0x000fe20000000f00 */
[----:B------:R-:W-:Y:S06]  /*2af0*/  BRA `(.L_x_48) ;  /* 0x0000000000107947 */ /* 0x000fec0003800000 */
.L_x_47:
[----:B------:R-:W0:Y:S02]  /*2b00*/  MUFU.RCP R5, R8 ;  /* 0x0000000800057308 */ /* 0x000e240000001000 */
[----:B0-----:R-:W-:-:S04]  /*2b10*/  FFMA R4, R5, R8, -1 ;  /* 0xbf80000005047423 */ /* 0x001fc80000000008 */
[----:B------:R-:W-:-:S04]  /*2b20*/  FADD.FTZ R4, -R4, -RZ ;  /* 0x800000ff04047221 */ /* 0x000fc80000010100 */
[----:B------:R-:W-:-:S07]  /*2b30*/  FFMA R5, R5, R4, R5 ;  /* 0x0000000405057223 */ /* 0x000fce0000000005 */
.L_x_48:
[----:B------:R-:W-:Y:S05]  /*2b40*/  BSYNC.RECONVERGENT B0 ;  /* 0x0000000000007941 */ /* 0x000fea0003800200 */
.L_x_46:
[----:B------:R-:W0:Y:S01]  /*2b50*/  MUFU.RCP R7, R8 ;  /* 0x0000000800077308 */ /* 0x000e220000001000 */
[----:B------:R-:W-:Y:S07]  /*2b60*/  BSSY.RECONVERGENT B4, `(.L_x_49) ;  /* 0x000000c000047945 */ /* 0x000fee0003800200 */
[----:B------:R-:W1:Y:S01]  /*2b70*/  FCHK P0, R5, R8 ;  /* 0x0000000805007302 */ /* 0x000e620000000000 */
[----:B0-----:R-:W-:-:S04]  /*2b80*/  FFMA R4, R7, -R8, 1 ;  /* 0x3f80000007047423 */ /* 0x001fc80000000808 */
[----:B------:R-:W-:-:S04]  /*2b90*/  FFMA R4, R7, R4, R7 ;  /* 0x0000000407047223 */ /* 0x000fc80000000007 */
[----:B------:R-:W-:-:S04]  /*2ba0*/  FFMA R6, R4, R5, RZ ;  /* 0x0000000504067223 */ /* 0x000fc800000000ff */
[----:B------:R-:W-:-:S04]  /*2bb0*/  FFMA R7, R6, -R8, R5 ;  /* 0x8000000806077223 */ /* 0x000fc80000000005 */
[----:B------:R-:W-:Y:S01]  /*2bc0*/  FFMA R7, R4, R7, R6 ;  /* 0x0000000704077223 */ /* 0x000fe20000000006 */
[----:B-1----:R-:W-:Y:S06]  /*2bd0*/  @!P0 BRA `(.L_x_50) ;  /* 0x0000000000108947 */ /* 0x002fec0003800000 */
[----:B------:R-:W-:Y:S02]  /*2be0*/  MOV R6, R8 ;  /* 0x0000000800067202 */ /* 0x000fe40000000f00 */
[----:B------:R-:W-:-:S07]  /*2bf0*/  MOV R27, 0x2c10 ;  /* 0x00002c10001b7802 */ /* 0x000fce0000000f00 */
[----:B------:R-:W-:Y:S05]  /*2c00*/  CALL.REL.NOINC `($__internal_2_$__cuda_sm3x_div_rn_noftz_f32_slowpath) ;  /* 0x0000000c00147944 */ /* 0x000fea0003c00000 */
[----:B------:R-:W-:-:S07]  /*2c10*/  IMAD.MOV.U32 R7, RZ, RZ, R5 ;  /* 0x000000ffff077224 */ /* 0x000fce00078e0005 */
.L_x_50:
[----:B------:R-:W-:Y:S05]  /*2c20*/  BSYNC.RECONVERGENT B4 ;  /* 0x0000000000047941 */ /* 0x000fea0003800200 */
.L_x_49:
        /* <DEDUP_REMOVED lines=10> */
[----:B------:R-:W-:Y:S02]  /*2cd0*/  MOV R6, R8 ;  /* 0x0000000800067202 */ /* 0x000fe40000000f00 */
[----:B------:R-:W-:-:S07]  /*2ce0*/  MOV R27, 0x2d00 ;  /* 0x00002d00001b7802 */ /* 0x000fce0000000f00 */
[----:B------:R-:W-:Y:S05]  /*2cf0*/  CALL.REL.NOINC `($__internal_2_$__cuda_sm3x_div_rn_noftz_f32_slowpath) ;  /* 0x0000000800d87944 */ /* 0x000fea0003c00000 */
[----:B------:R-:W-:-:S07]  /*2d00*/  IMAD.MOV.U32 R4, RZ, RZ, R5 ;  /* 0x000000ffff047224 */ /* 0x000fce00078e0005 */
.L_x_52:
[----:B------:R-:W-:Y:S05]  /*2d10*/  BSYNC.RECONVERGENT B4 ;  /* 0x0000000000047941 */ /* 0x000fea0003800200 */
.L_x_51:
[----:B------:R-:W0:Y:S01]  /*2d20*/  S2R R8, SR_TID.X ;  /* 0x0000000000087919 */ /* 0x000e220000002100 */
[----:B------:R-:W-:Y:S02]  /*2d30*/  HFMA2 R5, -RZ, RZ, 0, 2.1457672119140625e-05 ;  /* 0x00000168ff057431 */ /* 0x000fe400000001ff */
[-C--:B------:R-:W-:Y:S01]  /*2d40*/  FFMA R24, R25, R4.reuse, R24 ;  /* 0x0000000419187223 */ /* 0x080fe20000000018 */
[-C--:B------:R-:W-:Y:S01]  /*2d50*/  FFMA R23, R26, R4.reuse, R23 ;  /* 0x000000041a177223 */ /* 0x080fe20000000017 */
[----:B------:R-:W-:Y:S01]  /*2d60*/  FFMA R21, R28, R4, R21 ;  /* 0x000000041c157223 */ /* 0x000fe20000000015 */
[----:B0-----:R-:W-:-:S05]  /*2d70*/  IMAD R5, R8, R5, 0x168 ;  /* 0x0000016808057424 */ /* 0x001fca00078e0205 */
[----:B------:R-:W-:-:S13]  /*2d80*/  ISETP.GE.U32.AND P0, PT, R22, R5, PT ;  /* 0x000000051600720c */ /* 0x000fda0003f06070 */
[----:B------:R-:W-:Y:S05]  /*2d90*/  @!P0 BRA `(.L_x_53) ;  /* 0xffffffe8007c8947 */ /* 0x000fea000383ffff */
[----:B------:R-:W-:Y:S05]  /*2da0*/  BSYNC.RECONVERGENT B3 ;  /* 0x0000000000037941 */ /* 0x000fea0003800200 */
.L_x_26:
[----:B------:R-:W-:Y:S01]  /*2db0*/  FMUL R19, R24, -0.00096640002448111772537 ;  /* 0xba7d560218137820 */ /* 0x000fe20000400000 */
[----:B------:R-:W-:Y:S01]  /*2dc0*/  FMUL R23, R23, -0.00096640002448111772537 ;  /* 0xba7d560217177820 */ /* 0x000fe20000400000 */
[----:B------:R-:W-:-:S07]  /*2dd0*/  FMUL R21, R21, -0.00096640002448111772537 ;  /* 0xba7d560215157820 */ /* 0x000fce0000400000 */
.L_x_17:
[----:B------:R-:W-:Y:S05]  /*2de0*/  BSYNC.RECONVERGENT B2 ;  /* 0x0000000000027941 */ /* 0x000fea0003800200 */
.L_x_16:
[----:B------:R-:W0:Y:S01]  /*2df0*/  S2UR UR5, SR_CgaCtaId ;  /* 0x00000000000579c3 */ /* 0x000e220000008800 */
[----:B------:R-:W-:Y:S01]  /*2e00*/  BSSY.RECONVERGENT B0, `(.L_x_54) ;  /* 0x0000008000007945 */ /* 0x000fe20003800200 */
[----:B------:R-:W-:Y:S02]  /*2e10*/  UMOV UR4, 0x400 ;  /* 0x0000040000047882 */ /* 0x000fe40000000000 */
[----:B0-----:R-:W-:-:S12]  /*2e20*/  ULEA UR4, UR5, UR4, 0x18 ;  /* 0x0000000405047291 */ /* 0x001fd8000f8ec0ff */
.L_x_55:
[----:B------:R-:W0:Y:S01]  /*2e30*/  LDS R4, [UR4] ;  /* 0x00000004ff047984 */ /* 0x000e220008000800 */
[----:B------:R-:W-:Y:S01]  /*2e40*/  MOV R6, UR4 ;  /* 0x0000000400067c02 */ /* 0x000fe20008000f00 */
[----:B0-----:R-:W-:-:S05]  /*2e50*/  FADD R5, R19, R4 ;  /* 0x0000000413057221 */ /* 0x001fca0000000000 */
[----:B------:R-:W0:Y:S02]  /*2e60*/  ATOMS.CAST.SPIN P0, [R6], R4, R5 ;  /* 0x000000040600758d */ /* 0x000e240001800005 */
[----:B0-----:R-:W-:Y:S05]  /*2e70*/  @!P0 BRA `(.L_x_55) ;  /* 0xfffffffc00ec8947 */ /* 0x001fea000383ffff */
[----:B------:R-:W-:Y:S05]  /*2e80*/  BSYNC.RECONVERGENT B0 ;  /* 0x0000000000007941 */ /* 0x000fea0003800200 */
.L_x_54:
[----:B------:R-:W-:Y:S01]  /*2e90*/  BSSY.RECONVERGENT B0, `(.L_x_56) ;  /* 0x0000006000007945 */ /* 0x000fe20003800200 */
.L_x_57:
[----:B------:R-:W0:Y:S01]  /*2ea0*/  LDS R4, [UR4+0x4] ;  /* 0x00000404ff047984 */ /* 0x000e220008000800 */
[----:B------:R-:W-:Y:S02]  /*2eb0*/  IMAD.U32 R6, RZ, RZ, UR4 ;  /* 0x00000004ff067e24 */ /* 0x000fe4000f8e00ff */
[----:B0-----:R-:W-:-:S05]  /*2ec0*/  FADD R5, R23, R4 ;  /* 0x0000000417057221 */ /* 0x001fca0000000000 */
[----:B------:R-:W0:Y:S02]  /*2ed0*/  ATOMS.CAST.SPIN P0, [R6+0x4], R4, R5 ;  /* 0x000004040600758d */ /* 0x000e240001800005 */
[----:B0-----:R-:W-:Y:S05]  /*2ee0*/  @!P0 BRA `(.L_x_57) ;  /* 0xfffffffc00ec8947 */ /* 0x001fea000383ffff */
[----:B------:R-:W-:Y:S05]  /*2ef0*/  BSYNC.RECONVERGENT B0 ;  /* 0x0000000000007941 */ /* 0x000fea0003800200 */
.L_x_56:
[----:B------:R-:W-:Y:S01]  /*2f00*/  BSSY.RECONVERGENT B0, `(.L_x_58) ;  /* 0x0000006000007945 */ /* 0x000fe20003800200 */
.L_x_59:
[----:B------:R-:W0:Y:S01]  /*2f10*/  LDS R4, [UR4+0x8] ;  /* 0x00000804ff047984 */ /* 0x000e220008000800 */
[----:B------:R-:W-:Y:S01]  /*2f20*/  MOV R6, UR4 ;  /* 0x0000000400067c02 */ /* 0x000fe20008000f00 */
[----:B0-----:R-:W-:-:S05]  /*2f30*/  FADD R5, R21, R4 ;  /* 0x0000000415057221 */ /* 0x001fca0000000000 */
[----:B------:R-:W0:Y:S02]  /*2f40*/  ATOMS.CAST.SPIN P0, [R6+0x8], R4, R5 ;  /* 0x000008040600758d */ /* 0x000e240001800005 */
[----:B0-----:R-:W-:Y:S05]  /*2f50*/  @!P0 BRA `(.L_x_59) ;  /* 0xfffffffc00ec8947 */ /* 0x001fea000383ffff */
[----:B------:R-:W-:Y:S05]  /*2f60*/  BSYNC.RECONVERGENT B0 ;  /* 0x0000000000007941 */ /* 0x000fea0003800200 */
.L_x_58:
[----:B------:R-:W-:Y:S01]  /*2f70*/  BAR.SYNC.DEFER_BLOCKING 0x0 ;  /* 0x0000000000007b1d */ /* 0x000fe20000010000 */
[----:B------:R-:W-:Y:S01]  /*2f80*/  FADD R17, R17, 0.0010000000474974513054 ;  /* 0x3a83126f11117421 */ /* 0x000fe20000000000 */
[----:B------:R-:W-:-:S04]  /*2f90*/  IMAD.MOV.U32 R18, RZ, RZ, 0x2cbf4419 ;  /* 0x2cbf4419ff127424 */ /* 0x000fc800078e00ff */
[----:B------:R-:W-:Y:S01]  /*2fa0*/  FSETP.GEU.AND P0, PT, R17, 2, PT ;  /* 0x400000001100780b */ /* 0x000fe20003f0e000 */
[----:B------:R-:W0:Y:S02]  /*2fb0*/  LDS.128 R4, [UR4] ;  /* 0x00000004ff047984 */ /* 0x000e240008000c00 */
[C-C-:B0-----:R-:W-:Y:S01]  /*2fc0*/  FADD R7, R4.reuse, R5.reuse ;  /* 0x0000000504077221 */ /* 0x141fe20000000000 */
[----:B------:R-:W-:-:S03]  /*2fd0*/  FADD R4, R4, -R5 ;  /* 0x8000000504047221 */ /* 0x000fc60000000000 */
[----:B------:R-:W-:Y:S01]  /*2fe0*/  FMUL R7, R7, -0.70710676908493041992 ;  /* 0xbf3504f307077820 */ /* 0x000fe20000400000 */
[----:B------:R-:W-:-:S03]  /*2ff0*/  FMUL R4, R4, 0.70710676908493041992 ;  /* 0x3f3504f304047820 */ /* 0x000fc60000400000 */
[C---:B------:R-:W-:Y:S01]  /*3000*/  FMUL R5, R7.reuse, UR36 ;  /* 0x0000002407057c20 */ /* 0x040fe20008400000 */
[C---:B------:R-:W-:Y:S01]  /*3010*/  FMUL R25, R4.reuse, UR36 ;  /* 0x0000002404197c20 */ /* 0x040fe20008400000 */
[----:B------:R-:W-:Y:S02]  /*3020*/  FMUL R4, R4, UR40 ;  /* 0x0000002804047c20 */ /* 0x000fe40008400000 */
[C---:B------:R-:W-:Y:S01]  /*3030*/  FFMA R5, -R6.reuse, UR40, -R5 ;  /* 0x0000002806057c23 */ /* 0x040fe20008000905 */
[----:B------:R-:W-:Y:S01]  /*3040*/  FFMA R25, R6, UR39, R25 ;  /* 0x0000002706197c23 */ /* 0x000fe20008000019 */
[----:B------:R-:W-:Y:S01]  /*3050*/  FFMA R4, R7, UR39, -R4 ;  /* 0x0000002707047c23 */ /* 0x000fe20008000804 */
[----:B------:R-:W-:Y:S01]  /*3060*/  HFMA2 R7, -RZ, RZ, 0.07415771484375, 4.09765625 ;  /* 0x2cbf4419ff077431 */ /* 0x000fe200000001ff */
[----:B------:R-:W-:Y:S01]  /*3070*/  MOV R6, 0x2cbf4419 ;  /* 0x2cbf441900067802 */ /* 0x000fe20000000f00 */
[----:B------:R-:W-:Y:S01]  /*3080*/  FMUL R25, R25, 75635472 ;  /* 0x4c90436219197820 */ /* 0x000fe20000400000 */
[----:B------:R-:W-:Y:S01]  /*3090*/  FMUL R5, R5, 75635472 ;  /* 0x4c90436205057820 */ /* 0x000fe20000400000 */
[----:B------:R-:W-:-:S02]  /*30a0*/  FMUL R4, R4, 75635472 ;  /* 0x4c90436204047820 */ /* 0x000fc40000400000 */
[----:B------:R-:W-:Y:S01]  /*30b0*/  FFMA R25, R25, R18, UR40 ;  /* 0x0000002819197e23 */ /* 0x000fe20008000012 */
[----:B------:R-:W-:Y:S01]  /*30c0*/  FFMA R6, R5, R6, UR39 ;  /* 0x0000002705067e23 */ /* 0x000fe20008000006 */
[----:B------:R-:W-:Y:S01]  /*30d0*/  MOV R5, UR39 ;  /* 0x0000002700057c02 */ /* 0x000fe20008000f00 */
[----:B------:R-:W-:Y:S01]  /*30e0*/  FFMA R18, R4, R7, UR36 ;  /* 0x0000002404127e23 */ /* 0x000fe20008000007 */
[----:B------:R-:W-:Y:S01]  /*30f0*/  MOV R4, UR36 ;  /* 0x0000002400047c02 */ /* 0x000fe20008000f00 */
[----:B------:R-:W-:Y:S01]  /*3100*/  IMAD.U32 R7, RZ, RZ, UR40 ;  /* 0x00000028ff077e24 */ /* 0x000fe2000f8e00ff */
[----:B------:R-:W-:Y:S01]  /*3110*/  R2UR UR39, R6 ;  /* 0x00000000062772ca */ /* 0x000fe200000e0000 */
[----:B------:R-:W-:Y:S01]  /*3120*/  FFMA R2, R5, 5.4361068597963413396e-12, R2 ;  /* 0x2cbf441905027823 */ /* 0x000fe20000000002 */
[----:B------:R-:W-:Y:S01]  /*3130*/  R2UR UR40, R25 ;  /* 0x00000000192872ca */ /* 0x000fe200000e0000 */
[----:B------:R-:W-:Y:S01]  /*3140*/  FFMA R0, R7, 5.4361068597963413396e-12, R0 ;  /* 0x2cbf441907007823 */ /* 0x000fe20000000000 */
[----:B------:R-:W-:Y:S01]  /*3150*/  R2UR UR36, R18 ;  /* 0x00000000122472ca */ /* 0x000fe200000e0000 */
[----:B------:R-:W-:Y:S01]  /*3160*/  FFMA R3, R4, 5.4361068597963413396e-12, R3 ;  /* 0x2cbf441904037823 */ /* 0x000fe20000000003 */
[----:B------:R-:W-:-:S13]  /*3170*/  @!P0 BRA `(.L_x_60) ;  /* 0xffffffd800608947 */ /* 0x000fda000383ffff */
[----:B------:R-:W0:Y:S02]  /*3180*/  S2R R4, SR_TID.X ;  /* 0x0000000000047919 */ /* 0x000e240000002100 */
[----:B0-----:R-:W-:-:S13]  /*3190*/  ISETP.NE.AND P0, PT, R4, RZ, PT ;  /* 0x000000ff0400720c */ /* 0x001fda0003f05270 */
[----:B------:R-:W-:Y:S05]  /*31a0*/  @P0 EXIT ;  /* 0x000000000000094d */ /* 0x000fea0003800000 */
[----:B------:R-:W0:Y:S01]  /*31b0*/  F2F.F64.F32 R8, R2 ;  /* 0x0000000200087310 */ /* 0x000e220000201800 */
[----:B------:R-:W-:Y:S01]  /*31c0*/  MOV R16, 0x0 ;  /* 0x0000000000107802 */ /* 0x000fe20000000f00 */
[----:B------:R-:W1:Y:S01]  /*31d0*/  LDCU.64 UR4, c[0x4][0x8] ;  /* 0x01000100ff0477ac */ /* 0x000e620008000a00 */
[----:B------:R-:W-:Y:S02]  /*31e0*/  MOV R6, UR37 ;  /* 0x0000002500067c02 */ /* 0x000fe40008000f00 */
[----:B------:R2:W3:Y:S01]  /*31f0*/  LDC.64 R14, c[0x4][R16] ;  /* 0x01000000100e7b82 */ /* 0x0004e20000000a00 */
[----:B------:R-:W-:Y:S02]  /*3200*/  MOV R7, UR38 ;  /* 0x0000002600077c02 */ /* 0x000fe40008000f00 */
[----:B------:R-:W4:Y:S01]  /*3210*/  F2F.F64.F32 R10, R0 ;  /* 0x00000000000a7310 */ /* 0x000f220000201800 */
[----:B0-----:R2:W-:Y:S07]  /*3220*/  STL.64 [R1], R8 ;  /* 0x0000000801007387 */ /* 0x0015ee0000100a00 */
[----:B------:R-:W0:Y:S01]  /*3230*/  F2F.F64.F32 R12, R3 ;  /* 0x00000003000c7310 */ /* 0x000e220000201800 */
[----:B-1----:R-:W-:Y:S01]  /*3240*/  MOV R4, UR4 ;  /* 0x0000000400047c02 */ /* 0x002fe20008000f00 */
[----:B------:R-:W-:Y:S01]  /*3250*/  IMAD.U32 R5, RZ, RZ, UR5 ;  /* 0x00000005ff057e24 */ /* 0x000fe2000f8e00ff */
[----:B----4-:R2:W-:Y:S04]  /*3260*/  STL.64 [R1+0x8], R10 ;  /* 0x0000080a01007387 */ /* 0x0105e80000100a00 */
[----:B0-----:R2:W-:Y:S02]  /*3270*/  STL.64 [R1+0x10], R12 ;  /* 0x0000100c01007387 */ /* 0x0015e40000100a00 */
[----:B------:R-:W-:-:S07]  /*3280*/  LEPC R20, `(.L_x_61) ;  /* 0x000000001014794e */ /* 0x000fce0000000000 */
[----:B--23--:R-:W-:Y:S05]  /*3290*/  CALL.ABS.NOINC R14 ;  /* 0x000000000e007343 */ /* 0x00cfea0003c00000 */
.L_x_61:
[----:B------:R-:W0:Y:S01]  /*32a0*/  F2F.F64.F32 R2, UR39 ;  /* 0x0000002700027d10 */ /* 0x000e220008201800 */
[----:B------:R-:W1:Y:S01]  /*32b0*/  LDC.64 R16, c[0x4][R16] ;  /* 0x0100000010107b82 */ /* 0x000e620000000a00 */
[----:B------:R-:W2:Y:S01]  /*32c0*/  LDCU.64 UR4, c[0x4][0x8] ;  /* 0x01000100ff0477ac */ /* 0x000ea20008000a00 */
[----:B------:R-:W-:Y:S01]  /*32d0*/  MOV R6, UR37 ;  /* 0x0000002500067c02 */ /* 0x000fe20008000f00 */
[----:B------:R-:W-:-:S04]  /*32e0*/  IMAD.U32 R7, RZ, RZ, UR38 ;  /* 0x00000026ff077e24 */ /* 0x000fc8000f8e00ff */
[----:B------:R-:W3:Y:S01]  /*32f0*/  F2F.F64.F32 R8, UR40 ;  /* 0x0000002800087d10 */ /* 0x000ee20008201800 */
[----:B0-----:R0:W-:Y:S07]  /*3300*/  STL.64 [R1], R2 ;  /* 0x0000000201007387 */ /* 0x0011ee0000100a00 */
[----:B------:R-:W4:Y:S01]  /*3310*/  F2F.F64.F32 R10, UR36 ;  /* 0x00000024000a7d10 */ /* 0x000f220008201800 */
[----:B--2---:R-:W-:Y:S01]  /*3320*/  IMAD.U32 R4, RZ, RZ, UR4 ;  /* 0x00000004ff047e24 */ /* 0x004fe2000f8e00ff */
[----:B------:R-:W-:Y:S01]  /*3330*/  MOV R5, UR5 ;  /* 0x0000000500057c02 */ /* 0x000fe20008000f00 */
[----:B---3--:R0:W-:Y:S04]  /*3340*/  STL.64 [R1+0x8], R8 ;  /* 0x0000080801007387 */ /* 0x0081e80000100a00 */
[----:B----4-:R0:W-:Y:S02]  /*3350*/  STL.64 [R1+0x10], R10 ;  /* 0x0000100a01007387 */ /* 0x0101e40000100a00 */
[----:B------:R-:W-:-:S07]  /*3360*/  LEPC R20, `(.L_x_62) ;  /* 0x000000001014794e */ /* 0x000fce0000000000 */
[----:B01----:R-:W-:Y:S05]  /*3370*/  CALL.ABS.NOINC R16 ;  /* 0x0000000010007343 */ /* 0x003fea0003c00000 */
.L_x_62:
[----:B------:R-:W-:Y:S05]  /*3380*/  EXIT ;  /* 0x000000000000794d */ /* 0x000fea0003800000 */
        .weak           $__internal_0_$__cuda_sm20_rcp_rn_f32_slowpath
        .type           $__internal_0_$__cuda_sm20_rcp_rn_f32_slowpath,@function
        .size           $__internal_0_$__cuda_sm20_rcp_rn_f32_slowpath,($__internal_1_$__cuda_sm20_sqrt_rn_f32_slowpath - $__internal_0_$__cuda_sm20_rcp_rn_f32_slowpath)
$__internal_0_$__cuda_sm20_rcp_rn_f32_slowpath:
[----:B------:R-:W-:Y:S01]  /*3390*/  SHF.L.U32 R4, R5, 0x1, RZ ;  /* 0x0000000105047819 */ /* 0x000fe200000006ff */
[----:B------:R-:W-:Y:S03]  /*33a0*/  BSSY.RECONVERGENT B1, `(.L_x_63) ;  /* 0x0000030000017945 */ /* 0x000fe60003800200 */
[----:B------:R-:W-:-:S04]  /*33b0*/  SHF.R.U32.HI R29, RZ, 0x18, R4 ;  /* 0x00000018ff1d7819 */ /* 0x000fc80000011604 */
[----:B------:R-:W-:-:S13]  /*33c0*/  ISETP.NE.U32.AND P0, PT, R29, RZ, PT ;  /* 0x000000ff1d00720c */ /* 0x000fda0003f05070 */
[----:B------:R-:W-:Y:S05]  /*33d0*/  @P0 BRA `(.L_x_64) ;  /* 0x0000000000280947 */ /* 0x000fea0003800000 */
[----:B------:R-:W-:-:S04]  /*33e0*/  SHF.L.U32 R4, R5, 0x1, RZ ;  /* 0x0000000105047819 */ /* 0x000fc800000006ff */
[----:B------:R-:W-:-:S13]  /*33f0*/  ISETP.NE.AND P0, PT, R4, RZ, PT ;  /* 0x000000ff0400720c */ /* 0x000fda0003f05270 */
[----:B------:R-:W-:Y:S01]  /*3400*/  @P0 FFMA R18, R5, 1.84467440737095516160e+19, RZ ;  /* 0x5f80000005120823 */ /* 0x000fe200000000ff */
[----:B------:R-:W-:Y:S08]  /*3410*/  @!P0 MUFU.RCP R7, R5 ;  /* 0x0000000500078308 */ /* 0x000ff00000001000 */
[----:B------:R-:W0:Y:S02]  /*3420*/  @P0 MUFU.RCP R27, R18 ;  /* 0x00000012001b0308 */ /* 0x000e240000001000 */
[----:B0-----:R-:W-:-:S04]  /*3430*/  @P0 FFMA R4, R18, R27, -1 ;  /* 0xbf80000012040423 */ /* 0x001fc8000000001b */
[----:B------:R-:W-:-:S04]  /*3440*/  @P0 FADD.FTZ R4, -R4, -RZ ;  /* 0x800000ff04040221 */ /* 0x000fc80000010100 */
[----:B------:R-:W-:-:S04]  /*3450*/  @P0 FFMA R4, R27, R4, R27 ;  /* 0x000000041b040223 */ /* 0x000fc8000000001b */
[----:B------:R-:W-:Y:S01]  /*3460*/  @P0 FFMA R7, R4, 1.84467440737095516160e+19, RZ ;  /* 0x5f80000004070823 */ /* 0x000fe200000000ff */
[----:B------:R-:W-:Y:S06]  /*3470*/  BRA `(.L_x_65) ;  /* 0x0000000000887947 */ /* 0x000fec0003800000 */
.L_x_64:
[----:B------:R-:W-:-:S05]  /*3480*/  VIADD R31, R29, 0xffffff03 ;  /* 0xffffff031d1f7836 */ /* 0x000fca0000000000 */
[----:B------:R-:W-:-:S13]  /*3490*/  ISETP.GT.U32.AND P0, PT, R31, 0x1, PT ;  /* 0x000000011f00780c */ /* 0x000fda0003f04070 */
[----:B------:R-:W-:Y:S05]  /*34a0*/  @P0 BRA `(.L_x_66) ;  /* 0x0000000000780947 */ /* 0x000fea0003800000 */
[----:B------:R-:W-:Y:S01]  /*34b0*/  LOP3.LUT R4, R5, 0x7fffff, RZ, 0xc0, !PT ;  /* 0x007fffff05047812 */ /* 0x000fe200078ec0ff */
[----:B------:R-:W-:-:S03]  /*34c0*/  HFMA2 R32, -RZ, RZ, 0, 1.78813934326171875e-07 ;  /* 0x00000003ff207431 */ /* 0x000fc600000001ff */
[----:B------:R-:W-:-:S04]  /*34d0*/  LOP3.LUT R4, R4, 0x3f800000, RZ, 0xfc, !PT ;  /* 0x3f80000004047812 */ /* 0x000fc800078efcff */
[----:B------:R-:W0:Y:S01]  /*34e0*/  MUFU.RCP R7, R4 ;  /* 0x0000000400077308 */ /* 0x000e220000001000 */
[----:B------:R-:W-:Y:S01]  /*34f0*/  SHF.L.U32 R32, R32, R31, RZ ;  /* 0x0000001f20207219 */ /* 0x000fe200000006ff */
[----:B0-----:R-:W-:-:S04]  /*3500*/  FFMA R18, R4, R7, -1 ;  /* 0xbf80000004127423 */ /* 0x001fc80000000007 */
[----:B------:R-:W-:-:S04]  /*3510*/  FADD.FTZ R18, -R18, -RZ ;  /* 0x800000ff12127221 */ /* 0x000fc80000010100 */
[CCC-:B------:R-:W-:Y:S01]  /*3520*/  FFMA.RM R27, R7.reuse, R18.reuse, R7.reuse ;  /* 0x00000012071b7223 */ /* 0x1c0fe20000004007 */
[----:B------:R-:W-:-:S04]  /*3530*/  FFMA.RP R18, R7, R18, R7 ;  /* 0x0000001207127223 */ /* 0x000fc80000008007 */
[C---:B------:R-:W-:Y:S02]  /*3540*/  LOP3.LUT R7, R27.reuse, 0x7fffff, RZ, 0xc0, !PT ;  /* 0x007fffff1b077812 */ /* 0x040fe400078ec0ff */
[----:B------:R-:W-:Y:S02]  /*3550*/  FSETP.NEU.FTZ.AND P0, PT, R27, R18, PT ;  /* 0x000000121b00720b */ /* 0x000fe40003f1d000 */
[----:B------:R-:W-:Y:S02]  /*3560*/  LOP3.LUT R7, R7, 0x800000, RZ, 0xfc, !PT ;  /* 0x0080000007077812 */ /* 0x000fe400078efcff */
[----:B------:R-:W-:Y:S02]  /*3570*/  SEL R18, RZ, 0xffffffff, !P0 ;  /* 0xffffffffff127807 */ /* 0x000fe40004000000 */
[----:B------:R-:W-:Y:S02]  /*3580*/  LOP3.LUT R32, R32, R7, RZ, 0xc0, !PT ;  /* 0x0000000720207212 */ /* 0x000fe400078ec0ff */
[----:B------:R-:W-:-:S02]  /*3590*/  IADD3 R18, PT, PT, -R18, RZ, RZ ;  /* 0x000000ff12127210 */ /* 0x000fc40007ffe1ff */
[-C--:B------:R-:W-:Y:S02]  /*35a0*/  SHF.R.U32.HI R32, RZ, R31.reuse, R32 ;  /* 0x0000001fff207219 */ /* 0x080fe40000011620 */
[----:B------:R-:W-:Y:S02]  /*35b0*/  LOP3.LUT P1, RZ, R18, R31, R7, 0xf8, !PT ;  /* 0x0000001f12ff7212 */ /* 0x000fe4000782f807 */
[C---:B------:R-:W-:Y:S02]  /*35c0*/  LOP3.LUT P0, RZ, R32.reuse, 0x1, RZ, 0xc0, !PT ;  /* 0x0000000120ff7812 */ /* 0x040fe4000780c0ff */
[----:B------:R-:W-:-:S04]  /*35d0*/  LOP3.LUT P2, RZ, R32, 0x2, RZ, 0xc0, !PT ;  /* 0x0000000220ff7812 */ /* 0x000fc8000784c0ff */
[----:B------:R-:W-:Y:S02]  /*35e0*/  PLOP3.LUT P0, PT, P0, P1, P2, 0xe0, 0x0 ;  /* 0x000000000000781c */ /* 0x000fe40000703c20 */
[----:B------:R-:W-:Y:S02]  /*35f0*/  LOP3.LUT P1, RZ, R5, 0x7fffff, RZ, 0xc0, !PT ;  /* 0x007fffff05ff7812 */ /* 0x000fe4000782c0ff */
[----:B------:R-:W-:-:S05]  /*3600*/  SEL R4, RZ, 0x1, !P0 ;  /* 0x00000001ff047807 */ /* 0x000fca0004000000 */
[----:B------:R-:W-:-:S05]  /*3610*/  IMAD.MOV R4, RZ, RZ, -R4 ;  /* 0x000000ffff047224 */ /* 0x000fca00078e0a04 */
[----:B------:R-:W-:Y:S02]  /*3620*/  ISETP.GE.AND P0, PT, R4, RZ, PT ;  /* 0x000000ff0400720c */ /* 0x000fe40003f06270 */
[----:B------:R-:W-:-:S04]  /*3630*/  IADD3 R4, PT, PT, R29, -0xfc, RZ ;  /* 0xffffff041d047810 */ /* 0x000fc80007ffe0ff */
[----:B------:R-:W-:-:S07]  /*3640*/  SHF.R.U32.HI R4, RZ, R4, R7 ;  /* 0x00000004ff047219 */ /* 0x000fce0000011607 */
[----:B------:R-:W-:-:S05]  /*3650*/  @!P0 IADD3 R4, PT, PT, R4, 0x1, RZ ;  /* 0x0000000104048810 */ /* 0x000fca0007ffe0ff */
[----:B------:R-:W-:-:S05]  /*3660*/  @!P1 IMAD.SHL.U32 R4, R4, 0x2, RZ ;  /* 0x0000000204049824 */ /* 0x000fca00078e00ff */
[----:B------:R-:W-:Y:S01]  /*3670*/  LOP3.LUT R7, R4, 0x80000000, R5, 0xf8, !PT ;  /* 0x8000000004077812 */ /* 0x000fe200078ef805 */
[----:B------:R-:W-:Y:S06]  /*3680*/  BRA `(.L_x_65) ;  /* 0x0000000000047947 */ /* 0x000fec0003800000 */
.L_x_66:
[----:B------:R0:W1:Y:S02]  /*3690*/  MUFU.RCP R7, R5 ;  /* 0x0000000500077308 */ /* 0x0000640000001000 */
.L_x_65:
[----:B------:R-:W-:Y:S05]  /*36a0*/  BSYNC.RECONVERGENT B1 ;  /* 0x0000000000017941 */ /* 0x000fea0003800200 */
.L_x_63:
[----:B0-----:R-:W-:Y:S01]  /*36b0*/  HFMA2 R5, -RZ, RZ, 0, 0 ;  /* 0x00000000ff057431 */ /* 0x001fe200000001ff */
[----:B------:R-:W-:-:S04]  /*36c0*/  MOV R4, R6 ;  /* 0x0000000600047202 */ /* 0x000fc80000000f00 */
[----:B-1----:R-:W-:Y:S05]  /*36d0*/  RET.REL.NODEC R4 `(_Z44test_parallel_relative_position_particle_runv) ;  /* 0xffffffc804487950 */ /* 0x002fea0003c3ffff */
        .weak           $__internal_1_$__cuda_sm20_sqrt_rn_f32_slowpath
        .type           $__internal_1_$__cuda_sm20_sqrt_rn_f32_slowpath,@function
        .size           $__internal_1_$__cuda_sm20_sqrt_rn_f32_slowpath,($__internal_2_$__cuda_sm3x_div_rn_noftz_f32_slowpath - $__internal_1_$__cuda_sm20_sqrt_rn_f32_slowpath)
$__internal_1_$__cuda_sm20_sqrt_rn_f32_slowpath:
[----:B------:R-:W-:-:S13]  /*36e0*/  LOP3.LUT P0, RZ, R7, 0x7fffffff, RZ, 0xc0, !PT ;  /* 0x7fffffff07ff7812 */ /* 0x000fda000780c0ff */
[----:B------:R-:W-:Y:S01]  /*36f0*/  @!P0 IMAD.MOV.U32 R5, RZ, RZ, R7 ;  /* 0x000000ffff058224 */ /* 0x000fe200078e0007 */
[----:B------:R-:W-:Y:S06]  /*3700*/  @!P0 BRA `(.L_x_67) ;  /* 0x0000000000448947 */ /* 0x000fec0003800000 */
[----:B------:R-:W-:Y:S02]  /*3710*/  FSETP.GEU.FTZ.AND P0, PT, R7, RZ, PT ;  /* 0x000000ff0700720b */ /* 0x000fe40003f1e000 */
[----:B------:R-:W-:-:S11]  /*3720*/  MOV R4, R7 ;  /* 0x0000000700047202 */ /* 0x000fd60000000f00 */
[----:B------:R-:W-:Y:S01]  /*3730*/  @!P0 MOV R5, 0x7fffffff ;  /* 0x7fffffff00058802 */ /* 0x000fe20000000f00 */
[----:B------:R-:W-:Y:S06]  /*3740*/  @!P0 BRA `(.L_x_67) ;  /* 0x0000000000348947 */ /* 0x000fec0003800000 */
[----:B------:R-:W-:-:S13]  /*3750*/  FSETP.GTU.FTZ.AND P0, PT, |R4|, +INF , PT ;  /* 0x7f8000000400780b */ /* 0x000fda0003f1c200 */
[----:B------:R-:W-:Y:S01]  /*3760*/  @P0 FADD.FTZ R5, R4, 1 ;  /* 0x3f80000004050421 */ /* 0x000fe20000010000 */
[----:B------:R-:W-:Y:S06]  /*3770*/  @P0 BRA `(.L_x_67) ;  /* 0x0000000000280947 */ /* 0x000fec0003800000 */
[----:B------:R-:W-:-:S13]  /*3780*/  FSETP.NEU.FTZ.AND P0, PT, |R4|, +INF , PT ;  /* 0x7f8000000400780b */ /* 0x000fda0003f1d200 */
[----:B------:R-:W-:-:S04]  /*3790*/  @P0 FFMA R7, R4, 1.84467440737095516160e+19, RZ ;  /* 0x5f80000004070823 */ /* 0x000fc800000000ff */
[----:B------:R-:W0:Y:S02]  /*37a0*/  @P0 MUFU.RSQ R8, R7 ;  /* 0x0000000700080308 */ /* 0x000e240000001400 */
[----:B0-----:R-:W-:Y:S01]  /*37b0*/  @P0 FMUL.FTZ R18, R7, R8 ;  /* 0x0000000807120220 */ /* 0x001fe20000410000 */
[----:B------:R-:W-:-:S03]  /*37c0*/  @P0 FMUL.FTZ R8, R8, 0.5 ;  /* 0x3f00000008080820 */ /* 0x000fc60000410000 */
[----:B------:R-:W-:-:S04]  /*37d0*/  @P0 FADD.FTZ R5, -R18, -RZ ;  /* 0x800000ff12050221 */ /* 0x000fc80000010100 */
[----:B------:R-:W-:Y:S01]  /*37e0*/  @P0 FFMA R25, R18, R5, R7 ;  /* 0x0000000512190223 */ /* 0x000fe20000000007 */
[----:B------:R-:W-:-:S03]  /*37f0*/  @!P0 IMAD.MOV.U32 R5, RZ, RZ, R4 ;  /* 0x000000ffff058224 */ /* 0x000fc600078e0004 */
[----:B------:R-:W-:-:S04]  /*3800*/  @P0 FFMA R8, R25, R8, R18 ;  /* 0x0000000819080223 */ /* 0x000fc80000000012 */
[----:B------:R-:W-:-:S07]  /*3810*/  @P0 FMUL.FTZ R5, R8, 2.3283064365386962891e-10 ;  /* 0x2f80000008050820 */ /* 0x000fce0000410000 */
.L_x_67:
[----:B------:R-:W-:Y:S01]  /*3820*/  MOV R8, R5 ;  /* 0x0000000500087202 */ /* 0x000fe20000000f00 */
[----:B------:R-:W-:Y:S01]  /*3830*/  IMAD.MOV.U32 R5, RZ, RZ, 0x0 ;  /* 0x00000000ff057424 */ /* 0x000fe200078e00ff */
[----:B------:R-:W-:-:S04]  /*3840*/  MOV R4, R27 ;  /* 0x0000001b00047202 */ /* 0x000fc80000000f00 */
[----:B------:R-:W-:Y:S05]  /*3850*/  RET.REL.NODEC R4 `(_Z44test_parallel_relative_position_particle_runv) ;  /* 0xffffffc404e87950 */ /* 0x000fea0003c3ffff */
        .weak           $__internal_2_$__cuda_sm3x_div_rn_noftz_f32_slowpath
        .type           $__internal_2_$__cuda_sm3x_div_rn_noftz_f32_slowpath,@function
        .size           $__internal_2_$__cuda_sm3x_div_rn_noftz_f32_slowpath,(.L_x_447 - $__internal_2_$__cuda_sm3x_div_rn_noftz_f32_slowpath)
$__internal_2_$__cuda_sm3x_div_rn_noftz_f32_slowpath:
[----:B------:R-:W-:Y:S01]  /*3860*/  SHF.R.U32.HI R7, RZ, 0x17, R6 ;  /* 0x00000017ff077819 */ /* 0x000fe20000011606 */
[----:B------:R-:W-:Y:S01]  /*3870*/  BSSY.RECONVERGENT B0, `(.L_x_68) ;  /* 0x0000062000007945 */ /* 0x000fe20003800200 */
[----:B------:R-:W-:Y:S02]  /*3880*/  SHF.R.U32.HI R31, RZ, 0x17, R5 ;  /* 0x00000017ff1f7819 */ /* 0x000fe40000011605 */
[----:B------:R-:W-:Y:S02]  /*3890*/  LOP3.LUT R7, R7, 0xff, RZ, 0xc0, !PT ;  /* 0x000000ff07077812 */ /* 0x000fe400078ec0ff */
[----:B------:R-:W-:Y:S02]  /*38a0*/  LOP3.LUT R31, R31, 0xff, RZ, 0xc0, !PT ;  /* 0x000000ff1f1f7812 */ /* 0x000fe400078ec0ff */
[----:B------:R-:W-:Y:S02]  /*38b0*/  IADD3 R33, PT, PT, R7, -0x1, RZ ;  /* 0xffffffff07217810 */ /* 0x000fe40007ffe0ff */
[----:B------:R-:W-:-:S02]  /*38c0*/  IADD3 R32, PT, PT, R31, -0x1, RZ ;  /* 0xffffffff1f207810 */ /* 0x000fc40007ffe0ff */
[----:B------:R-:W-:-:S04]  /*38d0*/  ISETP.GT.U32.AND P0, PT, R33, 0xfd, PT ;  /* 0x000000fd2100780c */ /* 0x000fc80003f04070 */
[----:B------:R-:W-:-:S13]  /*38e0*/  ISETP.GT.U32.OR P0, PT, R32, 0xfd, P0 ;  /* 0x000000fd2000780c */ /* 0x000fda0000704470 */
[----:B------:R-:W-:Y:S01]  /*38f0*/  @!P0 IMAD.MOV.U32 R18, RZ, RZ, RZ ;  /* 0x000000ffff128224 */ /* 0x000fe200078e00ff */
[----:B------:R-:W-:Y:S06]  /*3900*/  @!P0 BRA `(.L_x_69) ;  /* 0x00000000005c8947 */ /* 0x000fec0003800000 */
[----:B------:R-:W-:Y:S02]  /*3910*/  FSETP.GTU.FTZ.AND P0, PT, |R5|, +INF , PT ;  /* 0x7f8000000500780b */ /* 0x000fe40003f1c200 */
[----:B------:R-:W-:-:S04]  /*3920*/  FSETP.GTU.FTZ.AND P1, PT, |R6|, +INF , PT ;  /* 0x7f8000000600780b */ /* 0x000fc80003f3c200 */
[----:B------:R-:W-:-:S13]  /*3930*/  PLOP3.LUT P0, PT, P0, P1, PT, 0xf8, 0x8f ;  /* 0x00000000008f781c */ /* 0x000fda0000703f70 */
[----:B------:R-:W-:Y:S05]  /*3940*/  @P0 BRA `(.L_x_70) ;  /* 0x00000004004c0947 */ /* 0x000fea0003800000 */
[----:B------:R-:W-:-:S13]  /*3950*/  LOP3.LUT P0, RZ, R6, 0x7fffffff, R5, 0xc8, !PT ;  /* 0x7fffffff06ff7812 */ /* 0x000fda000780c805 */
[----:B------:R-:W-:Y:S05]  /*3960*/  @!P0 BRA `(.L_x_71) ;  /* 0x00000004003c8947 */ /* 0x000fea0003800000 */
[C---:B------:R-:W-:Y:S02]  /*3970*/  FSETP.NEU.FTZ.AND P2, PT, |R5|.reuse, +INF , PT ;  /* 0x7f8000000500780b */ /* 0x040fe40003f5d200 */
[----:B------:R-:W-:Y:S02]  /*3980*/  FSETP.NEU.FTZ.AND P1, PT, |R6|, +INF , PT ;  /* 0x7f8000000600780b */ /* 0x000fe40003f3d200 */
[----:B------:R-:W-:-:S11]  /*3990*/  FSETP.NEU.FTZ.AND P0, PT, |R5|, +INF , PT ;  /* 0x7f8000000500780b */ /* 0x000fd60003f1d200 */
[----:B------:R-:W-:Y:S05]  /*39a0*/  @!P1 BRA !P2, `(.L_x_71) ;  /* 0x00000004002c9947 */ /* 0x000fea0005000000 */
[----:B------:R-:W-:-:S04]  /*39b0*/  LOP3.LUT P2, RZ, R5, 0x7fffffff, RZ, 0xc0, !PT ;  /* 0x7fffffff05ff7812 */ /* 0x000fc8000784c0ff */
[----:B------:R-:W-:-:S13]  /*39c0*/  PLOP3.LUT P1, PT, P1, P2, PT, 0x2f, 0xf2 ;  /* 0x0000000000f2781c */ /* 0x000fda0000f24577 */
[----:B------:R-:W-:Y:S05]  /*39d0*/  @P1 BRA `(.L_x_72) ;  /* 0x0000000400181947 */ /* 0x000fea0003800000 */
[----:B------:R-:W-:-:S04]  /*39e0*/  LOP3.LUT P1, RZ, R6, 0x7fffffff, RZ, 0xc0, !PT ;  /* 0x7fffffff06ff7812 */ /* 0x000fc8000782c0ff */
[----:B------:R-:W-:-:S13]  /*39f0*/  PLOP3.LUT P0, PT, P0, P1, PT, 0x2f, 0xf2 ;  /* 0x0000000000f2781c */ /* 0x000fda0000702577 */
[----:B------:R-:W-:Y:S05]  /*3a00*/  @P0 BRA `(.L_x_73) ;  /* 0x0000000400000947 */ /* 0x000fea0003800000 */
[----:B------:R-:W-:Y:S02]  /*3a10*/  ISETP.GE.AND P0, PT, R32, RZ, PT ;  /* 0x000000ff2000720c */ /* 0x000fe40003f06270 */
[----:B------:R-:W-:-:S11]  /*3a20*/  ISETP.GE.AND P1, PT, R33, RZ, PT ;  /* 0x000000ff2100720c */ /* 0x000fd60003f26270 */
[----:B------:R-:W-:Y:S01]  /*3a30*/  @P0 MOV R18, RZ ;  /* 0x000000ff00120202 */ /* 0x000fe20000000f00 */
[----:B------:R-:W-:Y:S01]  /*3a40*/  @!P0 FFMA R5, R5, 1.84467440737095516160e+19, RZ ;  /* 0x5f80000005058823 */ /* 0x000fe200000000ff */
[----:B------:R-:W-:Y:S01]  /*3a50*/  @!P0 MOV R18, 0xffffffc0 ;  /* 0xffffffc000128802 */ /* 0x000fe20000000f00 */
[----:B------:R-:W-:-:S04]  /*3a60*/  @!P1 FFMA R6, R6, 1.84467440737095516160e+19, RZ ;  /* 0x5f80000006069823 */ /* 0x000fc800000000ff */
[----:B------:R-:W-:-:S07]  /*3a70*/  @!P1 VIADD R18, R18, 0x40 ;  /* 0x0000004012129836 */ /* 0x000fce0000000000 */
.L_x_69:
[----:B------:R-:W-:Y:S01]  /*3a80*/  LEA R33, R7, 0xc0800000, 0x17 ;  /* 0xc080000007217811 */ /* 0x000fe200078eb8ff */
[----:B------:R-:W-:Y:S03]  /*3a90*/  BSSY.RECONVERGENT B1, `(.L_x_74) ;  /* 0x0000036000017945 */ /* 0x000fe60003800200 */
[----:B------:R-:W-:Y:S02]  /*3aa0*/  IADD3 R33, PT, PT, -R33, R6, RZ ;  /* 0x0000000621217210 */ /* 0x000fe40007ffe1ff */
[----:B------:R-:W-:Y:S02]  /*3ab0*/  IADD3 R6, PT, PT, R31, -0x7f, RZ ;  /* 0xffffff811f067810 */ /* 0x000fe40007ffe0ff */
[----:B------:R-:W0:Y:S01]  /*3ac0*/  MUFU.RCP R35, R33 ;  /* 0x0000002100237308 */ /* 0x000e220000001000 */
[----:B------:R-:W-:Y:S01]  /*3ad0*/  FADD.FTZ R32, -R33, -RZ ;  /* 0x800000ff21207221 */ /* 0x000fe20000010100 */
[C---:B------:R-:W-:Y:S01]  /*3ae0*/  IADD3 R7, PT, PT, R6.reuse, 0x7f, -R7 ;  /* 0x0000007f06077810 */ /* 0x040fe20007ffe807 */
[----:B------:R-:W-:-:S04]  /*3af0*/  IMAD R5, R6, -0x800000, R5 ;  /* 0xff80000006057824 */ /* 0x000fc800078e0205 */
[----:B------:R-:W-:Y:S02]  /*3b00*/  IMAD.IADD R7, R7, 0x1, R18 ;  /* 0x0000000107077824 */ /* 0x000fe400078e0212 */
[----:B0-----:R-:W-:-:S04]  /*3b10*/  FFMA R34, R35, R32, 1 ;  /* 0x3f80000023227423 */ /* 0x001fc80000000020 */
[----:B------:R-:W-:-:S04]  /*3b20*/  FFMA R34, R35, R34, R35 ;  /* 0x0000002223227223 */ /* 0x000fc80000000023 */
[----:B------:R-:W-:-:S04]  /*3b30*/  FFMA R31, R5, R34, RZ ;  /* 0x00000022051f7223 */ /* 0x000fc800000000ff */
[----:B------:R-:W-:-:S04]  /*3b40*/  FFMA R35, R32, R31, R5 ;  /* 0x0000001f20237223 */ /* 0x000fc80000000005 */
[----:B------:R-:W-:-:S04]  /*3b50*/  FFMA R31, R34, R35, R31 ;  /* 0x00000023221f7223 */ /* 0x000fc8000000001f */
[----:B------:R-:W-:-:S04]  /*3b60*/  FFMA R32, R32, R31, R5 ;  /* 0x0000001f20207223 */ /* 0x000fc80000000005 */
[----:B------:R-:W-:-:S05]  /*3b70*/  FFMA R5, R34, R32, R31 ;  /* 0x0000002022057223 */ /* 0x000fca000000001f */
[----:B------:R-:W-:-:S04]  /*3b80*/  SHF.R.U32.HI R6, RZ, 0x17, R5 ;  /* 0x00000017ff067819 */ /* 0x000fc80000011605 */
[----:B------:R-:W-:-:S04]  /*3b90*/  LOP3.LUT R6, R6, 0xff, RZ, 0xc0, !PT ;  /* 0x000000ff06067812 */ /* 0x000fc800078ec0ff */
[----:B------:R-:W-:-:S04]  /*3ba0*/  IADD3 R6, PT, PT, R6, R7, RZ ;  /* 0x0000000706067210 */ /* 0x000fc80007ffe0ff */
[----:B------:R-:W-:-:S04]  /*3bb0*/  IADD3 R18, PT, PT, R6, -0x1, RZ ;  /* 0xffffffff06127810 */ /* 0x000fc80007ffe0ff */
[----:B------:R-:W-:-:S13]  /*3bc0*/  ISETP.GE.U32.AND P0, PT, R18, 0xfe, PT ;  /* 0x000000fe1200780c */ /* 0x000fda0003f06070 */
[----:B------:R-:W-:Y:S05]  /*3bd0*/  @!P0 BRA `(.L_x_75) ;  /* 0x0000000000808947 */ /* 0x000fea0003800000 */
[----:B------:R-:W-:-:S13]  /*3be0*/  ISETP.GT.AND P0, PT, R6, 0xfe, PT ;  /* 0x000000fe0600780c */ /* 0x000fda0003f04270 */
[----:B------:R-:W-:Y:S05]  /*3bf0*/  @P0 BRA `(.L_x_76) ;  /* 0x00000000006c0947 */ /* 0x000fea0003800000 */
[----:B------:R-:W-:-:S13]  /*3c00*/  ISETP.GE.AND P0, PT, R6, 0x1, PT ;  /* 0x000000010600780c */ /* 0x000fda0003f06270 */
[----:B------:R-:W-:Y:S05]  /*3c10*/  @P0 BRA `(.L_x_77) ;  /* 0x0000000000740947 */ /* 0x000fea0003800000 */
[----:B------:R-:W-:Y:S02]  /*3c20*/  ISETP.GE.AND P0, PT, R6, -0x18, PT ;  /* 0xffffffe80600780c */ /* 0x000fe40003f06270 */
[----:B------:R-:W-:-:S11]  /*3c30*/  LOP3.LUT R5, R5, 0x80000000, RZ, 0xc0, !PT ;  /* 0x8000000005057812 */ /* 0x000fd600078ec0ff */
[----:B------:R-:W-:Y:S05]  /*3c40*/  @!P0 BRA `(.L_x_77) ;  /* 0x0000000000688947 */ /* 0x000fea0003800000 */
[-CC-:B------:R-:W-:Y:S01]  /*3c50*/  FFMA.RZ R7, R34, R32.reuse, R31.reuse ;  /* 0x0000002022077223 */ /* 0x180fe2000000c01f */
[C---:B------:R-:W-:Y:S02]  /*3c60*/  ISETP.NE.AND P2, PT, R6.reuse, RZ, PT ;  /* 0x000000ff0600720c */ /* 0x040fe40003f45270 */
[----:B------:R-:W-:Y:S02]  /*3c70*/  ISETP.NE.AND P1, PT, R6, RZ, PT ;  /* 0x000000ff0600720c */ /* 0x000fe40003f25270 */
[----:B------:R-:W-:Y:S01]  /*3c80*/  LOP3.LUT R18, R7, 0x7fffff, RZ, 0xc0, !PT ;  /* 0x007fffff07127812 */ /* 0x000fe200078ec0ff */
[CCC-:B------:R-:W-:Y:S01]  /*3c90*/  FFMA.RP R7, R34.reuse, R32.reuse, R31.reuse ;  /* 0x0000002022077223 */ /* 0x1c0fe2000000801f */
[----:B------:R-:W-:Y:S01]  /*3ca0*/  FFMA.RM R32, R34, R32, R31 ;  /* 0x0000002022207223 */ /* 0x000fe2000000401f */
[----:B------:R-:W-:Y:S01]  /*3cb0*/  VIADD R31, R6, 0x20 ;  /* 0x00000020061f7836 */ /* 0x000fe20000000000 */
[----:B------:R-:W-:Y:S02]  /*3cc0*/  LOP3.LUT R18, R18, 0x800000, RZ, 0xfc, !PT ;  /* 0x0080000012127812 */ /* 0x000fe400078efcff */
[----:B------:R-:W-:-:S02]  /*3cd0*/  IADD3 R6, PT, PT, -R6, RZ, RZ ;  /* 0x000000ff06067210 */ /* 0x000fc40007ffe1ff */
[----:B------:R-:W-:Y:S02]  /*3ce0*/  SHF.L.U32 R31, R18, R31, RZ ;  /* 0x0000001f121f7219 */ /* 0x000fe400000006ff */
[----:B------:R-:W-:Y:S02]  /*3cf0*/  FSETP.NEU.FTZ.AND P0, PT, R7, R32, PT ;  /* 0x000000200700720b */ /* 0x000fe40003f1d000 */
[----:B------:R-:W-:Y:S02]  /*3d00*/  SEL R7, R6, RZ, P2 ;  /* 0x000000ff06077207 */ /* 0x000fe40001000000 */
[----:B------:R-:W-:Y:S02]  /*3d10*/  ISETP.NE.AND P1, PT, R31, RZ, P1 ;  /* 0x000000ff1f00720c */ /* 0x000fe40000f25270 */
[----:B------:R-:W-:Y:S02]  /*3d20*/  SHF.R.U32.HI R7, RZ, R7, R18 ;  /* 0x00000007ff077219 */ /* 0x000fe40000011612 */
[----:B------:R-:W-:-:S02]  /*3d30*/  PLOP3.LUT P0, PT, P0, P1, PT, 0xf8, 0x8f ;  /* 0x00000000008f781c */ /* 0x000fc40000703f70 */
[----:B------:R-:W-:Y:S02]  /*3d40*/  SHF.R.U32.HI R31, RZ, 0x1, R7 ;  /* 0x00000001ff1f7819 */ /* 0x000fe40000011607 */
[----:B------:R-:W-:-:S04]  /*3d50*/  SEL R6, RZ, 0x1, !P0 ;  /* 0x00000001ff067807 */ /* 0x000fc80004000000 */
[----:B------:R-:W-:-:S04]  /*3d60*/  LOP3.LUT R6, R6, 0x1, R31, 0xf8, !PT ;  /* 0x0000000106067812 */ /* 0x000fc800078ef81f */
[----:B------:R-:W-:-:S04]  /*3d70*/  LOP3.LUT R6, R6, R7, RZ, 0xc0, !PT ;  /* 0x0000000706067212 */ /* 0x000fc800078ec0ff */
[----:B------:R-:W-:-:S04]  /*3d80*/  IADD3 R6, PT, PT, R31, R6, RZ ;  /* 0x000000061f067210 */ /* 0x000fc80007ffe0ff */
[----:B------:R-:W-:Y:S01]  /*3d90*/  LOP3.LUT R5, R6, R5, RZ, 0xfc, !PT ;  /* 0x0000000506057212 */ /* 0x000fe200078efcff */
[----:B------:R-:W-:Y:S06]  /*3da0*/  BRA `(.L_x_77) ;  /* 0x0000000000107947 */ /* 0x000fec0003800000 */
.L_x_76:
[----:B------:R-:W-:-:S04]  /*3db0*/  LOP3.LUT R5, R5, 0x80000000, RZ, 0xc0, !PT ;  /* 0x8000000005057812 */ /* 0x000fc800078ec0ff */
[----:B------:R-:W-:Y:S01]  /*3dc0*/  LOP3.LUT R5, R5, 0x7f800000, RZ, 0xfc, !PT ;  /* 0x7f80000005057812 */ /* 0x000fe200078efcff */
[----:B------:R-:W-:Y:S06]  /*3dd0*/  BRA `(.L_x_77) ;  /* 0x0000000000047947 */ /* 0x000fec0003800000 */
.L_x_75:
[----:B------:R-:W-:-:S07]  /*3de0*/  IMAD R5, R7, 0x800000, R5 ;  /* 0x0080000007057824 */ /* 0x000fce00078e0205 */
.L_x_77:
[----:B------:R-:W-:Y:S05]  /*3df0*/  BSYNC.RECONVERGENT B1 ;  /* 0x0000000000017941 */ /* 0x000fea0003800200 */
.L_x_74:
[----:B------:R-:W-:Y:S05]  /*3e00*/  BRA `(.L_x_78) ;  /* 0x0000000000207947 */ /* 0x000fea0003800000 */
.L_x_73:
[----:B------:R-:W-:-:S04]  /*3e10*/  LOP3.LUT R5, R6, 0x80000000, R5, 0x48, !PT ;  /* 0x8000000006057812 */ /* 0x000fc800078e4805 */
[----:B------:R-:W-:Y:S01]  /*3e20*/  LOP3.LUT R5, R5, 0x7f800000, RZ, 0xfc, !PT ;  /* 0x7f80000005057812 */ /* 0x000fe200078efcff */
[----:B------:R-:W-:Y:S06]  /*3e30*/  BRA `(.L_x_78) ;  /* 0x0000000000147947 */ /* 0x000fec0003800000 */
.L_x_72:
[----:B------:R-:W-:Y:S01]  /*3e40*/  LOP3.LUT R5, R6, 0x80000000, R5, 0x48, !PT ;  /* 0x8000000006057812 */ /* 0x000fe200078e4805 */
[----:B------:R-:W-:Y:S06]  /*3e50*/  BRA `(.L_x_78) ;  /* 0x00000000000c7947 */ /* 0x000fec0003800000 */
.L_x_71:
[----:B------:R-:W0:Y:S01]  /*3e60*/  MUFU.RSQ R5, -QNAN ;  /* 0xffc0000000057908 */ /* 0x000e220000001400 */
[----:B------:R-:W-:Y:S05]  /*3e70*/  BRA `(.L_x_78) ;  /* 0x0000000000047947 */ /* 0x000fea0003800000 */
.L_x_70:
[----:B------:R-:W-:-:S07]  /*3e80*/  FADD.FTZ R5, R5, R6 ;  /* 0x0000000605057221 */ /* 0x000fce0000010000 */
.L_x_78:
[----:B------:R-:W-:Y:S05]  /*3e90*/  BSYNC.RECONVERGENT B0 ;  /* 0x0000000000007941 */ /* 0x000fea0003800200 */
.L_x_68:
[----:B------:R-:W-:Y:S01]  /*3ea0*/  HFMA2 R7, -RZ, RZ, 0, 0 ;  /* 0x00000000ff077431 */ /* 0x000fe200000001ff */
[----:B------:R-:W-:-:S04]  /*3eb0*/  MOV R6, R27 ;  /* 0x0000001b00067202 */ /* 0x000fc80000000f00 */
[----:B0-----:R-:W-:Y:S05]  /*3ec0*/  RET.REL.NODEC R6 `(_Z44test_parallel_relative_position_particle_runv) ;  /* 0xffffffc0064c7950 */ /* 0x001fea0003c3ffff */
.L_x_79:
[----:B------:R-:W-:-:S00]  /*3ed0*/  BRA `(.L_x_79) ;  /* 0xfffffffc00fc7947 */ /* 0x000fc0000383ffff */
[----:B------:R-:W-:-:S00]  /*3ee0*/  NOP ;  /* 0x0000000000007918 */ /* 0x000fc00000000000 */
        /* <DEDUP_REMOVED lines=9> */
.L_x_447:


//--------------------- .text._Z31test_parallel_relative_positionv --------------------------
	.section	.text._Z31test_parallel_relative_positionv,"ax",@progbits
	.align	128
        .global         _Z31test_parallel_relative_positionv
        .type           _Z31test_parallel_relative_positionv,@function
        .size           _Z31test_parallel_relative_positionv,(.L_x_450 - _Z31test_parallel_relative_positionv)
        .other          _Z31test_parallel_relative_positionv,@"STO_CUDA_ENTRY STV_DEFAULT"
_Z31test_parallel_relative_positionv:
.text._Z31test_parallel_relative_positionv:
        /* <DEDUP_REMOVED lines=9> */
[----:B------:R-:W-:-:S02]  /*0090*/  FFMA R0, R3, -R0, 2.8186669349670410156 ;  /* 0x4034650a03007423 */ /* 0x000fc40000000800 */
[----:B------:R-:W-:Y:S02]  /*00a0*/  VIADD R2, R4, 0x1800000 ;  /* 0x0180000004027836 */ /* 0x000fe40000000000 */
[----:B------:R-:W-:-:S03]  /*00b0*/  FFMA R0, R3, 1.9046542121259335545e-09, R0 ;  /* 0x3102e30803007823 */ /* 0x000fc60000000000 */
[----:B------:R-:W-:Y:S01]  /*00c0*/  LOP3.LUT R2, R2, 0x7f800000, RZ, 0xc0, !PT ;  /* 0x7f80000002027812 */ /* 0x000fe200078ec0ff */
[----:B------:R-:W-:-:S03]  /*00d0*/  FMUL R0, R0, 1.4426950216293334961 ;  /* 0x3fb8aa3b00007820 */ /* 0x000fc60000400000 */
[----:B------:R-:W-:Y:S02]  /*00e0*/  ISETP.GT.U32.AND P0, PT, R2, 0x1ffffff, PT ;  /* 0x01ffffff0200780c */ /* 0x000fe40003f04070 */
[----:B-1----:R-:W-:Y:S01]  /*00f0*/  IADD3 R2, P1, PT, R1, UR4, RZ ;  /* 0x0000000401027c10 */ /* 0x002fe2000ff3e0ff */
[----:B------:R-:W1:Y:S03]  /*0100*/  MUFU.EX2 R0, R0 ;  /* 0x0000000000007308 */ /* 0x000e660000000800 */
[----:B0-----:R-:W-:Y:S01]  /*0110*/  IADD3.X R16, PT, PT, RZ, UR5, RZ, P1, !PT ;  /* 0x00000005ff107c10 */ /* 0x001fe20008ffe4ff */
[----:B-1----:R-:W-:-:S04]  /*0120*/  FMUL R3, R0, 4 ;  /* 0x4080000000037820 */ /* 0x002fc80000400000 */
[----:B------:R-:W0:Y:S02]  /*0130*/  MUFU.RCP R5, R3 ;  /* 0x0000000300057308 */ /* 0x000e240000001000 */
[----:B0-----:R-:W-:-:S04]  /*0140*/  FMUL.FTZ R0, R5, -0.125 ;  /* 0xbe00000005007820 */ /* 0x001fc80000410000 */
[----:B------:R-:W-:Y:S01]  /*0150*/  FFMA R9, R3, 2, R0 ;  /* 0x4000000003097823 */ /* 0x000fe20000000000 */
[----:B------:R-:W-:Y:S06]  /*0160*/  @P0 BRA `(.L_x_80) ;  /* 0x0000000000100947 */ /* 0x000fec0003800000 */
[----:B------:R-:W-:Y:S01]  /*0170*/  IMAD.MOV.U32 R0, RZ, RZ, R4 ;  /* 0x000000ffff007224 */ /* 0x000fe200078e0004 */
[----:B------:R-:W-:-:S07]  /*0180*/  MOV R4, 0x1a0 ;  /* 0x000001a000047802 */ /* 0x000fce0000000f00 */
[----:B------:R-:W-:Y:S05]  /*0190*/  CALL.REL.NOINC `($__internal_3_$__cuda_sm20_rcp_rn_f32_slowpath) ;  /* 0x0000003000207944 */ /* 0x000fea0003c00000 */
[----:B------:R-:W-:Y:S05]  /*01a0*/  BRA `(.L_x_81) ;  /* 0x0000000000107947 */ /* 0x000fea0003800000 */
.L_x_80:
[----:B------:R-:W0:Y:S02]  /*01b0*/  MUFU.RCP R3, R4 ;  /* 0x0000000400037308 */ /* 0x000e240000001000 */
[----:B0-----:R-:W-:-:S04]  /*01c0*/  FFMA R0, R4, R3, -1 ;  /* 0xbf80000004007423 */ /* 0x001fc80000000003 */
[----:B------:R-:W-:-:S04]  /*01d0*/  FADD.FTZ R0, -R0, -RZ ;  /* 0x800000ff00007221 */ /* 0x000fc80000010100 */
[----:B------:R-:W-:-:S07]  /*01e0*/  FFMA R3, R3, R0, R3 ;  /* 0x0000000003037223 */ /* 0x000fce0000000003 */
.L_x_81:
[----:B------:R-:W0:Y:S01]  /*01f0*/  MUFU.RCP R0, |R9| ;  /* 0x4000000900007308 */ /* 0x000e220000001000 */
[----:B------:R-:W-:Y:S07]  /*0200*/  BSSY.RECONVERGENT B0, `(.L_x_82) ;  /* 0x000000c000007945 */ /* 0x000fee0003800200 */
[----:B------:R-:W1:Y:S01]  /*0210*/  FCHK P0, R3, |R9| ;  /* 0x4000000903007302 */ /* 0x000e620000000000 */
[----:B0-----:R-:W-:-:S04]  /*0220*/  FFMA R5, -|R9|, R0, 1 ;  /* 0x3f80000009057423 */ /* 0x001fc80000000300 */
[----:B------:R-:W-:-:S04]  /*0230*/  FFMA R0, R0, R5, R0 ;  /* 0x0000000500007223 */ /* 0x000fc80000000000 */
[----:B------:R-:W-:-:S04]  /*0240*/  FFMA R4, R0, R3, RZ ;  /* 0x0000000300047223 */ /* 0x000fc800000000ff */
[----:B------:R-:W-:-:S04]  /*0250*/  FFMA R11, -|R9|, R4, R3 ;  /* 0x00000004090b7223 */ /* 0x000fc80000000303 */
[----:B------:R-:W-:Y:S01]  /*0260*/  FFMA R11, R0, R11, R4 ;  /* 0x0000000b000b7223 */ /* 0x000fe20000000004 */
[----:B-1----:R-:W-:Y:S06]  /*0270*/  @!P0 BRA `(.L_x_83) ;  /* 0x0000000000108947 */ /* 0x002fec0003800000 */
[----:B------:R-:W-:Y:S01]  /*0280*/  FADD R4, |R9|, -RZ ;  /* 0x800000ff09047221 */ /* 0x000fe20000000200 */
[----:B------:R-:W-:-:S07]  /*0290*/  MOV R8, 0x2b0 ;  /* 0x000002b000087802 */ /* 0x000fce0000000f00 */
[----:B------:R-:W-:Y:S05]  /*02a0*/  CALL.REL.NOINC `($__internal_5_$__cuda_sm3x_div_rn_noftz_f32_slowpath) ;  /* 0x0000003400107944 */ /* 0x000fea0003c00000 */
[----:B------:R-:W-:-:S07]  /*02b0*/  MOV R11, R3 ;  /* 0x00000003000b7202 */ /* 0x000fce0000000f00 */
.L_x_83:
[----:B------:R-:W-:Y:S05]  /*02c0*/  BSYNC.RECONVERGENT B0 ;  /* 0x0000000000007941 */ /* 0x000fea0003800200 */
.L_x_82:
        /* <DEDUP_REMOVED lines=8> */
[----:B------:R-:W-:Y:S02]  /*0350*/  MOV R0, R3 ;  /* 0x0000000300007202 */ /* 0x000fe40000000f00 */
[----:B------:R-:W-:-:S07]  /*0360*/  MOV R4, 0x380 ;  /* 0x0000038000047802 */ /* 0x000fce0000000f00 */
[----:B------:R-:W-:Y:S05]  /*0370*/  CALL.REL.NOINC `($__internal_3_$__cuda_sm20_rcp_rn_f32_slowpath) ;  /* 0x0000002c00a87944 */ /* 0x000fea0003c00000 */
[----:B------:R-:W-:Y:S05]  /*0380*/  BRA `(.L_x_85) ;  /* 0x00000000000c7947 */ /* 0x000fea0003800000 */
.L_x_84:
[----:B------:R-:W-:-:S04]  /*0390*/  FFMA R3, -R0, R3, -1 ;  /* 0xbf80000000037423 */ /* 0x000fc80000000103 */
[----:B------:R-:W-:-:S04]  /*03a0*/  FADD.FTZ R3, -R3, -RZ ;  /* 0x800000ff03037221 */ /* 0x000fc80000010100 */
[----:B------:R-:W-:-:S07]  /*03b0*/  FFMA R3, -R0, R3, -R0 ;  /* 0x0000000300037223 */ /* 0x000fce0000000900 */
.L_x_85:
[----:B------:R-:W-:Y:S01]  /*03c0*/  FADD R4, |R9|, |R9| ;  /* 0x4000000909047221 */ /* 0x000fe20000000200 */
[----:B------:R-:W0:Y:S01]  /*03d0*/  S2R R10, SR_TID.X ;  /* 0x00000000000a7919 */ /* 0x000e220000002100 */
[----:B------:R-:W-:Y:S02]  /*03e0*/  BSSY.RECONVERGENT B0, `(.L_x_86) ;  /* 0x000000c000007945 */ /* 0x000fe40003800200 */
        /* <DEDUP_REMOVED lines=9> */
[----:B------:R-:W-:Y:S05]  /*0480*/  CALL.REL.NOINC `($__internal_5_$__cuda_sm3x_div_rn_noftz_f32_slowpath) ;  /* 0x0000003000987944 */ /* 0x000fea0003c00000 */
[----:B------:R-:W-:-:S07]  /*0490*/  IMAD.MOV.U32 R12, RZ, RZ, R3 ;  /* 0x000000ffff0c7224 */ /* 0x000fce00078e0003 */
.L_x_87:
[----:B------:R-:W-:Y:S05]  /*04a0*/  BSYNC.RECONVERGENT B0 ;  /* 0x0000000000007941 */ /* 0x000fea0003800200 */
.L_x_86:
        /* <DEDUP_REMOVED lines=25> */
[----:B------:R-:W-:Y:S05]  /*0640*/  CALL.REL.NOINC `($__internal_5_$__cuda_sm3x_div_rn_noftz_f32_slowpath) ;  /* 0x0000003000287944 */ /* 0x000fea0003c00000 */
[----:B------:R-:W-:-:S07]  /*0650*/  IMAD.MOV.U32 R6, RZ, RZ, R3 ;  /* 0x000000ffff067224 */ /* 0x000fce00078e0003 */
.L_x_91:
[----:B------:R-:W-:Y:S05]  /*0660*/  BSYNC.RECONVERGENT B3 ;  /* 0x0000000000037941 */ /* 0x000fea0003800200 */
.L_x_90:
[----:B------:R-:W-:Y:S02]  /*0670*/  IMAD R0, R10, 0x2d0, RZ ;  /* 0x000002d00a007824 */ /* 0x000fe400078e02ff */
[----:B------:R-:W-:Y:S01]  /*0680*/  FMUL.RZ R20, R6, 0.15915493667125701904 ;  /* 0x3e22f98306147820 */ /* 0x000fe2000040c000 */
[----:B------:R-:W-:Y:S01]  /*0690*/  MOV R4, 0x3bb60b61 ;  /* 0x3bb60b6100047802 */ /* 0x000fe20000000f00 */
[----:B------:R-:W-:Y:S01]  /*06a0*/  IMAD.MOV.U32 R3, RZ, RZ, 0x43340000 ;  /* 0x43340000ff037424 */ /* 0x000fe200078e00ff */
[----:B------:R-:W-:Y:S01]  /*06b0*/  BSSY.RECONVERGENT B3, `(.L_x_92) ;  /* 0x0000011000037945 */ /* 0x000fe20003800200 */
[----:B------:R-:W-:Y:S02]  /*06c0*/  I2FP.F32.U32 R0, R0 ;  /* 0x0000000000007245 */ /* 0x000fe40000201000 */
[----:B------:R-:W-:Y:S01]  /*06d0*/  FFMA R5, R4, -R3, 1 ;  /* 0x3f80000004057423 */ /* 0x000fe20000000803 */
[----:B------:R-:W0:Y:S02]  /*06e0*/  MUFU.SIN R20, R20 ;  /* 0x0000001400147308 */ /* 0x000e240000000400 */
[----:B------:R-:W-:Y:S01]  /*06f0*/  FMUL R3, R0, 3.1415927410125732422 ;  /* 0x40490fdb00037820 */ /* 0x000fe20000400000 */
[----:B------:R-:W-:-:S04]  /*0700*/  FFMA R0, R5, R4, 0.0055555556900799274445 ;  /* 0x3bb60b6105007423 */ /* 0x000fc80000000004 */
[----:B------:R-:W-:Y:S01]  /*0710*/  FFMA R4, R0, R3, RZ ;  /* 0x0000000300047223 */ /* 0x000fe200000000ff */
[----:B------:R-:W1:Y:S03]  /*0720*/  FCHK P0, R3, 180 ;  /* 0x4334000003007902 */ /* 0x000e660000000000 */
[----:B------:R-:W-:-:S04]  /*0730*/  FFMA R5, R4, -180, R3 ;  /* 0xc334000004057823 */ /* 0x000fc80000000003 */
[----:B------:R-:W-:Y:S01]  /*0740*/  FFMA R0, R0, R5, R4 ;  /* 0x0000000500007223 */ /* 0x000fe20000000004 */
[----:B0-----:R-:W-:-:S04]  /*0750*/  FMUL R7, R20, R11 ;  /* 0x0000000b14077220 */ /* 0x001fc80000400000 */
[----:B------:R-:W-:Y:S01]  /*0760*/  FFMA R7, R6, 0.00146484375, R7 ;  /* 0x3ac0000006077823 */ /* 0x000fe20000000007 */
[----:B-1----:R-:W-:Y:S06]  /*0770*/  @!P0 BRA `(.L_x_93) ;  /* 0x0000000000108947 */ /* 0x002fec0003800000 */
[----:B------:R-:W-:Y:S01]  /*0780*/  HFMA2 R4, -RZ, RZ, 3.6015625, 0 ;  /* 0x43340000ff047431 */ /* 0x000fe200000001ff */
[----:B------:R-:W-:-:S07]  /*0790*/  MOV R8, 0x7b0 ;  /* 0x000007b000087802 */ /* 0x000fce0000000f00 */
[----:B------:R-:W-:Y:S05]  /*07a0*/  CALL.REL.NOINC `($__internal_5_$__cuda_sm3x_div_rn_noftz_f32_slowpath) ;  /* 0x0000002c00d07944 */ /* 0x000fea0003c00000 */
[----:B------:R-:W-:-:S07]  /*07b0*/  IMAD.MOV.U32 R0, RZ, RZ, R3 ;  /* 0x000000ffff007224 */ /* 0x000fce00078e0003 */
.L_x_93:
[----:B------:R-:W-:Y:S05]  /*07c0*/  BSYNC.RECONVERGENT B3 ;  /* 0x0000000000037941 */ /* 0x000fea0003800200 */
.L_x_92:
[----:B------:R-:W-:Y:S01]  /*07d0*/  IMAD R3, R10, 0x438, RZ ;  /* 0x000004380a037824 */ /* 0x000fe200078e02ff */
[----:B------:R-:W-:Y:S01]  /*07e0*/  MOV R5, 0x3bb60b61 ;  /* 0x3bb60b6100057802 */ /* 0x000fe20000000f00 */
[----:B------:R-:W-:Y:S02]  /*07f0*/  IMAD.MOV.U32 R4, RZ, RZ, 0x43340000 ;  /* 0x43340000ff047424 */ /* 0x000fe400078e00ff */
[----:B------:R-:W-:Y:S01]  /*0800*/  FMUL.RZ R14, R0, 0.15915493667125701904 ;  /* 0x3e22f983000e7820 */ /* 0x000fe2000040c000 */
[----:B------:R-:W-:Y:S01]  /*0810*/  BSSY.RECONVERGENT B3, `(.L_x_94) ;  /* 0x0000010000037945 */ /* 0x000fe20003800200 */
[----:B------:R-:W-:Y:S01]  /*0820*/  I2FP.F32.U32 R3, R3 ;  /* 0x0000000300037245 */ /* 0x000fe20000201000 */
[----:B------:R-:W-:Y:S01]  /*0830*/  FFMA R8, R5, -R4, 1 ;  /* 0x3f80000005087423 */ /* 0x000fe20000000804 */
[----:B------:R-:W0:Y:S03]  /*0840*/  MUFU.SIN R0, R14 ;  /* 0x0000000e00007308 */ /* 0x000e260000000400 */
[----:B------:R-:W-:Y:S01]  /*0850*/  FMUL R4, R3, 3.1415927410125732422 ;  /* 0x40490fdb03047820 */ /* 0x000fe20000400000 */
[----:B------:R-:W-:-:S04]  /*0860*/  FFMA R3, R8, R5, 0.0055555556900799274445 ;  /* 0x3bb60b6108037423 */ /* 0x000fc80000000005 */
[----:B------:R-:W1:Y:S01]  /*0870*/  FCHK P0, R4, 180 ;  /* 0x4334000004007902 */ /* 0x000e620000000000 */
[----:B------:R-:W-:-:S04]  /*0880*/  FFMA R5, R3, R4, RZ ;  /* 0x0000000403057223 */ /* 0x000fc800000000ff */
[----:B------:R-:W-:Y:S01]  /*0890*/  FFMA R8, R5, -180, R4 ;  /* 0xc334000005087823 */ /* 0x000fe20000000004 */
[----:B0-----:R-:W-:-:S03]  /*08a0*/  FFMA R0, R0, R12, R7 ;  /* 0x0000000c00007223 */ /* 0x001fc60000000007 */
[----:B------:R-:W-:Y:S01]  /*08b0*/  FFMA R3, R3, R8, R5 ;  /* 0x0000000803037223 */ /* 0x000fe20000000005 */
[----:B-1----:R-:W-:Y:S06]  /*08c0*/  @!P0 BRA `(.L_x_95) ;  /* 0x0000000000108947 */ /* 0x002fec0003800000 */
[----:B------:R-:W-:Y:S01]  /*08d0*/  MOV R3, R4 ;  /* 0x0000000400037202 */ /* 0x000fe20000000f00 */
[----:B------:R-:W-:Y:S01]  /*08e0*/  IMAD.MOV.U32 R4, RZ, RZ, 0x43340000 ;  /* 0x43340000ff047424 */ /* 0x000fe200078e00ff */
[----:B------:R-:W-:-:S07]  /*08f0*/  MOV R8, 0x910 ;  /* 0x0000091000087802 */ /* 0x000fce0000000f00 */
[----:B------:R-:W-:Y:S05]  /*0900*/  CALL.REL.NOINC `($__internal_5_$__cuda_sm3x_div_rn_noftz_f32_slowpath) ;  /* 0x0000002c00787944 */ /* 0x000fea0003c00000 */
.L_x_95:
[----:B------:R-:W-:Y:S05]  /*0910*/  BSYNC.RECONVERGENT B3 ;  /* 0x0000000000037941 */ /* 0x000fea0003800200 */
.L_x_94:
[----:B------:R-:W-:Y:S02]  /*0920*/  HFMA2 R4, -RZ, RZ, 2.25, 0 ;  /* 0x40800000ff047431 */ /* 0x000fe400000001ff */
[----:B------:R-:W-:Y:S01]  /*0930*/  IMAD.MOV.U32 R5, RZ, RZ, 0x3f317218 ;  /* 0x3f317218ff057424 */ /* 0x000fe200078e00ff */
[----:B------:R-:W-:Y:S01]  /*0940*/  MOV R7, 0x3bb60b61 ;  /* 0x3bb60b6100077802 */ /* 0x000fe20000000f00 */
[----:B------:R-:W-:Y:S02]  /*0950*/  BSSY.RECONVERGENT B3, `(.L_x_96) ;  /* 0x000001b000037945 */ /* 0x000fe40003800200 */
[----:B------:R-:W-:-:S04]  /*0960*/  FFMA R5, R4, -R5, 2.8186669349670410156 ;  /* 0x4034650a04057423 */ /* 0x000fc80000000805 */
[----:B------:R-:W-:Y:S01]  /*0970*/  FFMA R5, R4, 1.9046542121259335545e-09, R5 ;  /* 0x3102e30804057823 */ /* 0x000fe20000000005 */
[----:B------:R-:W-:-:S03]  /*0980*/  IMAD.MOV.U32 R4, RZ, RZ, 0x43340000 ;  /* 0x43340000ff047424 */ /* 0x000fc600078e00ff */
[----:B------:R-:W-:Y:S01]  /*0990*/  FMUL R14, R5, 1.4426950216293334961 ;  /* 0x3fb8aa3b050e7820 */ /* 0x000fe20000400000 */
[----:B------:R-:W-:Y:S01]  /*09a0*/  FMUL.RZ R5, R3, 0.15915493667125701904 ;  /* 0x3e22f98303057820 */ /* 0x000fe2000040c000 */
[----:B------:R-:W-:Y:S02]  /*09b0*/  IMAD R3, R10, 0x5a0, RZ ;  /* 0x000005a00a037824 */ /* 0x000fe400078e02ff */
[----:B------:R-:W-:Y:S02]  /*09c0*/  FFMA R8, R7, -R4, 1 ;  /* 0x3f80000007087423 */ /* 0x000fe40000000804 */
[----:B------:R-:W0:Y:S01]  /*09d0*/  MUFU.EX2 R14, R14 ;  /* 0x0000000e000e7308 */ /* 0x000e220000000800 */
[----:B------:R-:W-:Y:S01]  /*09e0*/  I2FP.F32.U32 R4, R3 ;  /* 0x0000000300047245 */ /* 0x000fe20000201000 */
[----:B------:R-:W-:-:S04]  /*09f0*/  FFMA R3, R8, R7, 0.0055555556900799274445 ;  /* 0x3bb60b6108037423 */ /* 0x000fc80000000007 */
[----:B------:R-:W-:Y:S02]  /*0a00*/  FMUL R4, R4, 3.1415927410125732422 ;  /* 0x40490fdb04047820 */ /* 0x000fe40000400000 */
[----:B------:R-:W1:Y:S02]  /*0a10*/  MUFU.SIN R5, R5 ;  /* 0x0000000500057308 */ /* 0x000e640000000400 */
[----:B------:R-:W-:-:S04]  /*0a20*/  FFMA R7, R3, R4, RZ ;  /* 0x0000000403077223 */ /* 0x000fc800000000ff */
[----:B------:R-:W-:Y:S02]  /*0a30*/  FFMA R8, R7, -180, R4 ;  /* 0xc334000007087823 */ /* 0x000fe40000000004 */
[----:B------:R-:W-:Y:S01]  /*0a40*/  FCHK P0, R4, 180 ;  /* 0x4334000004007902 */ /* 0x000fe20000000000 */
[----:B0-----:R-:W-:Y:S01]  /*0a50*/  FMUL R15, R14, 4 ;  /* 0x408000000e0f7820 */ /* 0x001fe20000400000 */
[----:B------:R-:W-:-:S06]  /*0a60*/  FFMA R3, R3, R8, R7 ;  /* 0x0000000803037223 */ /* 0x000fcc0000000007 */
[----:B------:R-:W0:Y:S01]  /*0a70*/  MUFU.RCP R17, R15 ;  /* 0x0000000f00117308 */ /* 0x000e220000001000 */
[----:B-1----:R-:W-:Y:S01]  /*0a80*/  FFMA R0, RZ, R5, R0 ;  /* 0x00000005ff007223 */ /* 0x002fe20000000000 */
[----:B0-----:R-:W-:-:S04]  /*0a90*/  FMUL.FTZ R14, R17, 0.125 ;  /* 0x3e000000110e7820 */ /* 0x001fc80000410000 */
[----:B------:R-:W-:Y:S01]  /*0aa0*/  FFMA R14, R15, 2, R14 ;  /* 0x400000000f0e7823 */ /* 0x000fe2000000000e */
[----:B------:R-:W-:Y:S06]  /*0ab0*/  @!P0 BRA `(.L_x_97) ;  /* 0x0000000000108947 */ /* 0x000fec0003800000 */
[----:B------:R-:W-:Y:S01]  /*0ac0*/  MOV R3, R4 ;  /* 0x0000000400037202 */ /* 0x000fe20000000f00 */
[----:B------:R-:W-:Y:S01]  /*0ad0*/  IMAD.MOV.U32 R4, RZ, RZ, 0x43340000 ;  /* 0x43340000ff047424 */ /* 0x000fe200078e00ff */
[----:B------:R-:W-:-:S07]  /*0ae0*/  MOV R8, 0xb00 ;  /* 0x00000b0000087802 */ /* 0x000fce0000000f00 */
[----:B------:R-:W-:Y:S05]  /*0af0*/  CALL.REL.NOINC `($__internal_5_$__cuda_sm3x_div_rn_noftz_f32_slowpath) ;  /* 0x0000002800fc7944 */ /* 0x000fea0003c00000 */
.L_x_97:
[----:B------:R-:W-:Y:S05]  /*0b00*/  BSYNC.RECONVERGENT B3 ;  /* 0x0000000000037941 */ /* 0x000fea0003800200 */
.L_x_96:
[----:B------:R-:W-:Y:S01]  /*0b10*/  FMUL.RZ R8, R3, 0.15915493667125701904 ;  /* 0x3e22f98303087820 */ /* 0x000fe2000040c000 */
[----:B------:R-:W-:Y:S01]  /*0b20*/  FMUL.RZ R18, R6, 0.15915493667125701904 ;  /* 0x3e22f98306127820 */ /* 0x000fe2000040c000 */
[----:B------:R-:W-:Y:S01]  /*0b30*/  BSSY.RECONVERGENT B1, `(.L_x_98) ;  /* 0x0000049000017945 */ /* 0x000fe20003800200 */
[----:B------:R-:W0:Y:S01]  /*0b40*/  LDC.64 R6, c[0x0][0x358] ;  /* 0x0000d600ff067b82 */ /* 0x000e220000000a00 */
[----:B------:R-:W1:Y:S08]  /*0b50*/  MUFU.SIN R21, R8 ;  /* 0x0000000800157308 */ /* 0x000e700000000400 */
[----:B------:R-:W2:Y:S01]  /*0b60*/  MUFU.COS R3, R18 ;  /* 0x0000001200037308 */ /* 0x000ea20000000000 */
[----:B-1----:R-:W-:-:S04]  /*0b70*/  FFMA R21, RZ, R21, R0 ;  /* 0x00000015ff157223 */ /* 0x002fc80000000000 */
[C---:B------:R-:W-:Y:S01]  /*0b80*/  FMUL R0, R21.reuse, 0.63661974668502807617 ;  /* 0x3f22f98315007820 */ /* 0x040fe20000400000 */
[----:B------:R-:W-:Y:S01]  /*0b90*/  FSETP.GE.AND P0, PT, |R21|, 105615, PT ;  /* 0x47ce47801500780b */ /* 0x000fe20003f06200 */
[----:B--2---:R-:W-:-:S04]  /*0ba0*/  FADD R22, -R3, R14 ;  /* 0x0000000e03167221 */ /* 0x004fc80000000100 */
[----:B------:R-:W1:Y:S02]  /*0bb0*/  F2I.NTZ R0, R0 ;  /* 0x0000000000007305 */ /* 0x000e640000203100 */
[-C--:B-1----:R-:W-:Y:S02]  /*0bc0*/  I2FP.F32.S32 R4, R0.reuse ;  /* 0x0000000000047245 */ /* 0x082fe40000201400 */
[----:B------:R-:W-:-:S03]  /*0bd0*/  MOV R17, R0 ;  /* 0x0000000000117202 */ /* 0x000fc60000000f00 */
[----:B------:R-:W-:-:S04]  /*0be0*/  FFMA R5, R4, -1.5707962512969970703, R21 ;  /* 0xbfc90fda04057823 */ /* 0x000fc80000000015 */
[----:B------:R-:W-:-:S04]  /*0bf0*/  FFMA R5, R4, -7.5497894158615963534e-08, R5 ;  /* 0xb3a2216804057823 */ /* 0x000fc80000000005 */
[----:B------:R-:W-:-:S04]  /*0c00*/  FFMA R15, R4, -5.3903029534742383927e-15, R5 ;  /* 0xa7c234c5040f7823 */ /* 0x000fc80000000005 */
[----:B------:R-:W-:Y:S01]  /*0c10*/  IMAD.MOV.U32 R3, RZ, RZ, R15 ;  /* 0x000000ffff037224 */ /* 0x000fe200078e000f */
[----:B0-----:R-:W-:Y:S06]  /*0c20*/  @!P0 BRA `(.L_x_99) ;  /* 0x0000000000e48947 */ /* 0x001fec0003800000 */
        /* <DEDUP_REMOVED lines=11> */
.L_x_100:
[----:B------:R-:W-:Y:S01]  /*0ce0*/  R2UR UR8, R6 ;  /* 0x00000000060872ca */ /* 0x000fe200000e0000 */
[----:B0-----:R-:W-:Y:S01]  /*0cf0*/  IMAD.U32 R19, RZ, RZ, UR7 ;  /* 0x00000007ff137e24 */ /* 0x001fe2000f8e00ff */
[----:B------:R-:W-:Y:S02]  /*0d00*/  R2UR UR9, R7 ;  /* 0x00000000070972ca */ /* 0x000fe400000e0000 */
[----:B------:R-:W-:-:S11]  /*0d10*/  MOV R18, UR6 ;  /* 0x0000000600127c02 */ /* 0x000fd60008000f00 */
        /* <DEDUP_REMOVED lines=42> */
.L_x_99:
[----:B------:R-:W-:Y:S05]  /*0fc0*/  BSYNC.RECONVERGENT B1 ;  /* 0x0000000000017941 */ /* 0x000fea0003800200 */
.L_x_98:
        /* <DEDUP_REMOVED lines=14> */
[----:B------:R-:W-:Y:S01]  /*10b0*/  FFMA R29, R5, R0, RZ ;  /* 0x00000000051d7223 */ /* 0x000fe200000000ff */
[----:B------:R-:W-:Y:S01]  /*10c0*/  FSETP.GE.AND P0, PT, |R21|, 105615, PT ;  /* 0x47ce47801500780b */ /* 0x000fe20003f06200 */
        /* <DEDUP_REMOVED lines=15> */
.L_x_103:
[----:B------:R-:W-:Y:S01]  /*11c0*/  R2UR UR6, R6 ;  /* 0x00000000060672ca */ /* 0x000fe200000e0000 */
[----:B0-----:R-:W-:Y:S01]  /*11d0*/  IMAD.WIDE.U32 R18, R0, 0x4, R4 ;  /* 0x0000000400127825 */ /* 0x001fe200078e0004 */
[----:B------:R-:W-:-:S13]  /*11e0*/  R2UR UR7, R7 ;  /* 0x00000000070772ca */ /* 0x000fda00000e0000 */
        /* <DEDUP_REMOVED lines=17> */
[----:B-1----:R-:W2:Y:S04]  /*1300*/  LDL R3, [R15+0x14] ;  /* 0x000014000f037983 */ /* 0x002ea80000100800 */
[----:B------:R-:W3:Y:S01]  /*1310*/  @P0 LDL R4, [R15+0x10] ;  /* 0x000010000f040983 */ /* 0x000ee20000100800 */
        /* <DEDUP_REMOVED lines=21> */
.L_x_102:
[----:B------:R-:W-:Y:S05]  /*1470*/  BSYNC.RECONVERGENT B1 ;  /* 0x0000000000017941 */ /* 0x000fea0003800200 */
.L_x_101:
[----:B------:R-:W0:Y:S01]  /*1480*/  MUFU.RCP R3, R22 ;  /* 0x0000001600037308 */ /* 0x000e220000001000 */
[----:B------:R-:W-:Y:S01]  /*1490*/  UMOV UR4, 0x3f717932 ;  /* 0x3f71793200047882 */ /* 0x000fe20000000000 */
[----:B------:R-:W-:Y:S01]  /*14a0*/  BSSY.RECONVERGENT B3, `(.L_x_104) ;  /* 0x000000d000037945 */ /* 0x000fe20003800200 */
[----:B------:R-:W-:-:S05]  /*14b0*/  IMAD.U32 R5, RZ, RZ, UR4 ;  /* 0x00000004ff057e24 */ /* 0x000fca000f8e00ff */
        /* <DEDUP_REMOVED lines=10> */
[----:B------:R-:W-:Y:S05]  /*1560*/  CALL.REL.NOINC `($__internal_5_$__cuda_sm3x_div_rn_noftz_f32_slowpath) ;  /* 0x0000002000607944 */ /* 0x000fea0003c00000 */
.L_x_105:
[----:B------:R-:W-:Y:S05]  /*1570*/  BSYNC.RECONVERGENT B3 ;  /* 0x0000000000037941 */ /* 0x000fea0003800200 */
.L_x_104:
[----:B------:R-:W-:Y:S02]  /*1580*/  HFMA2 R0, -RZ, RZ, 0.487060546875, -0.0625 ;  /* 0x37cbac00ff007431 */ /* 0x000fe400000001ff */
[----:B------:R-:W-:Y:S01]  /*1590*/  FMUL R5, R15, R15 ;  /* 0x0000000f0f057220 */ /* 0x000fe20000400000 */
[C---:B------:R-:W-:Y:S01]  /*15a0*/  LOP3.LUT R4, R17.reuse, 0x1, RZ, 0xc0, !PT ;  /* 0x0000000111047812 */ /* 0x040fe200078ec0ff */
[----:B------:R-:W-:Y:S01]  /*15b0*/  IMAD.MOV.U32 R8, RZ, RZ, 0x3d2aaabb ;  /* 0x3d2aaabbff087424 */ /* 0x000fe200078e00ff */
[----:B------:R-:W-:Y:S01]  /*15c0*/  MOV R18, 0x3effffff ;  /* 0x3effffff00127802 */ /* 0x000fe20000000f00 */
[----:B------:R-:W-:Y:S01]  /*15d0*/  IMAD.MOV.U32 R21, RZ, RZ, 0x168 ;  /* 0x00000168ff157424 */ /* 0x000fe200078e00ff */
[----:B------:R-:W-:Y:S01]  /*15e0*/  ISETP.NE.U32.AND P0, PT, R4, 0x1, PT ;  /* 0x000000010400780c */ /* 0x000fe20003f05070 */
[----:B------:R-:W-:Y:S01]  /*15f0*/  BSSY.RECONVERGENT B3, `(.L_x_106) ;  /* 0x0000172000037945 */ /* 0x000fe20003800200 */
[----:B------:R-:W-:Y:S01]  /*1600*/  LOP3.LUT P1, RZ, R17, 0x2, RZ, 0xc0, !PT ;  /* 0x0000000211ff7812 */ /* 0x000fe2000782c0ff */
[----:B------:R-:W-:-:S02]  /*1610*/  IMAD R21, R10, R21, 0x168 ;  /* 0x000001680a157424 */ /* 0x000fc400078e0215 */
[----:B------:R-:W-:Y:S01]  /*1620*/  FFMA R0, R5, R0, -0.0013887860113754868507 ;  /* 0xbab607ed05007423 */ /* 0x000fe20000000000 */
[----:B------:R-:W-:Y:S02]  /*1630*/  FSEL R8, R8, 0.0083327032625675201416, !P0 ;  /* 0x3c0885e408087808 */ /* 0x000fe40004000000 */
[----:B------:R-:W-:Y:S02]  /*1640*/  FSEL R17, -R18, -0.16666662693023681641, !P0 ;  /* 0xbe2aaaa812117808 */ /* 0x000fe40004000100 */
[----:B------:R-:W-:Y:S02]  /*1650*/  CS2R R18, SRZ ;  /* 0x0000000000127805 */ /* 0x000fe4000001ff00 */
[----:B------:R-:W-:Y:S02]  /*1660*/  FSEL R4, R0, -0.00019574658654164522886, !P0 ;  /* 0xb94d415300047808 */ /* 0x000fe40004000000 */
[----:B------:R-:W-:-:S03]  /*1670*/  FSEL R0, R15, 1, P0 ;  /* 0x3f8000000f007808 */ /* 0x000fc60000000000 */
[C---:B------:R-:W-:Y:S02]  /*1680*/  FFMA R4, R5.reuse, R4, R8 ;  /* 0x0000000405047223 */ /* 0x040fe40000000008 */
[C---:B------:R-:W-:Y:S02]  /*1690*/  FFMA R15, R5.reuse, R0, RZ ;  /* 0x00000000050f7223 */ /* 0x040fe400000000ff */
[----:B------:R-:W-:-:S04]  /*16a0*/  FFMA R4, R5, R4, R17 ;  /* 0x0000000405047223 */ /* 0x000fc80000000011 */
[----:B------:R-:W-:Y:S01]  /*16b0*/  FFMA R17, R15, R4, R0 ;  /* 0x000000040f117223 */ /* 0x000fe20000000000 */
[-C--:B------:R-:W-:Y:S01]  /*16c0*/  FMUL R0, |R9|, R3.reuse ;  /* 0x0000000309007220 */ /* 0x080fe20000400200 */
[----:B------:R-:W-:Y:S01]  /*16d0*/  FMUL R15, R20, R3 ;  /* 0x00000003140f7220 */ /* 0x000fe20000400000 */
[----:B------:R-:W-:Y:S02]  /*16e0*/  HFMA2 R20, -RZ, RZ, 0, 0 ;  /* 0x00000000ff147431 */ /* 0x000fe400000001ff */
[----:B------:R-:W-:Y:S01]  /*16f0*/  @P1 FADD R17, RZ, -R17 ;  /* 0x80000011ff111221 */ /* 0x000fe20000000000 */
[----:B------:R-:W-:-:S03]  /*1700*/  FMUL R29, R29, R0 ;  /* 0x000000001d1d7220 */ /* 0x000fc60000400000 */
[----:B------:R-:W-:-:S07]  /*1710*/  FMUL R17, R0, R17 ;  /* 0x0000001100117220 */ /* 0x000fce0000400000 */
.L_x_133:
[----:B------:R-:W-:Y:S01]  /*1720*/  MOV R3, 0x43340000 ;  /* 0x4334000000037802 */ /* 0x000fe20000000f00 */
[----:B------:R-:W-:Y:S01]  /*1730*/  IMAD.MOV.U32 R0, RZ, RZ, 0x3bb60b61 ;  /* 0x3bb60b61ff007424 */ /* 0x000fe200078e00ff */
[----:B------:R-:W-:Y:S01]  /*1740*/  BSSY.RECONVERGENT B4, `(.L_x_107) ;  /* 0x0000012000047945 */ /* 0x000fe20003800200 */
[----:B------:R-:W-:Y:S01]  /*1750*/  VIADD R13, R13, 0x3 ;  /* 0x000000030d0d7836 */ /* 0x000fe20000000000 */
[----:B------:R-:W-:Y:S01]  /*1760*/  MOV R22, R29 ;  /* 0x0000001d00167202 */ /* 0x000fe20000000f00 */
[----:B------:R-:W-:-:S03]  /*1770*/  FFMA R5, R0, -R3, 1 ;  /* 0x3f80000000057423 */ /* 0x000fc60000000803 */
[----:B------:R-:W-:Y:S01]  /*1780*/  I2FP.F32.U32 R3, R13 ;  /* 0x0000000d00037245 */ /* 0x000fe20000201000 */
[----:B------:R-:W-:Y:S01]  /*1790*/  FFMA R0, R5, R0, 0.0055555556900799274445 ;  /* 0x3bb60b6105007423 */ /* 0x000fe20000000000 */
[----:B------:R-:W-:-:S03]  /*17a0*/  ISETP.GE.U32.AND P2, PT, R13, R21, PT ;  /* 0x000000150d00720c */ /* 0x000fc60003f46070 */
[----:B------:R-:W-:-:S04]  /*17b0*/  FMUL R4, R3, 3.1415927410125732422 ;  /* 0x40490fdb03047820 */ /* 0x000fc80000400000 */
[----:B------:R-:W0:Y:S01]  /*17c0*/  FCHK P0, R4, 180 ;  /* 0x4334000004007902 */ /* 0x000e220000000000 */
[----:B------:R-:W-:-:S04]  /*17d0*/  FFMA R23, R0, R4, RZ ;  /* 0x0000000400177223 */ /* 0x000fc800000000ff */
[----:B------:R-:W-:-:S04]  /*17e0*/  FFMA R3, R23, -180, R4 ;  /* 0xc334000017037823 */ /* 0x000fc80000000004 */
[----:B------:R-:W-:Y:S01]  /*17f0*/  FFMA R23, R0, R3, R23 ;  /* 0x0000000300177223 */ /* 0x000fe20000000017 */
[----:B0-----:R-:W-:Y:S06]  /*1800*/  @!P0 BRA `(.L_x_108) ;  /* 0x0000000000148947 */ /* 0x001fec0003800000 */
[----:B------:R-:W-:Y:S01]  /*1810*/  IMAD.MOV.U32 R3, RZ, RZ, R4 ;  /* 0x000000ffff037224 */ /* 0x000fe200078e0004 */
[----:B------:R-:W-:Y:S02]  /*1820*/  MOV R4, 0x43340000 ;  /* 0x4334000000047802 */ /* 0x000fe40000000f00 */
[----:B------:R-:W-:-:S07]  /*1830*/  MOV R8, 0x1850 ;  /* 0x0000185000087802 */ /* 0x000fce0000000f00 */
[----:B------:R-:W-:Y:S05]  /*1840*/  CALL.REL.NOINC `($__internal_5_$__cuda_sm3x_div_rn_noftz_f32_slowpath) ;  /* 0x0000001c00a87944 */ /* 0x000fea0003c00000 */
[----:B------:R-:W-:-:S07]  /*1850*/  IMAD.MOV.U32 R23, RZ, RZ, R3 ;  /* 0x000000ffff177224 */ /* 0x000fce00078e0003 */
.L_x_108:
[----:B------:R-:W-:Y:S05]  /*1860*/  BSYNC.RECONVERGENT B4 ;  /* 0x0000000000047941 */ /* 0x000fea0003800200 */
.L_x_107:
        /* <DEDUP_REMOVED lines=17> */
[----:B------:R-:W-:Y:S01]  /*1980*/  IMAD.MOV.U32 R3, RZ, RZ, R8 ;  /* 0x000000ffff037224 */ /* 0x000fe200078e0008 */
[----:B------:R-:W-:Y:S02]  /*1990*/  MOV R4, 0x43340000 ;  /* 0x4334000000047802 */ /* 0x000fe40000000f00 */
[----:B------:R-:W-:-:S07]  /*19a0*/  MOV R8, 0x19c0 ;  /* 0x000019c000087802 */ /* 0x000fce0000000f00 */
[----:B------:R-:W-:Y:S05]  /*19b0*/  CALL.REL.NOINC `($__internal_5_$__cuda_sm3x_div_rn_noftz_f32_slowpath) ;  /* 0x0000001c004c7944 */ /* 0x000fea0003c00000 */
[----:B------:R-:W-:-:S07]  /*19c0*/  IMAD.MOV.U32 R0, RZ, RZ, R3 ;  /* 0x000000ffff007224 */ /* 0x000fce00078e0003 */
.L_x_110:
[----:B------:R-:W-:Y:S05]  /*19d0*/  BSYNC.RECONVERGENT B4 ;  /* 0x0000000000047941 */ /* 0x000fea0003800200 */
.L_x_109:
        /* <DEDUP_REMOVED lines=20> */
.L_x_112:
[----:B------:R-:W-:Y:S05]  /*1b20*/  BSYNC.RECONVERGENT B4 ;  /* 0x0000000000047941 */ /* 0x000fea0003800200 */
.L_x_111:
[----:B------:R-:W-:Y:S01]  /*1b30*/  FMUL.RZ R5, R3, 0.15915493667125701904 ;  /* 0x3e22f98303057820 */ /* 0x000fe2000040c000 */
[----:B------:R-:W-:Y:S02]  /*1b40*/  IMAD.SHL.U32 R3, R13, 0x4, RZ ;  /* 0x000000040d037824 */ /* 0x000fe400078e00ff */
[----:B------:R-:W-:Y:S01]  /*1b50*/  HFMA2 R25, -RZ, RZ, 3.6015625, 0 ;  /* 0x43340000ff197431 */ /* 0x000fe200000001ff */
[----:B------:R-:W-:Y:S01]  /*1b60*/  MOV R4, 0x3bb60b61 ;  /* 0x3bb60b6100047802 */ /* 0x000fe20000000f00 */
        /* <DEDUP_REMOVED lines=9> */
[----:B0-----:R-:W-:-:S03]  /*1c00*/  FFMA R0, RZ, R5, R0 ;  /* 0x00000005ff007223 */ /* 0x001fc60000000000 */
[----:B------:R-:W-:Y:S01]  /*1c10*/  FFMA R3, R3, R25, R4 ;  /* 0x0000001903037223 */ /* 0x000fe20000000004 */
[----:B-1----:R-:W-:Y:S06]  /*1c20*/  @!P0 BRA `(.L_x_114) ;  /* 0x0000000000108947 */ /* 0x002fec0003800000 */
[----:B------:R-:W-:Y:S01]  /*1c30*/  IMAD.MOV.U32 R3, RZ, RZ, R27 ;  /* 0x000000ffff037224 */ /* 0x000fe200078e001b */
[----:B------:R-:W-:Y:S02]  /*1c40*/  MOV R4, 0x43340000 ;  /* 0x4334000000047802 */ /* 0x000fe40000000f00 */
[----:B------:R-:W-:-:S07]  /*1c50*/  MOV R8, 0x1c70 ;  /* 0x00001c7000087802 */ /* 0x000fce0000000f00 */
[----:B------:R-:W-:Y:S05]  /*1c60*/  CALL.REL.NOINC `($__internal_5_$__cuda_sm3x_div_rn_noftz_f32_slowpath) ;  /* 0x0000001800a07944 */ /* 0x000fea0003c00000 */
.L_x_114:
[----:B------:R-:W-:Y:S05]  /*1c70*/  BSYNC.RECONVERGENT B4 ;  /* 0x0000000000047941 */ /* 0x000fea0003800200 */
.L_x_113:
[----:B------:R-:W-:Y:S01]  /*1c80*/  FMUL.RZ R8, R23, 0.15915493667125701904 ;  /* 0x3e22f98317087820 */ /* 0x000fe2000040c000 */
[----:B------:R-:W-:Y:S01]  /*1c90*/  UMOV UR4, 0x3f717932 ;  /* 0x3f71793200047882 */ /* 0x000fe20000000000 */
[----:B------:R-:W-:Y:S01]  /*1ca0*/  BSSY.RECONVERGENT B4, `(.L_x_115) ;  /* 0x0000014000047945 */ /* 0x000fe20003800200 */
[----:B------:R-:W-:Y:S01]  /*1cb0*/  IMAD.U32 R26, RZ, RZ, UR4 ;  /* 0x00000004ff1a7e24 */ /* 0x000fe2000f8e00ff */
        /* <DEDUP_REMOVED lines=13> */
[----:B------:R-:W-:Y:S01]  /*1d90*/  MOV R4, R27 ;  /* 0x0000001b00047202 */ /* 0x000fe20000000f00 */
[----:B------:R-:W-:Y:S01]  /*1da0*/  IMAD.MOV.U32 R3, RZ, RZ, 0x3f717932 ;  /* 0x3f717932ff037424 */ /* 0x000fe200078e00ff */
[----:B------:R-:W-:-:S07]  /*1db0*/  MOV R8, 0x1dd0 ;  /* 0x00001dd000087802 */ /* 0x000fce0000000f00 */
[----:B------:R-:W-:Y:S05]  /*1dc0*/  CALL.REL.NOINC `($__internal_5_$__cuda_sm3x_div_rn_noftz_f32_slowpath) ;  /* 0x0000001800487944 */ /* 0x000fea0003c00000 */
[----:B------:R-:W-:-:S07]  /*1dd0*/  MOV R25, R3 ;  /* 0x0000000300197202 */ /* 0x000fce0000000f00 */
.L_x_116:
[----:B------:R-:W-:Y:S05]  /*1de0*/  BSYNC.RECONVERGENT B4 ;  /* 0x0000000000047941 */ /* 0x000fea0003800200 */
.L_x_115:
[C---:B------:R-:W-:Y:S01]  /*1df0*/  FMUL R0, R23.reuse, 0.63661974668502807617 ;  /* 0x3f22f98317007820 */ /* 0x040fe20000400000 */
[----:B------:R-:W-:Y:S01]  /*1e00*/  FSETP.GE.AND P0, PT, |R23|, 105615, PT ;  /* 0x47ce47801700780b */ /* 0x000fe20003f06200 */
[----:B------:R-:W-:Y:S01]  /*1e10*/  BSSY.RECONVERGENT B1, `(.L_x_117) ;  /* 0x0000043000017945 */ /* 0x000fe20003800200 */
[----:B------:R-:W-:-:S03]  /*1e20*/  FMUL R28, |R9|, R25 ;  /* 0x00000019091c7220 */ /* 0x000fc60000400200 */
        /* <DEDUP_REMOVED lines=10> */
[----:B------:R-:W-:Y:S01]  /*1ed0*/  @!P1 IMAD.MOV.U32 R0, RZ, RZ, RZ ;  /* 0x000000ffff009224 */ /* 0x000fe200078e00ff */
[----:B------:R-:W-:Y:S06]  /*1ee0*/  @!P1 BRA `(.L_x_118) ;  /* 0x0000000000d49947 */ /* 0x000fec0003800000 */
[----:B------:R-:W-:Y:S01]  /*1ef0*/  SHF.L.U32 R3, R23, 0x8, RZ ;  /* 0x0000000817037819 */ /* 0x000fe200000006ff */
[----:B------:R-:W-:Y:S01]  /*1f00*/  IMAD.MOV.U32 R29, RZ, RZ, RZ ;  /* 0x000000ffff1d7224 */ /* 0x000fe200078e00ff */
[----:B------:R-:W-:Y:S01]  /*1f10*/  MOV R0, R1 ;  /* 0x0000000100007202 */ /* 0x000fe20000000f00 */
[----:B------:R-:W0:Y:S01]  /*1f20*/  LDCU.64 UR6, c[0x4][0x18] ;  /* 0x01000300ff0677ac */ /* 0x000e220008000a00 */
[----:B------:R-:W-:Y:S01]  /*1f30*/  LOP3.LUT R31, R3, 0x80000000, RZ, 0xfc, !PT ;  /* 0x80000000031f7812 */ /* 0x000fe200078efcff */
[----:B------:R-:W-:Y:S01]  /*1f40*/  UMOV UR5, URZ ;  /* 0x000000ff00057c82 */ /* 0x000fe20008000000 */
[----:B------:R-:W-:-:S05]  /*1f50*/  UMOV UR4, URZ ;  /* 0x000000ff00047c82 */ /* 0x000fca0008000000 */
.L_x_119:
        /* <DEDUP_REMOVED lines=13> */
[----:B0-----:R-:W-:Y:S01]  /*2030*/  VIADD R0, R0, 0x4 ;  /* 0x0000000400007836 */ /* 0x001fe20000000000 */
[----:B------:R-:W-:Y:S06]  /*2040*/  BRA.U UP0, `(.L_x_119) ;  /* 0xfffffffd00c47547 */ /* 0x000fec000b83ffff */
[----:B------:R-:W-:Y:S01]  /*2050*/  SHF.R.U32.HI R5, RZ, 0x17, R23 ;  /* 0x00000017ff057819 */ /* 0x000fe20000011617 */
[----:B------:R0:W-:Y:S03]  /*2060*/  STL [R1+0x18], R29 ;  /* 0x0000181d01007387 */ /* 0x0001e60000100800 */
[C---:B------:R-:W-:Y:S02]  /*2070*/  LOP3.LUT R0, R5.reuse, 0xe0, RZ, 0xc0, !PT ;  /* 0x000000e005007812 */ /* 0x040fe400078ec0ff */
[----:B------:R-:W-:Y:S02]  /*2080*/  LOP3.LUT P1, RZ, R5, 0x1f, RZ, 0xc0, !PT ;  /* 0x0000001f05ff7812 */ /* 0x000fe4000782c0ff */
[----:B------:R-:W-:-:S04]  /*2090*/  IADD3 R0, PT, PT, R0, -0x80, RZ ;  /* 0xffffff8000007810 */ /* 0x000fc80007ffe0ff */
        /* <DEDUP_REMOVED lines=11> */
[C---:B------:R-:W-:Y:S01]  /*2150*/  SHF.L.W.U32.HI R8, R3.reuse, 0x2, R0 ;  /* 0x0000000203087819 */ /* 0x040fe20000010e00 */
[----:B------:R-:W-:-:S03]  /*2160*/  IMAD.SHL.U32 R3, R3, 0x4, RZ ;  /* 0x0000000403037824 */ /* 0x000fc600078e00ff */
[----:B------:R-:W-:Y:S02]  /*2170*/  SHF.R.S32.HI R5, RZ, 0x1f, R8 ;  /* 0x0000001fff057819 */ /* 0x000fe40000011408 */
[----:B0-----:R-:W-:Y:S02]  /*2180*/  LOP3.LUT R29, R8, R23, RZ, 0x3c, !PT ;  /* 0x00000017081d7212 */ /* 0x001fe400078e3cff */
[C---:B------:R-:W-:Y:S02]  /*2190*/  LOP3.LUT R4, R5.reuse, R3, RZ, 0x3c, !PT ;  /* 0x0000000305047212 */ /* 0x040fe400078e3cff */
[----:B------:R-:W-:Y:S02]  /*21a0*/  LOP3.LUT R5, R5, R8, RZ, 0x3c, !PT ;  /* 0x0000000805057212 */ /* 0x000fe400078e3cff */
[----:B------:R-:W-:Y:S02]  /*21b0*/  SHF.R.U32.HI R3, RZ, 0x1e, R0 ;  /* 0x0000001eff037819 */ /* 0x000fe40000011600 */
[----:B------:R-:W-:-:S02]  /*21c0*/  ISETP.GE.AND P3, PT, R29, RZ, PT ;  /* 0x000000ff1d00720c */ /* 0x000fc40003f66270 */
[----:B------:R-:W0:Y:S01]  /*21d0*/  I2F.F64.S64 R4, R4 ;  /* 0x0000000400047312 */ /* 0x000e220000301c00 */
[----:B------:R-:W-:-:S04]  /*21e0*/  LEA.HI R0, R8, R3, RZ, 0x1 ;  /* 0x0000000308007211 */ /* 0x000fc800078f08ff */
[----:B------:R-:W-:-:S05]  /*21f0*/  IADD3 R3, PT, PT, -R0, RZ, RZ ;  /* 0x000000ff00037210 */ /* 0x000fca0007ffe1ff */
[----:B------:R-:W-:Y:S01]  /*2200*/  @!P1 IMAD.MOV.U32 R0, RZ, RZ, R3 ;  /* 0x000000ffff009224 */ /* 0x000fe200078e0003 */
[----:B0-----:R-:W-:-:S10]  /*2210*/  DMUL R26, R4, UR4 ;  /* 0x00000004041a7c28 */ /* 0x001fd40008000000 */
[----:B------:R-:W0:Y:S02]  /*2220*/  F2F.F32.F64 R26, R26 ;  /* 0x0000001a001a7310 */ /* 0x000e240000301000 */
[----:B0-----:R-:W-:-:S07]  /*2230*/  FSEL R3, -R26, R26, !P3 ;  /* 0x0000001a1a037208 */ /* 0x001fce0005800100 */
.L_x_118:
[----:B------:R-:W-:Y:S05]  /*2240*/  BSYNC.RECONVERGENT B1 ;  /* 0x0000000000017941 */ /* 0x000fea0003800200 */
.L_x_117:
[----:B------:R-:W-:Y:S01]  /*2250*/  MOV R32, 0x37cbac00 ;  /* 0x37cbac0000207802 */ /* 0x000fe20000000f00 */
[----:B------:R-:W-:Y:S01]  /*2260*/  FMUL R5, R3, R3 ;  /* 0x0000000303057220 */ /* 0x000fe20000400000 */
[C---:B------:R-:W-:Y:S01]  /*2270*/  LOP3.LUT R8, R0.reuse, 0x1, RZ, 0xc0, !PT ;  /* 0x0000000100087812 */ /* 0x040fe200078ec0ff */
[----:B------:R-:W-:Y:S01]  /*2280*/  IMAD.MOV.U32 R33, RZ, RZ, 0x3c0885e4 ;  /* 0x3c0885e4ff217424 */ /* 0x000fe200078e00ff */
[----:B------:R-:W-:Y:S01]  /*2290*/  IADD3 R0, PT, PT, R0, 0x1, RZ ;  /* 0x0000000100007810 */ /* 0x000fe20007ffe0ff */
[----:B------:R-:W-:Y:S01]  /*22a0*/  FFMA R4, R5, R32, -0.0013887860113754868507 ;  /* 0xbab607ed05047423 */ /* 0x000fe20000000020 */
[----:B------:R-:W-:Y:S01]  /*22b0*/  ISETP.NE.U32.AND P1, PT, R8, 0x1, PT ;  /* 0x000000010800780c */ /* 0x000fe20003f25070 */
[----:B------:R-:W-:Y:S01]  /*22c0*/  IMAD.MOV.U32 R31, RZ, RZ, 0x3e2aaaa8 ;  /* 0x3e2aaaa8ff1f7424 */ /* 0x000fe200078e00ff */
[----:B------:R-:W-:Y:S01]  /*22d0*/  LOP3.LUT P3, RZ, R0, 0x2, RZ, 0xc0, !PT ;  /* 0x0000000200ff7812 */ /* 0x000fe2000786c0ff */
[----:B------:R-:W-:Y:S01]  /*22e0*/  BSSY.RECONVERGENT B1, `(.L_x_120) ;  /* 0x0000041000017945 */ /* 0x000fe20003800200 */
[----:B------:R-:W-:-:S02]  /*22f0*/  FSEL R4, R4, -0.00019574658654164522886, P1 ;  /* 0xb94d415304047808 */ /* 0x000fc40000800000 */
[----:B------:R-:W-:Y:S02]  /*2300*/  FSEL R8, R33, 0.041666727513074874878, !P1 ;  /* 0x3d2aaabb21087808 */ /* 0x000fe40004800000 */
[----:B------:R-:W-:Y:S02]  /*2310*/  FSEL R0, R3, 1, !P1 ;  /* 0x3f80000003007808 */ /* 0x000fe40004800000 */
[----:B------:R-:W-:Y:S01]  /*2320*/  FSEL R27, -R31, -0.4999999701976776123, !P1 ;  /* 0xbeffffff1f1b7808 */ /* 0x000fe20004800100 */
[C---:B------:R-:W-:Y:S02]  /*2330*/  FFMA R4, R5.reuse, R4, R8 ;  /* 0x0000000405047223 */ /* 0x040fe40000000008 */
[C---:B------:R-:W-:Y:S02]  /*2340*/  FFMA R3, R5.reuse, R0, RZ ;  /* 0x0000000005037223 */ /* 0x040fe400000000ff */
[----:B------:R-:W-:-:S04]  /*2350*/  FFMA R4, R5, R4, R27 ;  /* 0x0000000405047223 */ /* 0x000fc8000000001b */
        /* <DEDUP_REMOVED lines=8> */
[----:B------:R-:W-:Y:S02]  /*23e0*/  IMAD.SHL.U32 R3, R23, 0x100, RZ ;  /* 0x0000010017037824 */ /* 0x000fe400078e00ff */
[----:B------:R-:W-:Y:S02]  /*23f0*/  HFMA2 R30, -RZ, RZ, 0, 0 ;  /* 0x00000000ff1e7431 */ /* 0x000fe400000001ff */
[----:B------:R-:W-:Y:S01]  /*2400*/  IMAD.MOV.U32 R0, RZ, RZ, RZ ;  /* 0x000000ffff007224 */ /* 0x000fe200078e00ff */
[----:B------:R-:W-:Y:S01]  /*2410*/  UMOV UR4, URZ ;  /* 0x000000ff00047c82 */ /* 0x000fe20008000000 */
[----:B------:R-:W-:-:S07]  /*2420*/  LOP3.LUT R35, R3, 0x80000000, RZ, 0xfc, !PT ;  /* 0x8000000003237812 */ /* 0x000fce00078efcff */
.L_x_122:
[----:B0-----:R-:W0:Y:S01]  /*2430*/  LDC.64 R4, c[0x4][0x18] ;  /* 0x01000600ff047b82 */ /* 0x001e220000000a00 */
[----:B------:R-:W-:Y:S02]  /*2440*/  R2UR UR6, R6 ;  /* 0x00000000060672ca */ /* 0x000fe400000e0000 */
[----:B------:R-:W-:Y:S01]  /*2450*/  R2UR UR7, R7 ;  /* 0x00000000070772ca */ /* 0x000fe200000e0000 */
[----:B0-----:R-:W-:-:S12]  /*2460*/  IMAD.WIDE.U32 R4, R0, 0x4, R4 ;  /* 0x0000000400047825 */ /* 0x001fd800078e0004 */
        /* <DEDUP_REMOVED lines=17> */
[----:B0-----:R-:W2:Y:S04]  /*2580*/  LDL R3, [R26+0x14] ;  /* 0x000014001a037983 */ /* 0x001ea80000100800 */
[----:B------:R-:W3:Y:S01]  /*2590*/  @P0 LDL R4, [R26+0x10] ;  /* 0x000010001a040983 */ /* 0x000ee20000100800 */
[----:B------:R-:W-:Y:S01]  /*25a0*/  LOP3.LUT R5, R5, 0x1f, RZ, 0xc0, !PT ;  /* 0x0000001f05057812 */ /* 0x000fe200078ec0ff */
[----:B------:R-:W-:Y:S01]  /*25b0*/  UMOV UR4, 0x54442d19 ;  /* 0x54442d1900047882 */ /* 0x000fe20000000000 */
[----:B------:R-:W-:Y:S01]  /*25c0*/  UMOV UR5, 0x3bf921fb ;  /* 0x3bf921fb00057882 */ /* 0x000fe20000000000 */
[----:B------:R-:W-:-:S02]  /*25d0*/  ISETP.GE.AND P1, PT, R23, RZ, PT ;  /* 0x000000ff1700720c */ /* 0x000fc40003f26270 */
[-C--:B--2---:R-:W-:Y:S02]  /*25e0*/  @P0 SHF.L.W.U32.HI R0, R3, R5.reuse, R0 ;  /* 0x0000000503000219 */ /* 0x084fe40000010e00 */
[----:B---3--:R-:W-:-:S04]  /*25f0*/  @P0 SHF.L.W.U32.HI R3, R4, R5, R3 ;  /* 0x0000000504030219 */ /* 0x008fc80000010e03 */
[C---:B------:R-:W-:Y:S01]  /*2600*/  SHF.L.W.U32.HI R8, R3.reuse, 0x2, R0 ;  /* 0x0000000203087819 */ /* 0x040fe20000010e00 */
[----:B------:R-:W-:-:S03]  /*2610*/  IMAD.SHL.U32 R3, R3, 0x4, RZ ;  /* 0x0000000403037824 */ /* 0x000fc600078e00ff */
[----:B------:R-:W-:Y:S02]  /*2620*/  SHF.R.S32.HI R5, RZ, 0x1f, R8 ;  /* 0x0000001fff057819 */ /* 0x000fe40000011408 */
[----:B------:R-:W-:Y:S02]  /*2630*/  LOP3.LUT R23, R8, R23, RZ, 0x3c, !PT ;  /* 0x0000001708177212 */ /* 0x000fe400078e3cff */
[C---:B------:R-:W-:Y:S02]  /*2640*/  LOP3.LUT R4, R5.reuse, R3, RZ, 0x3c, !PT ;  /* 0x0000000305047212 */ /* 0x040fe400078e3cff */
[----:B------:R-:W-:Y:S02]  /*2650*/  LOP3.LUT R5, R5, R8, RZ, 0x3c, !PT ;  /* 0x0000000805057212 */ /* 0x000fe400078e3cff */
[----:B------:R-:W-:Y:S02]  /*2660*/  SHF.R.U32.HI R3, RZ, 0x1e, R0 ;  /* 0x0000001eff037819 */ /* 0x000fe40000011600 */
[----:B------:R-:W-:-:S02]  /*2670*/  ISETP.GE.AND P0, PT, R23, RZ, PT ;  /* 0x000000ff1700720c */ /* 0x000fc40003f06270 */
[----:B------:R-:W0:Y:S01]  /*2680*/  I2F.F64.S64 R4, R4 ;  /* 0x0000000400047312 */ /* 0x000e220000301c00 */
[----:B-1----:R-:W-:-:S04]  /*2690*/  LEA.HI R30, R8, R3, RZ, 0x1 ;  /* 0x00000003081e7211 */ /* 0x002fc800078f08ff */
[----:B------:R-:W-:-:S05]  /*26a0*/  IADD3 R0, PT, PT, -R30, RZ, RZ ;  /* 0x000000ff1e007210 */ /* 0x000fca0007ffe1ff */
[----:B------:R-:W-:Y:S01]  /*26b0*/  @!P1 IMAD.MOV.U32 R30, RZ, RZ, R0 ;  /* 0x000000ffff1e9224 */ /* 0x000fe200078e0000 */
[----:B0-----:R-:W-:-:S10]  /*26c0*/  DMUL R26, R4, UR4 ;  /* 0x00000004041a7c28 */ /* 0x001fd40008000000 */
[----:B------:R-:W0:Y:S02]  /*26d0*/  F2F.F32.F64 R26, R26 ;  /* 0x0000001a001a7310 */ /* 0x000e240000301000 */
[----:B0-----:R-:W-:-:S07]  /*26e0*/  FSEL R34, -R26, R26, !P0 ;  /* 0x0000001a1a227208 */ /* 0x001fce0004000100 */
.L_x_121:
[----:B------:R-:W-:Y:S05]  /*26f0*/  BSYNC.RECONVERGENT B1 ;  /* 0x0000000000017941 */ /* 0x000fea0003800200 */
.L_x_120:
[----:B------:R-:W-:Y:S01]  /*2700*/  FMUL R3, R34, R34 ;  /* 0x0000002222037220 */ /* 0x000fe20000400000 */
[C---:B------:R-:W-:Y:S01]  /*2710*/  LOP3.LUT R0, R30.reuse, 0x1, RZ, 0xc0, !PT ;  /* 0x000000011e007812 */ /* 0x040fe200078ec0ff */
[----:B------:R-:W-:Y:S01]  /*2720*/  BSSY.RECONVERGENT B1, `(.L_x_123) ;  /* 0x0000029000017945 */ /* 0x000fe20003800200 */
[----:B------:R-:W-:Y:S01]  /*2730*/  LOP3.LUT P1, RZ, R30, 0x2, RZ, 0xc0, !PT ;  /* 0x000000021eff7812 */ /* 0x000fe2000782c0ff */
[----:B------:R-:W-:Y:S01]  /*2740*/  FFMA R32, R3, R32, -0.0013887860113754868507 ;  /* 0xbab607ed03207423 */ /* 0x000fe20000000020 */
[----:B------:R-:W-:Y:S02]  /*2750*/  ISETP.NE.U32.AND P0, PT, R0, 0x1, PT ;  /* 0x000000010000780c */ /* 0x000fe40003f05070 */
[----:B------:R-:W-:Y:S02]  /*2760*/  MOV R8, 0x3f000000 ;  /* 0x3f00000000087802 */ /* 0x000fe40000000f00 */
[----:B------:R-:W-:Y:S02]  /*2770*/  FSEL R4, R33, 0.041666727513074874878, P0 ;  /* 0x3d2aaabb21047808 */ /* 0x000fe40000000000 */
[----:B------:R-:W-:-:S02]  /*2780*/  FSEL R32, R32, -0.00019574658654164522886, !P0 ;  /* 0xb94d415320207808 */ /* 0x000fc40004000000 */
[----:B------:R-:W-:Y:S02]  /*2790*/  FSEL R0, R34, 1, P0 ;  /* 0x3f80000022007808 */ /* 0x000fe40000000000 */
[----:B------:R-:W-:Y:S01]  /*27a0*/  FSEL R31, -R31, -0.4999999701976776123, P0 ;  /* 0xbeffffff1f1f7808 */ /* 0x000fe20000000100 */
[C---:B------:R-:W-:Y:S02]  /*27b0*/  FFMA R4, R3.reuse, R32, R4 ;  /* 0x0000002003047223 */ /* 0x040fe40000000004 */
[C---:B------:R-:W-:Y:S02]  /*27c0*/  FFMA R5, R3.reuse, R0, RZ ;  /* 0x0000000003057223 */ /* 0x040fe400000000ff */
[----:B------:R-:W-:Y:S01]  /*27d0*/  FFMA R4, R3, R4, R31 ;  /* 0x0000000403047223 */ /* 0x000fe2000000001f */
[----:B------:R-:W-:-:S03]  /*27e0*/  FADD R3, R29, R22 ;  /* 0x000000161d037221 */ /* 0x000fc60000000000 */
[----:B------:R-:W-:Y:S01]  /*27f0*/  FFMA R5, R5, R4, R0 ;  /* 0x0000000405057223 */ /* 0x000fe20000000000 */
[----:B------:R-:W-:Y:S01]  /*2800*/  FMUL R4, R24, R25 ;  /* 0x0000001918047220 */ /* 0x000fe20000400000 */
[----:B------:R-:W-:Y:S01]  /*2810*/  FFMA R24, R3, -R8, 0.95000004768371582031 ;  /* 0x3f73333403187423 */ /* 0x000fe20000000808 */
[----:B------:R-:W-:Y:S01]  /*2820*/  FADD R8, R29, -R22 ;  /* 0x800000161d087221 */ /* 0x000fe20000000000 */
[----:B------:R-:W-:-:S04]  /*2830*/  @P1 FADD R5, RZ, -R5 ;  /* 0x80000005ff051221 */ /* 0x000fc80000000000 */
[----:B------:R-:W-:-:S04]  /*2840*/  FMUL R28, R28, R5 ;  /* 0x000000051c1c7220 */ /* 0x000fc80000400000 */
[C-C-:B------:R-:W-:Y:S01]  /*2850*/  FADD R0, R28.reuse, R17.reuse ;  /* 0x000000111c007221 */ /* 0x140fe20000000000 */
[----:B------:R-:W-:Y:S01]  /*2860*/  FADD R25, R28, -R17 ;  /* 0x800000111c197221 */ /* 0x000fe20000000000 */
[----:B------:R-:W-:Y:S02]  /*2870*/  IMAD.MOV.U32 R17, RZ, RZ, R28 ;  /* 0x000000ffff117224 */ /* 0x000fe400078e001c */
[----:B------:R-:W-:Y:S01]  /*2880*/  FFMA R31, R0, -0.5, RZ ;  /* 0xbf000000001f7823 */ /* 0x000fe200000000ff */
[----:B------:R-:W-:-:S03]  /*2890*/  FADD R0, R4, R15 ;  /* 0x0000000f04007221 */ /* 0x000fc60000000000 */
[----:B------:R-:W-:Y:S01]  /*28a0*/  FMUL R3, R31, R31 ;  /* 0x0000001f1f037220 */ /* 0x000fe20000400000 */
[----:B------:R-:W-:-:S03]  /*28b0*/  FFMA R23, R0, -0.5, RZ ;  /* 0xbf00000000177823 */ /* 0x000fc600000000ff */
[----:B------:R-:W-:-:S04]  /*28c0*/  FFMA R0, R24, R24, R3 ;  /* 0x0000001818007223 */ /* 0x000fc80000000003 */
[----:B------:R-:W-:-:S04]  /*28d0*/  FFMA R5, R23, R23, R0 ;  /* 0x0000001717057223 */ /* 0x000fc80000000000 */
[----:B------:R-:W-:Y:S01]  /*28e0*/  VIADD R3, R5, 0xf3000000 ;  /* 0xf300000005037836 */ /* 0x000fe20000000000 */
[----:B------:R0:W1:Y:S04]  /*28f0*/  MUFU.RSQ R0, R5 ;  /* 0x0000000500007308 */ /* 0x0000680000001400 */
[----:B------:R-:W-:Y:S01]  /*2900*/  ISETP.GT.U32.AND P0, PT, R3, 0x727fffff, PT ;  /* 0x727fffff0300780c */ /* 0x000fe20003f04070 */
[----:B------:R-:W-:Y:S01]  /*2910*/  FADD R3, R4, -R15 ;  /* 0x8000000f04037221 */ /* 0x000fe20000000000 */
[----:B------:R-:W-:-:S11]  /*2920*/  MOV R15, R4 ;  /* 0x00000004000f7202 */ /* 0x000fd60000000f00 */
[----:B01----:R-:W-:Y:S05]  /*2930*/  @!P0 BRA `(.L_x_124) ;  /* 0x00000000000c8947 */ /* 0x003fea0003800000 */
[----:B------:R-:W-:-:S07]  /*2940*/  MOV R30, 0x2960 ;  /* 0x00002960001e7802 */ /* 0x000fce0000000f00 */
[----:B------:R-:W-:Y:S05]  /*2950*/  CALL.REL.NOINC `($__internal_4_$__cuda_sm20_sqrt_rn_f32_slowpath) ;  /* 0x0000000c00047944 */ /* 0x000fea0003c00000 */
[----:B------:R-:W-:Y:S05]  /*2960*/  BRA `(.L_x_125) ;  /* 0x0000000000107947 */ /* 0x000fea0003800000 */
.L_x_124:
[----:B------:R-:W-:Y:S01]  /*2970*/  FMUL.FTZ R22, R5, R0 ;  /* 0x0000000005167220 */ /* 0x000fe20000410000 */
[----:B------:R-:W-:-:S03]  /*2980*/  FMUL.FTZ R0, R0, 0.5 ;  /* 0x3f00000000007820 */ /* 0x000fc60000410000 */
[----:B------:R-:W-:-:S04]  /*2990*/  FFMA R5, -R22, R22, R5 ;  /* 0x0000001616057223 */ /* 0x000fc80000000105 */
[----:B------:R-:W-:-:S07]  /*29a0*/  FFMA R22, R5, R0, R22 ;  /* 0x0000000005167223 */ /* 0x000fce0000000016 */
.L_x_125:
[----:B------:R-:W-:Y:S05]  /*29b0*/  BSYNC.RECONVERGENT B1 ;  /* 0x0000000000017941 */ /* 0x000fea0003800200 */
.L_x_123:
[----:B------:R-:W-:Y:S01]  /*29c0*/  IADD3 R0, PT, PT, R22, 0x1800000, RZ ;  /* 0x0180000016007810 */ /* 0x000fe20007ffe0ff */
[----:B------:R-:W-:Y:S01]  /*29d0*/  FMUL R5, R25, R24 ;  /* 0x0000001819057220 */ /* 0x000fe20000400000 */
[----:B------:R-:W-:Y:S02]  /*29e0*/  BSSY.RECONVERGENT B1, `(.L_x_126) ;  /* 0x0000011000017945 */ /* 0x000fe40003800200 */
[----:B------:R-:W-:Y:S01]  /*29f0*/  LOP3.LUT R4, R0, 0x7f800000, RZ, 0xc0, !PT ;  /* 0x7f80000000047812 */ /* 0x000fe200078ec0ff */
[-C--:B------:R-:W-:Y:S01]  /*2a00*/  FMUL R0, R3, R31.reuse ;  /* 0x0000001f03007220 */ /* 0x080fe20000400000 */
[----:B------:R-:W-:Y:S02]  /*2a10*/  FFMA R31, R8, R31, -R5 ;  /* 0x0000001f081f7223 */ /* 0x000fe40000000805 */
[----:B------:R-:W-:Y:S01]  /*2a20*/  ISETP.GT.U32.AND P0, PT, R4, 0x1ffffff, PT ;  /* 0x01ffffff0400780c */ /* 0x000fe20003f04070 */
[-C--:B------:R-:W-:Y:S01]  /*2a30*/  FMUL R4, R8, R23.reuse ;  /* 0x0000001708047220 */ /* 0x080fe20000400000 */
[----:B------:R-:W-:-:S03]  /*2a40*/  FFMA R23, R25, R23, -R0 ;  /* 0x0000001719177223 */ /* 0x000fc60000000800 */
[----:B------:R-:W-:-:S08]  /*2a50*/  FFMA R24, R3, R24, -R4 ;  /* 0x0000001803187223 */ /* 0x000fd00000000804 */
[----:B------:R-:W-:Y:S05]  /*2a60*/  @P0 BRA `(.L_x_127) ;  /* 0x0000000000100947 */ /* 0x000fea0003800000 */
[----:B------:R-:W-:Y:S01]  /*2a70*/  IMAD.MOV.U32 R0, RZ, RZ, R22 ;  /* 0x000000ffff007224 */ /* 0x000fe200078e0016 */
[----:B------:R-:W-:-:S07]  /*2a80*/  MOV R4, 0x2aa0 ;  /* 0x00002aa000047802 */ /* 0x000fce0000000f00 */
[----:B------:R-:W-:Y:S05]  /*2a90*/  CALL.REL.NOINC `($__internal_3_$__cuda_sm20_rcp_rn_f32_slowpath) ;  /* 0x0000000400e07944 */ /* 0x000fea0003c00000 */
[----:B------:R-:W-:Y:S05]  /*2aa0*/  BRA `(.L_x_128) ;  /* 0x0000000000107947 */ /* 0x000fea0003800000 */
.L_x_127:
[----:B------:R-:W0:Y:S02]  /*2ab0*/  MUFU.RCP R3, R22 ;  /* 0x0000001600037308 */ /* 0x000e240000001000 */
[----:B0-----:R-:W-:-:S04]  /*2ac0*/  FFMA R0, R3, R22, -1 ;  /* 0xbf80000003007423 */ /* 0x001fc80000000016 */
[----:B------:R-:W-:-:S04]  /*2ad0*/  FADD.FTZ R0, -R0, -RZ ;  /* 0x800000ff00007221 */ /* 0x000fc80000010100 */
[----:B------:R-:W-:-:S07]  /*2ae0*/  FFMA R3, R3, R0, R3 ;  /* 0x0000000003037223 */ /* 0x000fce0000000003 */
.L_x_128:
[----:B------:R-:W-:Y:S05]  /*2af0*/  BSYNC.RECONVERGENT B1 ;  /* 0x0000000000017941 */ /* 0x000fea0003800200 */
.L_x_126:
        /* <DEDUP_REMOVED lines=11> */
[----:B------:R-:W-:Y:S05]  /*2bb0*/  CALL.REL.NOINC `($__internal_5_$__cuda_sm3x_div_rn_noftz_f32_slowpath) ;  /* 0x0000000800cc7944 */ /* 0x000fea0003c00000 */
[----:B------:R-:W-:-:S07]  /*2bc0*/  IMAD.MOV.U32 R5, RZ, RZ, R3 ;  /* 0x000000ffff057224 */ /* 0x000fce00078e0003 */
.L_x_130:
[----:B------:R-:W-:Y:S05]  /*2bd0*/  BSYNC.RECONVERGENT B4 ;  /* 0x0000000000047941 */ /* 0x000fea0003800200 */
.L_x_129:
        /* <DEDUP_REMOVED lines=9> */
[----:B------:R-:W-:Y:S01]  /*2c70*/  MOV R3, R5 ;  /* 0x0000000500037202 */ /* 0x000fe20000000f00 */
[----:B------:R-:W-:Y:S01]  /*2c80*/  IMAD.MOV.U32 R4, RZ, RZ, R22 ;  /* 0x000000ffff047224 */ /* 0x000fe200078e0016 */
[----:B------:R-:W-:-:S07]  /*2c90*/  MOV R8, 0x2cb0 ;  /* 0x00002cb000087802 */ /* 0x000fce0000000f00 */
[----:B------:R-:W-:Y:S05]  /*2ca0*/  CALL.REL.NOINC `($__internal_5_$__cuda_sm3x_div_rn_noftz_f32_slowpath) ;  /* 0x0000000800907944 */ /* 0x000fea0003c00000 */
[----:B------:R-:W-:-:S07]  /*2cb0*/  MOV R0, R3 ;  /* 0x0000000300007202 */ /* 0x000fce0000000f00 */
.L_x_132:
[----:B------:R-:W-:Y:S05]  /*2cc0*/  BSYNC.RECONVERGENT B4 ;  /* 0x0000000000047941 */ /* 0x000fea0003800200 */
.L_x_131:
[-C--:B------:R-:W-:Y:S01]  /*2cd0*/  FFMA R20, R23, R0.reuse, R20 ;  /* 0x0000000017147223 */ /* 0x080fe20000000014 */
[-C--:B------:R-:W-:Y:S01]  /*2ce0*/  FFMA R19, R24, R0.reuse, R19 ;  /* 0x0000000018137223 */ /* 0x080fe20000000013 */
[----:B------:R-:W-:Y:S01]  /*2cf0*/  FFMA R18, R31, R0, R18 ;  /* 0x000000001f127223 */ /* 0x000fe20000000012 */
[----:B------:R-:W-:Y:S06]  /*2d00*/  @!P2 BRA `(.L_x_133) ;  /* 0xffffffe80084a947 */ /* 0x000fec000383ffff */
[----:B------:R-:W-:Y:S05]  /*2d10*/  BSYNC.RECONVERGENT B3 ;  /* 0x0000000000037941 */ /* 0x000fea0003800200 */
.L_x_106:
[----:B------:R-:W-:Y:S01]  /*2d20*/  FMUL R3, R20, -0.00096640002448111772537 ;  /* 0xba7d560214037820 */ /* 0x000fe20000400000 */
[----:B------:R-:W-:Y:S01]  /*2d30*/  FMUL R19, R19, -0.00096640002448111772537 ;  /* 0xba7d560213137820 */ /* 0x000fe20000400000 */
[----:B------:R-:W-:-:S07]  /*2d40*/  FMUL R7, R18, -0.00096640002448111772537 ;  /* 0xba7d560212077820 */ /* 0x000fce0000400000 */
.L_x_89:
[----:B------:R-:W-:Y:S05]  /*2d50*/  BSYNC.RECONVERGENT B0 ;  /* 0x0000000000007941 */ /* 0x000fea0003800200 */
.L_x_88:
[----:B------:R-:W0:Y:S01]  /*2d60*/  S2UR UR5, SR_CgaCtaId ;  /* 0x00000000000579c3 */ /* 0x000e220000008800 */
[----:B------:R-:W-:Y:S01]  /*2d70*/  BSSY.RECONVERGENT B0, `(.L_x_134) ;  /* 0x0000009000007945 */ /* 0x000fe20003800200 */
[----:B------:R-:W-:Y:S01]  /*2d80*/  ISETP.NE.AND P1, PT, R10, RZ, PT ;  /* 0x000000ff0a00720c */ /* 0x000fe20003f25270 */
[----:B------:R-:W-:Y:S02]  /*2d90*/  UMOV UR4, 0x400 ;  /* 0x0000040000047882 */ /* 0x000fe40000000000 */
[----:B0-----:R-:W-:-:S12]  /*2da0*/  ULEA UR4, UR5, UR4, 0x18 ;  /* 0x0000000405047291 */ /* 0x001fd8000f8ec0ff */
.L_x_135:
[----:B------:R-:W0:Y:S01]  /*2db0*/  LDS R4, [UR4] ;  /* 0x00000004ff047984 */ /* 0x000e220008000800 */
[----:B------:R-:W-:Y:S02]  /*2dc0*/  IMAD.U32 R0, RZ, RZ, UR4 ;  /* 0x00000004ff007e24 */ /* 0x000fe4000f8e00ff */
[----:B0-----:R-:W-:-:S05]  /*2dd0*/  FADD R5, R3, R4 ;  /* 0x0000000403057221 */ /* 0x001fca0000000000 */
[----:B------:R-:W0:Y:S02]  /*2de0*/  ATOMS.CAST.SPIN P0, [R0], R4, R5 ;  /* 0x000000040000758d */ /* 0x000e240001800005 */
[----:B0-----:R-:W-:Y:S05]  /*2df0*/  @!P0 BRA `(.L_x_135) ;  /* 0xfffffffc00ec8947 */ /* 0x001fea000383ffff */
[----:B------:R-:W-:Y:S05]  /*2e00*/  BSYNC.RECONVERGENT B0 ;  /* 0x0000000000007941 */ /* 0x000fea0003800200 */
.L_x_134:
[----:B------:R-:W-:Y:S01]  /*2e10*/  BSSY.RECONVERGENT B0, `(.L_x_136) ;  /* 0x0000006000007945 */ /* 0x000fe20003800200 */
.L_x_137:
[----:B------:R-:W0:Y:S01]  /*2e20*/  LDS R4, [UR4+0x4] ;  /* 0x00000404ff047984 */ /* 0x000e220008000800 */
[----:B------:R-:W-:Y:S01]  /*2e30*/  MOV R0, UR4 ;  /* 0x0000000400007c02 */ /* 0x000fe20008000f00 */
[----:B0-----:R-:W-:-:S05]  /*2e40*/  FADD R5, R19, R4 ;  /* 0x0000000413057221 */ /* 0x001fca0000000000 */
[----:B------:R-:W0:Y:S02]  /*2e50*/  ATOMS.CAST.SPIN P0, [R0+0x4], R4, R5 ;  /* 0x000004040000758d */ /* 0x000e240001800005 */
[----:B0-----:R-:W-:Y:S05]  /*2e60*/  @!P0 BRA `(.L_x_137) ;  /* 0xfffffffc00ec8947 */ /* 0x001fea000383ffff */
[----:B------:R-:W-:Y:S05]  /*2e70*/  BSYNC.RECONVERGENT B0 ;  /* 0x0000000000007941 */ /* 0x000fea0003800200 */
.L_x_136:
[----:B------:R-:W-:Y:S01]  /*2e80*/  BSSY.RECONVERGENT B0, `(.L_x_138) ;  /* 0x0000006000007945 */ /* 0x000fe20003800200 */
.L_x_139:
[----:B------:R-:W0:Y:S01]  /*2e90*/  LDS R4, [UR4+0x8] ;  /* 0x00000804ff047984 */ /* 0x000e220008000800 */
[----:B------:R-:W-:Y:S02]  /*2ea0*/  IMAD.U32 R0, RZ, RZ, UR4 ;  /* 0x00000004ff007e24 */ /* 0x000fe4000f8e00ff */
[----:B0-----:R-:W-:-:S05]  /*2eb0*/  FADD R5, R7, R4 ;  /* 0x0000000407057221 */ /* 0x001fca0000000000 */
[----:B------:R-:W0:Y:S02]  /*2ec0*/  ATOMS.CAST.SPIN P0, [R0+0x8], R4, R5 ;  /* 0x000008040000758d */ /* 0x000e240001800005 */
[----:B0-----:R-:W-:Y:S05]  /*2ed0*/  @!P0 BRA `(.L_x_139) ;  /* 0xfffffffc00ec8947 */ /* 0x001fea000383ffff */
[----:B------:R-:W-:Y:S05]  /*2ee0*/  BSYNC.RECONVERGENT B0 ;  /* 0x0000000000007941 */ /* 0x000fea0003800200 */
.L_x_138:
[----:B------:R-:W-:Y:S06]  /*2ef0*/  BAR.SYNC.DEFER_BLOCKING 0x0 ;  /* 0x0000000000007b1d */ /* 0x000fec0000010000 */
[----:B------:R-:W-:Y:S05]  /*2f00*/  @P1 EXIT ;  /* 0x000000000000194d */ /* 0x000fea0003800000 */
[----:B------:R-:W0:Y:S01]  /*2f10*/  LDS.128 R20, [UR4] ;  /* 0x00000004ff147984 */ /* 0x000e220008000c00 */
[----:B------:R-:W-:Y:S02]  /*2f20*/  HFMA2 R10, -RZ, RZ, 0, 0 ;  /* 0x00000000ff0a7431 */ /* 0x000fe400000001ff */
[----:B------:R-:W-:Y:S01]  /*2f30*/  IMAD.MOV.U32 R11, RZ, RZ, 0x401408ba ;  /* 0x401408baff0b7424 */ /* 0x000fe200078e00ff */
[----:B------:R-:W-:Y:S01]  /*2f40*/  MOV R12, 0x80000000 ;  /* 0x80000000000c7802 */ /* 0x000fe20000000f00 */
[----:B------:R-:W-:Y:S01]  /*2f50*/  IMAD.MOV.U32 R13, RZ, RZ, 0x40079bfc ;  /* 0x40079bfcff0d7424 */ /* 0x000fe200078e00ff */
[----:B------:R-:W-:Y:S01]  /*2f60*/  MOV R19, 0x0 ;  /* 0x0000000000137802 */ /* 0x000fe20000000f00 */
[----:B------:R1:W-:Y:S01]  /*2f70*/  STL.64 [R1+0x10], RZ ;  /* 0x000010ff01007387 */ /* 0x0003e20000100a00 */
[----:B------:R-:W2:Y:S01]  /*2f80*/  LDCU.64 UR4, c[0x4][0x8] ;  /* 0x01000100ff0477ac */ /* 0x000ea20008000a00 */
[----:B------:R-:W-:Y:S01]  /*2f90*/  MOV R6, R2 ;  /* 0x0000000200067202 */ /* 0x000fe20000000f00 */
[----:B------:R1:W3:Y:S01]  /*2fa0*/  LDC.64 R8, c[0x4][R19] ;  /* 0x0100000013087b82 */ /* 0x0002e20000000a00 */
[----:B------:R1:W-:Y:S01]  /*2fb0*/  STL.64 [R1], R10 ;  /* 0x0000000a01007387 */ /* 0x0003e20000100a00 */
[----:B------:R-:W-:-:S03]  /*2fc0*/  IMAD.MOV.U32 R7, RZ, RZ, R16 ;  /* 0x000000ffff077224 */ /* 0x000fc600078e0010 */
[----:B------:R1:W-:Y:S01]  /*2fd0*/  STL.64 [R1+0x8], R12 ;  /* 0x0000080c01007387 */ /* 0x0003e20000100a00 */
[----:B--2---:R-:W-:Y:S01]  /*2fe0*/  MOV R4, UR4 ;  /* 0x0000000400047c02 */ /* 0x004fe20008000f00 */
[----:B------:R-:W-:Y:S02]  /*2ff0*/  IMAD.U32 R5, RZ, RZ, UR5 ;  /* 0x00000005ff057e24 */ /* 0x000fe4000f8e00ff */
[C-C-:B0-----:R-:W-:Y:S01]  /*3000*/  FADD R0, R20.reuse, R21.reuse ;  /* 0x0000001514007221 */ /* 0x141fe20000000000 */
[----:B------:R-:W-:-:S03]  /*3010*/  FADD R20, R20, -R21 ;  /* 0x8000001514147221 */ /* 0x000fc60000000000 */
[----:B------:R-:W-:Y:S01]  /*3020*/  FMUL R17, R0, -0.70710676908493041992 ;  /* 0xbf3504f300117820 */ /* 0x000fe20000400000 */
[----:B-1----:R-:W-:-:S07]  /*3030*/  FMUL R18, R20, 0.70710676908493041992 ;  /* 0x3f3504f314127820 */ /* 0x002fce0000400000 */
[----:B------:R-:W-:-:S07]  /*3040*/  LEPC R20, `(.L_x_140) ;  /* 0x000000001014794e */ /* 0x000fce0000000000 */
[----:B---3--:R-:W-:Y:S05]  /*3050*/  CALL.ABS.NOINC R8 ;  /* 0x0000000008007343 */ /* 0x008fea0003c00000 */
.L_x_140:
[----:B------:R-:W-:Y:S02]  /*3060*/  HFMA2 R8, -RZ, RZ, -512, 0 ;  /* 0xe0000000ff087431 */ /* 0x000fe400000001ff */
[----:B------:R-:W-:Y:S01]  /*3070*/  IMAD.MOV.U32 R9, RZ, RZ, 0x41a5eddd ;  /* 0x41a5edddff097424 */ /* 0x000fe200078e00ff */
[----:B------:R0:W-:Y:S01]  /*3080*/  STL.64 [R1], RZ ;  /* 0x000000ff01007387 */ /* 0x0001e20000100a00 */
[----:B------:R0:W1:Y:S01]  /*3090*/  LDC.64 R10, c[0x4][R19] ;  /* 0x01000000130a7b82 */ /* 0x0000620000000a00 */
[----:B------:R-:W2:Y:S01]  /*30a0*/  LDCU.64 UR4, c[0x4][0x8] ;  /* 0x01000100ff0477ac */ /* 0x000ea20008000a00 */
[----:B------:R-:W-:Y:S01]  /*30b0*/  MOV R6, R2 ;  /* 0x0000000200067202 */ /* 0x000fe20000000f00 */
[----:B------:R0:W-:Y:S01]  /*30c0*/  STL.64 [R1+0x8], RZ ;  /* 0x000008ff01007387 */ /* 0x0001e20000100a00 */
[----:B------:R-:W-:-:S03]  /*30d0*/  IMAD.MOV.U32 R7, RZ, RZ, R16 ;  /* 0x000000ffff077224 */ /* 0x000fc600078e0010 */
[----:B------:R0:W-:Y:S01]  /*30e0*/  STL.64 [R1+0x10], R8 ;  /* 0x0000100801007387 */ /* 0x0001e20000100a00 */
[----:B--2---:R-:W-:Y:S01]  /*30f0*/  MOV R4, UR4 ;  /* 0x0000000400047c02 */ /* 0x004fe20008000f00 */
[----:B0-----:R-:W-:-:S07]  /*3100*/  IMAD.U32 R5, RZ, RZ, UR5 ;  /* 0x00000005ff057e24 */ /* 0x001fce000f8e00ff */
[----:B------:R-:W-:-:S07]  /*3110*/  LEPC R20, `(.L_x_141) ;  /* 0x000000001014794e */ /* 0x000fce0000000000 */
[----:B-1----:R-:W-:Y:S05]  /*3120*/  CALL.ABS.NOINC R10 ;  /* 0x000000000a007343 */ /* 0x002fea0003c00000 */
.L_x_141:
[----:B------:R-:W0:Y:S01]  /*3130*/  F2F.F64.F32 R8, R18 ;  /* 0x0000001200087310 */ /* 0x000e220000201800 */
[----:B------:R1:W2:Y:S01]  /*3140*/  LDC.64 R12, c[0x4][R19] ;  /* 0x01000000130c7b82 */ /* 0x0002a20000000a00 */
[----:B------:R-:W3:Y:S01]  /*3150*/  LDCU.64 UR4, c[0x4][0x8] ;  /* 0x01000100ff0477ac */ /* 0x000ee20008000a00 */
[----:B------:R-:W-:Y:S01]  /*3160*/  MOV R6, R2 ;  /* 0x0000000200067202 */ /* 0x000fe20000000f00 */
[----:B------:R-:W-:-:S04]  /*3170*/  IMAD.MOV.U32 R7, RZ, RZ, R16 ;  /* 0x000000ffff077224 */ /* 0x000fc800078e0010 */
[----:B------:R-:W4:Y:S01]  /*3180*/  F2F.F64.F32 R10, R17 ;  /* 0x00000011000a7310 */ /* 0x000f220000201800 */
[----:B0-----:R1:W-:Y:S07]  /*3190*/  STL.64 [R1], R8 ;  /* 0x0000000801007387 */ /* 0x0013ee0000100a00 */
[----:B------:R-:W0:Y:S01]  /*31a0*/  F2F.F64.F32 R22, -R22 ;  /* 0x8000001600167310 */ /* 0x000e220000201800 */
[----:B---3--:R-:W-:Y:S01]  /*31b0*/  MOV R4, UR4 ;  /* 0x0000000400047c02 */ /* 0x008fe20008000f00 */
[----:B------:R-:W-:Y:S01]  /*31c0*/  IMAD.U32 R5, RZ, RZ, UR5 ;  /* 0x00000005ff057e24 */ /* 0x000fe2000f8e00ff */
[----:B----4-:R1:W-:Y:S04]  /*31d0*/  STL.64 [R1+0x8], R10 ;  /* 0x0000080a01007387 */ /* 0x0103e80000100a00 */
[----:B0-----:R1:W-:Y:S02]  /*31e0*/  STL.64 [R1+0x10], R22 ;  /* 0x0000101601007387 */ /* 0x0013e40000100a00 */
[----:B------:R-:W-:-:S07]  /*31f0*/  LEPC R20, `(.L_x_142) ;  /* 0x000000001014794e */ /* 0x000fce0000000000 */
[----:B-12---:R-:W-:Y:S05]  /*3200*/  CALL.ABS.NOINC R12 ;  /* 0x000000000c007343 */ /* 0x006fea0003c00000 */
.L_x_142:
[----:B------:R-:W-:Y:S05]  /*3210*/  EXIT ;  /* 0x000000000000794d */ /* 0x000fea0003800000 */
        .weak           $__internal_3_$__cuda_sm20_rcp_rn_f32_slowpath
        .type           $__internal_3_$__cuda_sm20_rcp_rn_f32_slowpath,@function
        .size           $__internal_3_$__cuda_sm20_rcp_rn_f32_slowpath,($__internal_4_$__cuda_sm20_sqrt_rn_f32_slowpath - $__internal_3_$__cuda_sm20_rcp_rn_f32_slowpath)
$__internal_3_$__cuda_sm20_rcp_rn_f32_slowpath:
[----:B------:R-:W-:Y:S01]  /*3220*/  SHF.L.U32 R3, R0, 0x1, RZ ;  /* 0x0000000100037819 */ /* 0x000fe200000006ff */
[----:B------:R-:W-:Y:S03]  /*3230*/  BSSY.RECONVERGENT B2, `(.L_x_143) ;  /* 0x0000030000027945 */ /* 0x000fe60003800200 */
[----:B------:R-:W-:-:S04]  /*3240*/  SHF.R.U32.HI R27, RZ, 0x18, R3 ;  /* 0x00000018ff1b7819 */ /* 0x000fc80000011603 */
[----:B------:R-:W-:-:S13]  /*3250*/  ISETP.NE.U32.AND P0, PT, R27, RZ, PT ;  /* 0x000000ff1b00720c */ /* 0x000fda0003f05070 */
[----:B------:R-:W-:Y:S05]  /*3260*/  @P0 BRA `(.L_x_144) ;  /* 0x0000000000280947 */ /* 0x000fea0003800000 */
[----:B------:R-:W-:-:S05]  /*3270*/  IMAD.SHL.U32 R3, R0, 0x2, RZ ;  /* 0x0000000200037824 */ /* 0x000fca00078e00ff */
        /* <DEDUP_REMOVED lines=9> */
.L_x_144:
[----:B------:R-:W-:-:S04]  /*3310*/  IADD3 R33, PT, PT, R27, -0xfd, RZ ;  /* 0xffffff031b217810 */ /* 0x000fc80007ffe0ff */
[----:B------:R-:W-:-:S13]  /*3320*/  ISETP.GT.U32.AND P0, PT, R33, 0x1, PT ;  /* 0x000000012100780c */ /* 0x000fda0003f04070 */
[----:B------:R-:W-:Y:S05]  /*3330*/  @P0 BRA `(.L_x_146) ;  /* 0x0000000000780947 */ /* 0x000fea0003800000 */
[----:B------:R-:W-:Y:S01]  /*3340*/  LOP3.LUT R3, R0, 0x7fffff, RZ, 0xc0, !PT ;  /* 0x007fffff00037812 */ /* 0x000fe200078ec0ff */
[----:B------:R-:W-:-:S03]  /*3350*/  IMAD.MOV.U32 R26, RZ, RZ, 0x3 ;  /* 0x00000003ff1a7424 */ /* 0x000fc600078e00ff */
[----:B------:R-:W-:Y:S02]  /*3360*/  LOP3.LUT R3, R3, 0x3f800000, RZ, 0xfc, !PT ;  /* 0x3f80000003037812 */ /* 0x000fe400078efcff */
[----:B------:R-:W-:Y:S02]  /*3370*/  SHF.L.U32 R26, R26, R33, RZ ;  /* 0x000000211a1a7219 */ /* 0x000fe400000006ff */
[----:B------:R-:W0:Y:S02]  /*3380*/  MUFU.RCP R8, R3 ;  /* 0x0000000300087308 */ /* 0x000e240000001000 */
        /* <DEDUP_REMOVED lines=13> */
[----:B------:R-:W-:Y:S02]  /*3460*/  LOP3.LUT P3, RZ, R26, 0x2, RZ, 0xc0, !PT ;  /* 0x000000021aff7812 */ /* 0x000fe4000786c0ff */
[----:B------:R-:W-:Y:S02]  /*3470*/  IADD3 R8, PT, PT, R27, -0xfc, RZ ;  /* 0xffffff041b087810 */ /* 0x000fe40007ffe0ff */
[----:B------:R-:W-:-:S02]  /*3480*/  PLOP3.LUT P0, PT, P0, P1, P3, 0xe0, 0x0 ;  /* 0x000000000000781c */ /* 0x000fc40000703c30 */
[----:B------:R-:W-:Y:S02]  /*3490*/  LOP3.LUT P1, RZ, R0, 0x7fffff, RZ, 0xc0, !PT ;  /* 0x007fffff00ff7812 */ /* 0x000fe4000782c0ff */
[----:B------:R-:W-:Y:S02]  /*34a0*/  SEL R3, RZ, 0x1, !P0 ;  /* 0x00000001ff037807 */ /* 0x000fe40004000000 */
[----:B------:R-:W-:-:S03]  /*34b0*/  SHF.R.U32.HI R5, RZ, R8, R5 ;  /* 0x00000008ff057219 */ /* 0x000fc60000011605 */
[----:B------:R-:W-:-:S05]  /*34c0*/  IMAD.MOV R3, RZ, RZ, -R3 ;  /* 0x000000ffff037224 */ /* 0x000fca00078e0a03 */
[----:B------:R-:W-:-:S13]  /*34d0*/  ISETP.GE.AND P0, PT, R3, RZ, PT ;  /* 0x000000ff0300720c */ /* 0x000fda0003f06270 */
[----:B------:R-:W-:-:S05]  /*34e0*/  @!P0 IADD3 R5, PT, PT, R5, 0x1, RZ ;  /* 0x0000000105058810 */ /* 0x000fca0007ffe0ff */
[----:B------:R-:W-:-:S05]  /*34f0*/  @!P1 IMAD.SHL.U32 R5, R5, 0x2, RZ ;  /* 0x0000000205059824 */ /* 0x000fca00078e00ff */
[----:B------:R-:W-:Y:S01]  /*3500*/  LOP3.LUT R5, R5, 0x80000000, R0, 0xf8, !PT ;  /* 0x8000000005057812 */ /* 0x000fe200078ef800 */
[----:B------:R-:W-:Y:S06]  /*3510*/  BRA `(.L_x_145) ;  /* 0x0000000000047947 */ /* 0x000fec0003800000 */
.L_x_146:
[----:B------:R0:W1:Y:S02]  /*3520*/  MUFU.RCP R5, R0 ;  /* 0x0000000000057308 */ /* 0x0000640000001000 */
.L_x_145:
[----:B------:R-:W-:Y:S05]  /*3530*/  BSYNC.RECONVERGENT B2 ;  /* 0x0000000000027941 */ /* 0x000fea0003800200 */
.L_x_143:
[----:B-1----:R-:W-:Y:S01]  /*3540*/  MOV R3, R5 ;  /* 0x0000000500037202 */ /* 0x002fe20000000f00 */
[----:B------:R-:W-:-:S04]  /*3550*/  HFMA2 R5, -RZ, RZ, 0, 0 ;  /* 0x00000000ff057431 */ /* 0x000fc800000001ff */
[----:B0-----:R-:W-:Y:S05]  /*3560*/  RET.REL.NODEC R4 `(_Z31test_parallel_relative_positionv) ;  /* 0xffffffc804a47950 */ /* 0x001fea0003c3ffff */
        .weak           $__internal_4_$__cuda_sm20_sqrt_rn_f32_slowpath
        .type           $__internal_4_$__cuda_sm20_sqrt_rn_f32_slowpath,@function
        .size           $__internal_4_$__cuda_sm20_sqrt_rn_f32_slowpath,($__internal_5_$__cuda_sm3x_div_rn_noftz_f32_slowpath - $__internal_4_$__cuda_sm20_sqrt_rn_f32_slowpath)
$__internal_4_$__cuda_sm20_sqrt_rn_f32_slowpath:
        /* <DEDUP_REMOVED lines=14> */
[----:B------:R-:W-:Y:S01]  /*3650*/  @P0 FMUL.FTZ R28, R4, 0.5 ;  /* 0x3f000000041c0820 */ /* 0x000fe20000410000 */
[----:B------:R-:W-:Y:S02]  /*3660*/  @!P0 IMAD.MOV.U32 R4, RZ, RZ, R0 ;  /* 0x000000ffff048224 */ /* 0x000fe400078e0000 */
[----:B------:R-:W-:-:S04]  /*3670*/  @P0 FADD.FTZ R26, -R22, -RZ ;  /* 0x800000ff161a0221 */ /* 0x000fc80000010100 */
[----:B------:R-:W-:-:S04]  /*3680*/  @P0 FFMA R27, R22, R26, R5 ;  /* 0x0000001a161b0223 */ /* 0x000fc80000000005 */
[----:B------:R-:W-:-:S04]  /*3690*/  @P0 FFMA R27, R27, R28, R22 ;  /* 0x0000001c1b1b0223 */ /* 0x000fc80000000016 */
[----:B------:R-:W-:-:S07]  /*36a0*/  @P0 FMUL.FTZ R4, R27, 2.3283064365386962891e-10 ;  /* 0x2f8000001b040820 */ /* 0x000fce0000410000 */
.L_x_147:
[----:B------:R-:W-:Y:S01]  /*36b0*/  MOV R22, R4 ;  /* 0x0000000400167202 */ /* 0x000fe20000000f00 */
[----:B------:R-:W-:Y:S01]  /*36c0*/  IMAD.MOV.U32 R5, RZ, RZ, 0x0 ;  /* 0x00000000ff057424 */ /* 0x000fe200078e00ff */
[----:B------:R-:W-:-:S04]  /*36d0*/  MOV R4, R30 ;  /* 0x0000001e00047202 */ /* 0x000fc80000000f00 */
[----:B------:R-:W-:Y:S05]  /*36e0*/  RET.REL.NODEC R4 `(_Z31test_parallel_relative_positionv) ;  /* 0xffffffc804447950 */ /* 0x000fea0003c3ffff */
        .weak           $__internal_5_$__cuda_sm3x_div_rn_noftz_f32_slowpath
        .type           $__internal_5_$__cuda_sm3x_div_rn_noftz_f32_slowpath,@function
        .size           $__internal_5_$__cuda_sm3x_div_rn_noftz_f32_slowpath,(.L_x_450 - $__internal_5_$__cuda_sm3x_div_rn_noftz_f32_slowpath)
$__internal_5_$__cuda_sm3x_div_rn_noftz_f32_slowpath:
        /* <DEDUP_REMOVED lines=34> */
.L_x_149:
[----:B------:R-:W-:Y:S01]  /*3910*/  LEA R27, R5, 0xc0800000, 0x17 ;  /* 0xc0800000051b7811 */ /* 0x000fe200078eb8ff */
[----:B------:R-:W-:Y:S01]  /*3920*/  BSSY.RECONVERGENT B2, `(.L_x_154) ;  /* 0x0000036000027945 */ /* 0x000fe20003800200 */
[----:B------:R-:W-:Y:S02]  /*3930*/  IADD3 R26, PT, PT, R26, -0x7f, RZ ;  /* 0xffffff811a1a7810 */ /* 0x000fe40007ffe0ff */
[----:B------:R-:W-:-:S03]  /*3940*/  IADD3 R30, PT, PT, -R27, R4, RZ ;  /* 0x000000041b1e7210 */ /* 0x000fc60007ffe1ff */
[----:B------:R-:W-:Y:S01]  /*3950*/  IMAD R3, R26, -0x800000, R3 ;  /* 0xff8000001a037824 */ /* 0x000fe200078e0203 */
[----:B------:R-:W0:Y:S01]  /*3960*/  MUFU.RCP R27, R30 ;  /* 0x0000001e001b7308 */ /* 0x000e220000001000 */
[----:B------:R-:W-:Y:S01]  /*3970*/  FADD.FTZ R28, -R30, -RZ ;  /* 0x800000ff1e1c7221 */ /* 0x000fe20000010100 */
[----:B------:R-:W-:-:S05]  /*3980*/  IADD3 R26, PT, PT, R26, 0x7f, -R5 ;  /* 0x0000007f1a1a7810 */ /* 0x000fca0007ffe805 */
        /* <DEDUP_REMOVED lines=21> */
[CCC-:B------:R-:W-:Y:S01]  /*3ae0*/  FFMA.RZ R26, R4.reuse, R28.reuse, R27.reuse ;  /* 0x0000001c041a7223 */ /* 0x1c0fe2000000c01b */
[CCC-:B------:R-:W-:Y:S01]  /*3af0*/  FFMA.RP R25, R4.reuse, R28.reuse, R27.reuse ;  /* 0x0000001c04197223 */ /* 0x1c0fe2000000801b */
[----:B------:R-:W-:Y:S01]  /*3b00*/  FFMA.RM R4, R4, R28, R27 ;  /* 0x0000001c04047223 */ /* 0x000fe2000000401b */
[C---:B------:R-:W-:Y:S01]  /*3b10*/  VIADD R27, R5.reuse, 0x20 ;  /* 0x00000020051b7836 */ /* 0x040fe20000000000 */
[C---:B------:R-:W-:Y:S02]  /*3b20*/  ISETP.NE.AND P3, PT, R5.reuse, RZ, PT ;  /* 0x000000ff0500720c */ /* 0x040fe40003f65270 */
[----:B------:R-:W-:Y:S02]  /*3b30*/  LOP3.LUT R26, R26, 0x7fffff, RZ, 0xc0, !PT ;  /* 0x007fffff1a1a7812 */ /* 0x000fe400078ec0ff */
[----:B------:R-:W-:Y:S02]  /*3b40*/  ISETP.NE.AND P1, PT, R5, RZ, PT ;  /* 0x000000ff0500720c */ /* 0x000fe40003f25270 */
[----:B------:R-:W-:-:S02]  /*3b50*/  LOP3.LUT R26, R26, 0x800000, RZ, 0xfc, !PT ;  /* 0x008000001a1a7812 */ /* 0x000fc400078efcff */
[----:B------:R-:W-:Y:S02]  /*3b60*/  IADD3 R5, PT, PT, -R5, RZ, RZ ;  /* 0x000000ff05057210 */ /* 0x000fe40007ffe1ff */
[----:B------:R-:W-:Y:S02]  /*3b70*/  SHF.L.U32 R27, R26, R27, RZ ;  /* 0x0000001b1a1b7219 */ /* 0x000fe400000006ff */
[----:B------:R-:W-:Y:S02]  /*3b80*/  FSETP.NEU.FTZ.AND P0, PT, R25, R4, PT ;  /* 0x000000041900720b */ /* 0x000fe40003f1d000 */
[----:B------:R-:W-:Y:S02]  /*3b90*/  SEL R5, R5, RZ, P3 ;  /* 0x000000ff05057207 */ /* 0x000fe40001800000 */
[----:B------:R-:W-:Y:S02]  /*3ba0*/  ISETP.NE.AND P1, PT, R27, RZ, P1 ;  /* 0x000000ff1b00720c */ /* 0x000fe40000f25270 */
[----:B------:R-:W-:-:S02]  /*3bb0*/  SHF.R.U32.HI R5, RZ, R5, R26 ;  /* 0x00000005ff057219 */ /* 0x000fc4000001161a */
[----:B------:R-:W-:Y:S02]  /*3bc0*/  PLOP3.LUT P0, PT, P0, P1, PT, 0xf8, 0x8f ;  /* 0x00000000008f781c */ /* 0x000fe40000703f70 */
[----:B------:R-:W-:Y:S02]  /*3bd0*/  SHF.R.U32.HI R25, RZ, 0x1, R5 ;  /* 0x00000001ff197819 */ /* 0x000fe40000011605 */
[----:B------:R-:W-:-:S04]  /*3be0*/  SEL R4, RZ, 0x1, !P0 ;  /* 0x00000001ff047807 */ /* 0x000fc80004000000 */
[----:B------:R-:W-:-:S04]  /*3bf0*/  LOP3.LUT R4, R4, 0x1, R25, 0xf8, !PT ;  /* 0x0000000104047812 */ /* 0x000fc800078ef819 */
[----:B------:R-:W-:-:S04]  /*3c00*/  LOP3.LUT R4, R4, R5, RZ, 0xc0, !PT ;  /* 0x0000000504047212 */ /* 0x000fc800078ec0ff */
[----:B------:R-:W-:-:S04]  /*3c10*/  IADD3 R4, PT, PT, R25, R4, RZ ;  /* 0x0000000419047210 */ /* 0x000fc80007ffe0ff */
[----:B------:R-:W-:Y:S01]  /*3c20*/  LOP3.LUT R3, R4, R3, RZ, 0xfc, !PT ;  /* 0x0000000304037212 */ /* 0x000fe200078efcff */
[----:B------:R-:W-:Y:S06]  /*3c30*/  BRA `(.L_x_157) ;  /* 0x0000000000107947 */ /* 0x000fec0003800000 */
.L_x_156:
[----:B------:R-:W-:-:S04]  /*3c40*/  LOP3.LUT R3, R3, 0x80000000, RZ, 0xc0, !PT ;  /* 0x8000000003037812 */ /* 0x000fc800078ec0ff */
[----:B------:R-:W-:Y:S01]  /*3c50*/  LOP3.LUT R3, R3, 0x7f800000, RZ, 0xfc, !PT ;  /* 0x7f80000003037812 */ /* 0x000fe200078efcff */
[----:B------:R-:W-:Y:S06]  /*3c60*/  BRA `(.L_x_157) ;  /* 0x0000000000047947 */ /* 0x000fec0003800000 */
.L_x_155:
[----:B------:R-:W-:-:S07]  /*3c70*/  IMAD R3, R26, 0x800000, R3 ;  /* 0x008000001a037824 */ /* 0x000fce00078e0203 */
.L_x_157:
[----:B------:R-:W-:Y:S05]  /*3c80*/  BSYNC.RECONVERGENT B2 ;  /* 0x0000000000027941 */ /* 0x000fea0003800200 */
.L_x_154:
[----:B------:R-:W-:Y:S05]  /*3c90*/  BRA `(.L_x_158) ;  /* 0x0000000000207947 */ /* 0x000fea0003800000 */
.L_x_153:
[----:B------:R-:W-:-:S04]  /*3ca0*/  LOP3.LUT R3, R4, 0x80000000, R3, 0x48, !PT ;  /* 0x8000000004037812 */ /* 0x000fc800078e4803 */
[----:B------:R-:W-:Y:S01]  /*3cb0*/  LOP3.LUT R3, R3, 0x7f800000, RZ, 0xfc, !PT ;  /* 0x7f80000003037812 */ /* 0x000fe200078efcff */
[----:B------:R-:W-:Y:S06]  /*3cc0*/  BRA `(.L_x_158) ;  /* 0x0000000000147947 */ /* 0x000fec0003800000 */
.L_x_152:
[----:B------:R-:W-:Y:S01]  /*3cd0*/  LOP3.LUT R3, R4, 0x80000000, R3, 0x48, !PT ;  /* 0x8000000004037812 */ /* 0x000fe200078e4803 */
[----:B------:R-:W-:Y:S06]  /*3ce0*/  BRA `(.L_x_158) ;  /* 0x00000000000c7947 */ /* 0x000fec0003800000 */
.L_x_151:
[----:B------:R-:W0:Y:S01]  /*3cf0*/  MUFU.RSQ R3, -QNAN ;  /* 0xffc0000000037908 */ /* 0x000e220000001400 */
[----:B------:R-:W-:Y:S05]  /*3d00*/  BRA `(.L_x_158) ;  /* 0x0000000000047947 */ /* 0x000fea0003800000 */
.L_x_150:
[----:B------:R-:W-:-:S07]  /*3d10*/  FADD.FTZ R3, R3, R4 ;  /* 0x0000000403037221 */ /* 0x000fce0000010000 */
.L_x_158:
[----:B------:R-:W-:Y:S05]  /*3d20*/  BSYNC.RECONVERGENT B1 ;  /* 0x0000000000017941 */ /* 0x000fea0003800200 */
.L_x_148:
[----:B------:R-:W-:Y:S01]  /*3d30*/  HFMA2 R5, -RZ, RZ, 0, 0 ;  /* 0x00000000ff057431 */ /* 0x000fe200000001ff */
[----:B------:R-:W-:-:S04]  /*3d40*/  MOV R4, R8 ;  /* 0x0000000800047202 */ /* 0x000fc80000000f00 */
[----:B0-----:R-:W-:Y:S05]  /*3d50*/  RET.REL.NODEC R4 `(_Z31test_parallel_relative_positionv) ;  /* 0xffffffc004a87950 */ /* 0x001fea0003c3ffff */
.L_x_159:
        /* <DEDUP_REMOVED lines=10> */
.L_x_450:


//--------------------- .text._Z26test_particle_run_parallelv --------------------------
	.section	.text._Z26test_particle_run_parallelv,"ax",@progbits
	.align	128
        .global         _Z26test_particle_run_parallelv
        .type           _Z26test_particle_run_parallelv,@function
        .size           _Z26test_particle_run_parallelv,(.L_x_453 - _Z26test_particle_run_parallelv)
        .other          _Z26test_particle_run_parallelv,@"STO_CUDA_ENTRY STV_DEFAULT"
_Z26test_particle_run_parallelv:
.text._Z26test_particle_run_parallelv:
        /* <DEDUP_REMOVED lines=26> */
[----:B------:R-:W-:Y:S05]  /*01a0*/  CALL.REL.NOINC `($__internal_6_$__cuda_sm20_rcp_rn_f32_slowpath) ;  /* 0x00000030004c7944 */ /* 0x000fea0003c00000 */
[----:B------:R-:W-:Y:S01]  /*01b0*/  MOV R5, R7 ;  /* 0x0000000700057202 */ /* 0x000fe20000000f00 */
[----:B------:R-:W-:Y:S06]  /*01c0*/  BRA `(.L_x_161) ;  /* 0x0000000000107947 */ /* 0x000fec0003800000 */
.L_x_160:
[----:B------:R-:W0:Y:S02]  /*01d0*/  MUFU.RCP R0, R5 ;  /* 0x0000000500007308 */ /* 0x000e240000001000 */
[----:B0-----:R-:W-:-:S04]  /*01e0*/  FFMA R2, R5, R0, -1 ;  /* 0xbf80000005027423 */ /* 0x001fc80000000000 */
[----:B------:R-:W-:-:S04]  /*01f0*/  FADD.FTZ R3, -R2, -RZ ;  /* 0x800000ff02037221 */ /* 0x000fc80000010100 */
[----:B------:R-:W-:-:S07]  /*0200*/  FFMA R5, R0, R3, R0 ;  /* 0x0000000300057223 */ /* 0x000fce0000000000 */
.L_x_161:
        /* <DEDUP_REMOVED lines=12> */
[----:B------:R-:W-:Y:S05]  /*02d0*/  CALL.REL.NOINC `($__internal_8_$__cuda_sm3x_div_rn_noftz_f32_slowpath) ;  /* 0x0000003400347944 */ /* 0x000fea0003c00000 */
[----:B------:R-:W-:-:S07]  /*02e0*/  MOV R9, R5 ;  /* 0x0000000500097202 */ /* 0x000fce0000000f00 */
.L_x_163:
[----:B------:R-:W-:Y:S05]  /*02f0*/  BSYNC.RECONVERGENT B2 ;  /* 0x0000000000027941 */ /* 0x000fea0003800200 */
.L_x_162:
        /* <DEDUP_REMOVED lines=9> */
[----:B------:R-:W-:Y:S05]  /*0390*/  CALL.REL.NOINC `($__internal_6_$__cuda_sm20_rcp_rn_f32_slowpath) ;  /* 0x0000002c00d07944 */ /* 0x000fea0003c00000 */
[----:B------:R-:W-:Y:S01]  /*03a0*/  MOV R5, R7 ;  /* 0x0000000700057202 */ /* 0x000fe20000000f00 */
[----:B------:R-:W-:Y:S06]  /*03b0*/  BRA `(.L_x_165) ;  /* 0x00000000000c7947 */ /* 0x000fec0003800000 */
.L_x_164:
[----:B------:R-:W-:-:S04]  /*03c0*/  FFMA R5, -R0, R5, -1 ;  /* 0xbf80000000057423 */ /* 0x000fc80000000105 */
[----:B------:R-:W-:-:S04]  /*03d0*/  FADD.FTZ R5, -R5, -RZ ;  /* 0x800000ff05057221 */ /* 0x000fc80000010100 */
[----:B------:R-:W-:-:S07]  /*03e0*/  FFMA R5, -R0, R5, -R0 ;  /* 0x0000000500057223 */ /* 0x000fce0000000900 */
.L_x_165:
        /* <DEDUP_REMOVED lines=13> */
[----:B------:R-:W-:Y:S05]  /*04c0*/  CALL.REL.NOINC `($__internal_8_$__cuda_sm3x_div_rn_noftz_f32_slowpath) ;  /* 0x0000003000b87944 */ /* 0x000fea0003c00000 */
[----:B------:R-:W-:-:S07]  /*04d0*/  MOV R12, R5 ;  /* 0x00000005000c7202 */ /* 0x000fce0000000f00 */
.L_x_167:
[----:B------:R-:W-:Y:S05]  /*04e0*/  BSYNC.RECONVERGENT B2 ;  /* 0x0000000000027941 */ /* 0x000fea0003800200 */
.L_x_166:
        /* <DEDUP_REMOVED lines=16> */
[----:B------:R-:W-:Y:S05]  /*05f0*/  CALL.REL.NOINC `($__internal_8_$__cuda_sm3x_div_rn_noftz_f32_slowpath) ;  /* 0x00000030006c7944 */ /* 0x000fea0003c00000 */
[----:B------:R-:W-:-:S07]  /*0600*/  IMAD.MOV.U32 R10, RZ, RZ, R5 ;  /* 0x000000ffff0a7224 */ /* 0x000fce00078e0005 */
.L_x_169:
[----:B------:R-:W-:Y:S05]  /*0610*/  BSYNC.RECONVERGENT B2 ;  /* 0x0000000000027941 */ /* 0x000fea0003800200 */
.L_x_168:
        /* <DEDUP_REMOVED lines=15> */
[----:B------:R-:W-:Y:S05]  /*0710*/  CALL.REL.NOINC `($__internal_8_$__cuda_sm3x_div_rn_noftz_f32_slowpath) ;  /* 0x0000003000247944 */ /* 0x000fea0003c00000 */
[----:B------:R-:W-:-:S07]  /*0720*/  IMAD.MOV.U32 R2, RZ, RZ, R5 ;  /* 0x000000ffff027224 */ /* 0x000fce00078e0005 */
.L_x_171:
[----:B------:R-:W-:Y:S05]  /*0730*/  BSYNC.RECONVERGENT B2 ;  /* 0x0000000000027941 */ /* 0x000fea0003800200 */
.L_x_170:
        /* <DEDUP_REMOVED lines=17> */
.L_x_173:
[----:B------:R-:W-:Y:S05]  /*0850*/  BSYNC.RECONVERGENT B2 ;  /* 0x0000000000027941 */ /* 0x000fea0003800200 */
.L_x_172:
        /* <DEDUP_REMOVED lines=17> */
.L_x_175:
[----:B------:R-:W-:Y:S05]  /*0970*/  BSYNC.RECONVERGENT B2 ;  /* 0x0000000000027941 */ /* 0x000fea0003800200 */
.L_x_174:
[----:B------:R-:W-:Y:S01]  /*0980*/  MOV R4, 0x40800000 ;  /* 0x4080000000047802 */ /* 0x000fe20000000f00 */
[----:B------:R-:W-:Y:S02]  /*0990*/  IMAD.MOV.U32 R5, RZ, RZ, 0x3f317218 ;  /* 0x3f317218ff057424 */ /* 0x000fe400078e00ff */
[----:B------:R-:W-:Y:S01]  /*09a0*/  FMUL.RZ R15, R3, 0.15915493667125701904 ;  /* 0x3e22f983030f7820 */ /* 0x000fe2000040c000 */
[----:B------:R-:W-:Y:S01]  /*09b0*/  FMUL.RZ R14, R0, 0.15915493667125701904 ;  /* 0x3e22f983000e7820 */ /* 0x000fe2000040c000 */
[----:B------:R-:W-:Y:S01]  /*09c0*/  FMUL.RZ R2, R2, 0.15915493667125701904 ;  /* 0x3e22f98302027820 */ /* 0x000fe2000040c000 */
[C---:B------:R-:W-:Y:S01]  /*09d0*/  FFMA R5, R4.reuse, -R5, 2.8186669349670410156 ;  /* 0x4034650a04057423 */ /* 0x040fe20000000805 */
[----:B------:R-:W-:Y:S02]  /*09e0*/  HFMA2 R17, -RZ, RZ, 0, 0 ;  /* 0x00000000ff117431 */ /* 0x000fe400000001ff */
[----:B------:R-:W-:Y:S01]  /*09f0*/  IMAD.MOV.U32 R0, RZ, RZ, RZ ;  /* 0x000000ffff007224 */ /* 0x000fe200078e00ff */
[----:B------:R-:W-:Y:S01]  /*0a00*/  MUFU.SIN R15, R15 ;  /* 0x0000000f000f7308 */ /* 0x000fe20000000400 */
[----:B------:R-:W-:Y:S01]  /*0a10*/  FFMA R5, R4, 1.9046542121259335545e-09, R5 ;  /* 0x3102e30804057823 */ /* 0x000fe20000000005 */
[----:B------:R-:W0:Y:S03]  /*0a20*/  LDCU.64 UR8, c[0x0][0x358] ;  /* 0x00006b00ff0877ac */ /* 0x000e260008000a00 */
[----:B------:R-:W-:Y:S01]  /*0a30*/  FMUL R5, R5, 1.4426950216293334961 ;  /* 0x3fb8aa3b05057820 */ /* 0x000fe20000400000 */
[----:B------:R-:W-:Y:S01]  /*0a40*/  UMOV UR40, 0x4d2f6eef ;  /* 0x4d2f6eef00287882 */ /* 0x000fe20000000000 */
[----:B------:R-:W-:Y:S01]  /*0a50*/  UMOV UR36, URZ ;  /* 0x000000ff00247c82 */ /* 0x000fe20008000000 */
[----:B------:R-:W-:Y:S01]  /*0a60*/  MUFU.SIN R14, R14 ;  /* 0x0000000e000e7308 */ /* 0x000fe20000000400 */
[----:B------:R-:W-:-:S07]  /*0a70*/  UMOV UR37, URZ ;  /* 0x000000ff00257c82 */ /* 0x000fce0008000000 */
[----:B------:R-:W1:Y:S08]  /*0a80*/  MUFU.EX2 R5, R5 ;  /* 0x0000000500057308 */ /* 0x000e700000000800 */
[----:B------:R2:W-:Y:S01]  /*0a90*/  MUFU.SIN R13, R2 ;  /* 0x00000002000d7308 */ /* 0x0005e20000000400 */
[----:B-1----:R-:W-:Y:S01]  /*0aa0*/  FMUL R7, R5, 4 ;  /* 0x4080000005077820 */ /* 0x002fe20000400000 */
[----:B--2---:R-:W-:-:S06]  /*0ab0*/  CS2R R2, SRZ ;  /* 0x0000000000027805 */ /* 0x004fcc000001ff00 */
[----:B------:R-:W1:Y:S02]  /*0ac0*/  MUFU.RCP R16, R7 ;  /* 0x0000000700107308 */ /* 0x000e640000001000 */
[----:B-1----:R-:W-:-:S04]  /*0ad0*/  FMUL.FTZ R16, R16, 0.125 ;  /* 0x3e00000010107820 */ /* 0x002fc80000410000 */
[----:B0-----:R-:W-:-:S07]  /*0ae0*/  FFMA R16, R7, 2, R16 ;  /* 0x4000000007107823 */ /* 0x001fce0000000010 */
.L_x_220:
        /* <DEDUP_REMOVED lines=39> */
.L_x_180:
        /* <DEDUP_REMOVED lines=44> */
.L_x_179:
[----:B------:R-:W-:Y:S05]  /*1020*/  BSYNC.RECONVERGENT B0 ;  /* 0x0000000000007941 */ /* 0x000fea0003800200 */
.L_x_178:
        /* <DEDUP_REMOVED lines=30> */
.L_x_183:
        /* <DEDUP_REMOVED lines=41> */
.L_x_182:
[----:B------:R-:W-:Y:S05]  /*14a0*/  BSYNC.RECONVERGENT B0 ;  /* 0x0000000000007941 */ /* 0x000fea0003800200 */
.L_x_181:
        /* <DEDUP_REMOVED lines=17> */
[----:B------:R-:W-:Y:S05]  /*15c0*/  CALL.REL.NOINC `($__internal_8_$__cuda_sm3x_div_rn_noftz_f32_slowpath) ;  /* 0x0000002000787944 */ /* 0x000fea0003c00000 */
.L_x_185:
[----:B------:R-:W-:Y:S05]  /*15d0*/  BSYNC.RECONVERGENT B3 ;  /* 0x0000000000037941 */ /* 0x000fea0003800200 */
.L_x_184:
        /* <DEDUP_REMOVED lines=26> */
.L_x_213:
        /* <DEDUP_REMOVED lines=19> */
.L_x_188:
[----:B------:R-:W-:Y:S05]  /*18b0*/  BSYNC.RECONVERGENT B4 ;  /* 0x0000000000047941 */ /* 0x000fea0003800200 */
.L_x_187:
        /* <DEDUP_REMOVED lines=20> */
[----:B------:R-:W-:Y:S05]  /*1a00*/  CALL.REL.NOINC `($__internal_8_$__cuda_sm3x_div_rn_noftz_f32_slowpath) ;  /* 0x0000001c00687944 */ /* 0x000fea0003c00000 */
[----:B------:R-:W-:-:S07]  /*1a10*/  IMAD.MOV.U32 R4, RZ, RZ, R5 ;  /* 0x000000ffff047224 */ /* 0x000fce00078e0005 */
.L_x_190:
[----:B------:R-:W-:Y:S05]  /*1a20*/  BSYNC.RECONVERGENT B4 ;  /* 0x0000000000047941 */ /* 0x000fea0003800200 */
.L_x_189:
        /* <DEDUP_REMOVED lines=19> */
[----:B------:R-:W-:Y:S05]  /*1b60*/  CALL.REL.NOINC `($__internal_8_$__cuda_sm3x_div_rn_noftz_f32_slowpath) ;  /* 0x0000001c00107944 */ /* 0x000fea0003c00000 */
.L_x_192:
[----:B------:R-:W-:Y:S05]  /*1b70*/  BSYNC.RECONVERGENT B4 ;  /* 0x0000000000047941 */ /* 0x000fea0003800200 */
.L_x_191:
        /* <DEDUP_REMOVED lines=19> */
[----:B------:R-:W-:Y:S05]  /*1cb0*/  CALL.REL.NOINC `($__internal_8_$__cuda_sm3x_div_rn_noftz_f32_slowpath) ;  /* 0x0000001800bc7944 */ /* 0x000fea0003c00000 */
.L_x_194:
[----:B------:R-:W-:Y:S05]  /*1cc0*/  BSYNC.RECONVERGENT B4 ;  /* 0x0000000000047941 */ /* 0x000fea0003800200 */
.L_x_193:
        /* <DEDUP_REMOVED lines=20> */
[----:B------:R-:W-:Y:S05]  /*1e10*/  CALL.REL.NOINC `($__internal_8_$__cuda_sm3x_div_rn_noftz_f32_slowpath) ;  /* 0x0000001800647944 */ /* 0x000fea0003c00000 */
[----:B------:R-:W-:-:S07]  /*1e20*/  MOV R27, R5 ;  /* 0x00000005001b7202 */ /* 0x000fce0000000f00 */
.L_x_196:
[----:B------:R-:W-:Y:S05]  /*1e30*/  BSYNC.RECONVERGENT B4 ;  /* 0x0000000000047941 */ /* 0x000fea0003800200 */
.L_x_195:
        /* <DEDUP_REMOVED lines=16> */
[----:B------:R-:W-:Y:S02]  /*1f40*/  HFMA2 R8, -RZ, RZ, 0, 0 ;  /* 0x00000000ff087431 */ /* 0x000fe400000001ff */
[----:B------:R-:W-:Y:S01]  /*1f50*/  IMAD.MOV.U32 R18, RZ, RZ, RZ ;  /* 0x000000ffff127224 */ /* 0x000fe200078e00ff */
[----:B------:R-:W-:Y:S01]  /*1f60*/  UMOV UR4, URZ ;  /* 0x000000ff00047c82 */ /* 0x000fe20008000000 */
[----:B------:R-:W-:-:S07]  /*1f70*/  LOP3.LUT R33, R4, 0x80000000, RZ, 0xfc, !PT ;  /* 0x8000000004217812 */ /* 0x000fce00078efcff */
.L_x_199:
        /* <DEDUP_REMOVED lines=42> */
.L_x_198:
[----:B------:R-:W-:Y:S05]  /*2220*/  BSYNC.RECONVERGENT B0 ;  /* 0x0000000000007941 */ /* 0x000fea0003800200 */
.L_x_197:
        /* <DEDUP_REMOVED lines=31> */
.L_x_202:
        /* <DEDUP_REMOVED lines=42> */
.L_x_201:
[----:B------:R-:W-:Y:S05]  /*26c0*/  BSYNC.RECONVERGENT B0 ;  /* 0x0000000000007941 */ /* 0x000fea0003800200 */
.L_x_200:
[----:B------:R-:W-:Y:S01]  /*26d0*/  FMUL R5, R34, R34 ;  /* 0x0000002222057220 */ /* 0x000fe20000400000 */
[C---:B------:R-:W-:Y:S01]  /*26e0*/  LOP3.LUT R4, R29.reuse, 0x1, RZ, 0xc0, !PT ;  /* 0x000000011d047812 */ /* 0x040fe200078ec0ff */
[----:B------:R-:W-:Y:S01]  /*26f0*/  BSSY.RECONVERGENT B0, `(.L_x_203) ;  /* 0x0000029000007945 */ /* 0x000fe20003800200 */
[----:B------:R-:W-:Y:S01]  /*2700*/  LOP3.LUT P1, RZ, R29, 0x2, RZ, 0xc0, !PT ;  /* 0x000000021dff7812 */ /* 0x000fe2000782c0ff */
[----:B------:R-:W-:Y:S01]  /*2710*/  FFMA R36, R5, R36, -0.0013887860113754868507 ;  /* 0xbab607ed05247423 */ /* 0x000fe20000000024 */
[----:B------:R-:W-:Y:S01]  /*2720*/  ISETP.NE.U32.AND P0, PT, R4, 0x1, PT ;  /* 0x000000010400780c */ /* 0x000fe20003f05070 */
[----:B------:R-:W-:-:S03]  /*2730*/  FADD R32, R30, -R25 ;  /* 0x800000191e207221 */ /* 0x000fc60000000000 */
[----:B------:R-:W-:Y:S02]  /*2740*/  FSEL R6, R35, 0.041666727513074874878, P0 ;  /* 0x3d2aaabb23067808 */ /* 0x000fe40000000000 */
[----:B------:R-:W-:Y:S02]  /*2750*/  FSEL R36, R36, -0.00019574658654164522886, !P0 ;  /* 0xb94d415324247808 */ /* 0x000fe40004000000 */
[----:B------:R-:W-:Y:S02]  /*2760*/  FSEL R4, R34, 1, P0 ;  /* 0x3f80000022047808 */ /* 0x000fe40000000000 */
[----:B------:R-:W-:Y:S01]  /*2770*/  FSEL R31, -R31, -0.4999999701976776123, P0 ;  /* 0xbeffffff1f1f7808 */ /* 0x000fe20000000100 */
[C---:B------:R-:W-:Y:S02]  /*2780*/  FFMA R6, R5.reuse, R36, R6 ;  /* 0x0000002405067223 */ /* 0x040fe40000000006 */
[C---:B------:R-:W-:Y:S02]  /*2790*/  FFMA R7, R5.reuse, R4, RZ ;  /* 0x0000000405077223 */ /* 0x040fe400000000ff */
[----:B------:R-:W-:Y:S01]  /*27a0*/  FFMA R6, R5, R6, R31 ;  /* 0x0000000605067223 */ /* 0x000fe2000000001f */
[----:B------:R-:W-:-:S03]  /*27b0*/  FMUL R5, R27, |UR6| ;  /* 0x400000061b057c20 */ /* 0x000fc60008400000 */
[----:B------:R-:W-:Y:S01]  /*27c0*/  FFMA R4, R7, R6, R4 ;  /* 0x0000000607047223 */ /* 0x000fe20000000004 */
[----:B------:R-:W-:-:S03]  /*27d0*/  FADD R7, R30, R25 ;  /* 0x000000191e077221 */ /* 0x000fc60000000000 */
[----:B------:R-:W-:-:S04]  /*27e0*/  @P1 FADD R4, RZ, -R4 ;  /* 0x80000004ff041221 */ /* 0x000fc80000000000 */
[----:B------:R-:W-:Y:S01]  /*27f0*/  FMUL R5, R5, R4 ;  /* 0x0000000405057220 */ /* 0x000fe20000400000 */
[----:B------:R-:W-:Y:S01]  /*2800*/  FMUL R4, R26, R27 ;  /* 0x0000001b1a047220 */ /* 0x000fe20000400000 */
[----:B------:R-:W-:Y:S02]  /*2810*/  FFMA R26, R7, -0.5, R0 ;  /* 0xbf000000071a7823 */ /* 0x000fe40000000000 */
[C-C-:B------:R-:W-:Y:S01]  /*2820*/  FADD R29, R5.reuse, R20.reuse ;  /* 0x00000014051d7221 */ /* 0x140fe20000000000 */
[C-C-:B------:R-:W-:Y:S01]  /*2830*/  FADD R6, R4.reuse, R19.reuse ;  /* 0x0000001304067221 */ /* 0x140fe20000000000 */
[----:B------:R-:W-:Y:S01]  /*2840*/  FADD R36, R4, -R19 ;  /* 0x8000001304247221 */ /* 0x000fe20000000000 */
[----:B------:R-:W-:Y:S01]  /*2850*/  FADD R34, R5, -R20 ;  /* 0x8000001405227221 */ /* 0x000fe20000000000 */
[----:B------:R-:W-:Y:S01]  /*2860*/  FFMA R28, R29, -0.5, R2 ;  /* 0xbf0000001d1c7823 */ /* 0x000fe20000000002 */
[----:B------:R-:W-:Y:S01]  /*2870*/  FFMA R6, R6, -0.5, R3 ;  /* 0xbf00000006067823 */ /* 0x000fe20000000003 */
[----:B------:R-:W-:Y:S01]  /*2880*/  IMAD.MOV.U32 R19, RZ, RZ, R4 ;  /* 0x000000ffff137224 */ /* 0x000fe200078e0004 */
[----:B------:R-:W-:Y:S01]  /*2890*/  MOV R20, R5 ;  /* 0x0000000500147202 */ /* 0x000fe20000000f00 */
[----:B------:R-:W-:-:S04]  /*28a0*/  FMUL R7, R28, R28 ;  /* 0x0000001c1c077220 */ /* 0x000fc80000400000 */
[----:B------:R-:W-:-:S04]  /*28b0*/  FFMA R7, R26, R26, R7 ;  /* 0x0000001a1a077223 */ /* 0x000fc80000000007 */
[----:B------:R-:W-:-:S04]  /*28c0*/  FFMA R7, R6, R6, R7 ;  /* 0x0000000606077223 */ /* 0x000fc80000000007 */
[----:B------:R0:W1:Y:S01]  /*28d0*/  MUFU.RSQ R18, R7 ;  /* 0x0000000700127308 */ /* 0x0000620000001400 */
[----:B------:R-:W-:-:S04]  /*28e0*/  IADD3 R8, PT, PT, R7, -0xd000000, RZ ;  /* 0xf300000007087810 */ /* 0x000fc80007ffe0ff */
[----:B------:R-:W-:-:S13]  /*28f0*/  ISETP.GT.U32.AND P0, PT, R8, 0x727fffff, PT ;  /* 0x727fffff0800780c */ /* 0x000fda0003f04070 */
[----:B01----:R-:W-:Y:S05]  /*2900*/  @!P0 BRA `(.L_x_204) ;  /* 0x00000000000c8947 */ /* 0x003fea0003800000 */
[----:B------:R-:W-:-:S07]  /*2910*/  MOV R27, 0x2930 ;  /* 0x00002930001b7802 */ /* 0x000fce0000000f00 */
[----:B------:R-:W-:Y:S05]  /*2920*/  CALL.REL.NOINC `($__internal_7_$__cuda_sm20_sqrt_rn_f32_slowpath) ;  /* 0x0000000c00407944 */ /* 0x000fea0003c00000 */
[----:B------:R-:W-:Y:S05]  /*2930*/  BRA `(.L_x_205) ;  /* 0x0000000000107947 */ /* 0x000fea0003800000 */
.L_x_204:
[----:B------:R-:W-:Y:S01]  /*2940*/  FMUL.FTZ R8, R7, R18 ;  /* 0x0000001207087220 */ /* 0x000fe20000410000 */
[----:B------:R-:W-:-:S03]  /*2950*/  FMUL.FTZ R4, R18, 0.5 ;  /* 0x3f00000012047820 */ /* 0x000fc60000410000 */
[----:B------:R-:W-:-:S04]  /*2960*/  FFMA R5, -R8, R8, R7 ;  /* 0x0000000808057223 */ /* 0x000fc80000000107 */
[----:B------:R-:W-:-:S07]  /*2970*/  FFMA R8, R5, R4, R8 ;  /* 0x0000000405087223 */ /* 0x000fce0000000008 */
.L_x_205:
[----:B------:R-:W-:Y:S05]  /*2980*/  BSYNC.RECONVERGENT B0 ;  /* 0x0000000000007941 */ /* 0x000fea0003800200 */
.L_x_203:
        /* <DEDUP_REMOVED lines=13> */
[----:B------:R-:W-:Y:S05]  /*2a60*/  CALL.REL.NOINC `($__internal_6_$__cuda_sm20_rcp_rn_f32_slowpath) ;  /* 0x00000008001c7944 */ /* 0x000fea0003c00000 */
[----:B------:R-:W-:Y:S01]  /*2a70*/  MOV R5, R7 ;  /* 0x0000000700057202 */ /* 0x000fe20000000f00 */
[----:B------:R-:W-:Y:S06]  /*2a80*/  BRA `(.L_x_208) ;  /* 0x0000000000107947 */ /* 0x000fec0003800000 */
.L_x_207:
[----:B------:R-:W0:Y:S02]  /*2a90*/  MUFU.RCP R5, R8 ;  /* 0x0000000800057308 */ /* 0x000e240000001000 */
[----:B0-----:R-:W-:-:S04]  /*2aa0*/  FFMA R4, R5, R8, -1 ;  /* 0xbf80000005047423 */ /* 0x001fc80000000008 */
[----:B------:R-:W-:-:S04]  /*2ab0*/  FADD.FTZ R4, -R4, -RZ ;  /* 0x800000ff04047221 */ /* 0x000fc80000010100 */
[----:B------:R-:W-:-:S07]  /*2ac0*/  FFMA R5, R5, R4, R5 ;  /* 0x0000000405057223 */ /* 0x000fce0000000005 */
.L_x_208:
[----:B------:R-:W-:Y:S05]  /*2ad0*/  BSYNC.RECONVERGENT B0 ;  /* 0x0000000000007941 */ /* 0x000fea0003800200 */
.L_x_206:
        /* <DEDUP_REMOVED lines=11> */
[----:B------:R-:W-:Y:S05]  /*2b90*/  CALL.REL.NOINC `($__internal_8_$__cuda_sm3x_div_rn_noftz_f32_slowpath) ;  /* 0x0000000c00047944 */ /* 0x000fea0003c00000 */
[----:B------:R-:W-:-:S07]  /*2ba0*/  IMAD.MOV.U32 R7, RZ, RZ, R5 ;  /* 0x000000ffff077224 */ /* 0x000fce00078e0005 */
.L_x_210:
[----:B------:R-:W-:Y:S05]  /*2bb0*/  BSYNC.RECONVERGENT B4 ;  /* 0x0000000000047941 */ /* 0x000fea0003800200 */
.L_x_209:
        /* <DEDUP_REMOVED lines=12> */
[----:B------:R-:W-:Y:S05]  /*2c80*/  CALL.REL.NOINC `($__internal_8_$__cuda_sm3x_div_rn_noftz_f32_slowpath) ;  /* 0x0000000800c87944 */ /* 0x000fea0003c00000 */
[----:B------:R-:W-:-:S07]  /*2c90*/  IMAD.MOV.U32 R4, RZ, RZ, R5 ;  /* 0x000000ffff047224 */ /* 0x000fce00078e0005 */
.L_x_212:
[----:B------:R-:W-:Y:S05]  /*2ca0*/  BSYNC.RECONVERGENT B4 ;  /* 0x0000000000047941 */ /* 0x000fea0003800200 */
.L_x_211:
        /* <DEDUP_REMOVED lines=9> */
.L_x_186:
[----:B------:R-:W-:Y:S01]  /*2d40*/  FMUL R19, R24, -0.00096640002448111772537 ;  /* 0xba7d560218137820 */ /* 0x000fe20000400000 */
[----:B------:R-:W-:Y:S01]  /*2d50*/  FMUL R23, R23, -0.00096640002448111772537 ;  /* 0xba7d560217177820 */ /* 0x000fe20000400000 */
[----:B------:R-:W-:-:S07]  /*2d60*/  FMUL R21, R21, -0.00096640002448111772537 ;  /* 0xba7d560215157820 */ /* 0x000fce0000400000 */
.L_x_177:
[----:B------:R-:W-:Y:S05]  /*2d70*/  BSYNC.RECONVERGENT B2 ;  /* 0x0000000000027941 */ /* 0x000fea0003800200 */
.L_x_176:
[----:B------:R-:W0:Y:S01]  /*2d80*/  S2UR UR5, SR_CgaCtaId ;  /* 0x00000000000579c3 */ /* 0x000e220000008800 */
[----:B------:R-:W-:Y:S01]  /*2d90*/  BSSY.RECONVERGENT B0, `(.L_x_214) ;  /* 0x0000008000007945 */ /* 0x000fe20003800200 */
[----:B------:R-:W-:Y:S02]  /*2da0*/  UMOV UR4, 0x400 ;  /* 0x0000040000047882 */ /* 0x000fe40000000000 */
[----:B0-----:R-:W-:-:S12]  /*2db0*/  ULEA UR4, UR5, UR4, 0x18 ;  /* 0x0000000405047291 */ /* 0x001fd8000f8ec0ff */
.L_x_215:
[----:B------:R-:W0:Y:S01]  /*2dc0*/  LDS R4, [UR4] ;  /* 0x00000004ff047984 */ /* 0x000e220008000800 */
[----:B------:R-:W-:Y:S01]  /*2dd0*/  MOV R6, UR4 ;  /* 0x0000000400067c02 */ /* 0x000fe20008000f00 */
[----:B0-----:R-:W-:-:S05]  /*2de0*/  FADD R5, R19, R4 ;  /* 0x0000000413057221 */ /* 0x001fca0000000000 */
[----:B------:R-:W0:Y:S02]  /*2df0*/  ATOMS.CAST.SPIN P0, [R6], R4, R5 ;  /* 0x000000040600758d */ /* 0x000e240001800005 */
[----:B0-----:R-:W-:Y:S05]  /*2e00*/  @!P0 BRA `(.L_x_215) ;  /* 0xfffffffc00ec8947 */ /* 0x001fea000383ffff */
[----:B------:R-:W-:Y:S05]  /*2e10*/  BSYNC.RECONVERGENT B0 ;  /* 0x0000000000007941 */ /* 0x000fea0003800200 */
.L_x_214:
[----:B------:R-:W-:Y:S01]  /*2e20*/  BSSY.RECONVERGENT B0, `(.L_x_216) ;  /* 0x0000006000007945 */ /* 0x000fe20003800200 */
.L_x_217:
[----:B------:R-:W0:Y:S01]  /*2e30*/  LDS R4, [UR4+0x4] ;  /* 0x00000404ff047984 */ /* 0x000e220008000800 */
[----:B------:R-:W-:Y:S02]  /*2e40*/  IMAD.U32 R6, RZ, RZ, UR4 ;  /* 0x00000004ff067e24 */ /* 0x000fe4000f8e00ff */
[----:B0-----:R-:W-:-:S05]  /*2e50*/  FADD R5, R23, R4 ;  /* 0x0000000417057221 */ /* 0x001fca0000000000 */
[----:B------:R-:W0:Y:S02]  /*2e60*/  ATOMS.CAST.SPIN P0, [R6+0x4], R4, R5 ;  /* 0x000004040600758d */ /* 0x000e240001800005 */
[----:B0-----:R-:W-:Y:S05]  /*2e70*/  @!P0 BRA `(.L_x_217) ;  /* 0xfffffffc00ec8947 */ /* 0x001fea000383ffff */
[----:B------:R-:W-:Y:S05]  /*2e80*/  BSYNC.RECONVERGENT B0 ;  /* 0x0000000000007941 */ /* 0x000fea0003800200 */
.L_x_216:
[----:B------:R-:W-:Y:S01]  /*2e90*/  BSSY.RECONVERGENT B0, `(.L_x_218) ;  /* 0x0000006000007945 */ /* 0x000fe20003800200 */
.L_x_219:
[----:B------:R-:W0:Y:S01]  /*2ea0*/  LDS R4, [UR4+0x8] ;  /* 0x00000804ff047984 */ /* 0x000e220008000800 */
[----:B------:R-:W-:Y:S01]  /*2eb0*/  MOV R6, UR4 ;  /* 0x0000000400067c02 */ /* 0x000fe20008000f00 */
[----:B0-----:R-:W-:-:S05]  /*2ec0*/  FADD R5, R21, R4 ;  /* 0x0000000415057221 */ /* 0x001fca0000000000 */
[----:B------:R-:W0:Y:S02]  /*2ed0*/  ATOMS.CAST.SPIN P0, [R6+0x8], R4, R5 ;  /* 0x000008040600758d */ /* 0x000e240001800005 */
[----:B0-----:R-:W-:Y:S05]  /*2ee0*/  @!P0 BRA `(.L_x_219) ;  /* 0xfffffffc00ec8947 */ /* 0x001fea000383ffff */
[----:B------:R-:W-:Y:S05]  /*2ef0*/  BSYNC.RECONVERGENT B0 ;  /* 0x0000000000007941 */ /* 0x000fea0003800200 */
.L_x_218:
[----:B------:R-:W-:Y:S01]  /*2f00*/  BAR.SYNC.DEFER_BLOCKING 0x0 ;  /* 0x0000000000007b1d */ /* 0x000fe20000010000 */
[----:B------:R-:W-:-:S05]  /*2f10*/  FADD R17, R17, 0.0010000000474974513054 ;  /* 0x3a83126f11117421 */ /* 0x000fca0000000000 */
[----:B------:R-:W-:Y:S01]  /*2f20*/  FSETP.GEU.AND P0, PT, R17, 100, PT ;  /* 0x42c800001100780b */ /* 0x000fe20003f0e000 */
[----:B------:R-:W0:Y:S02]  /*2f30*/  LDS.128 R4, [UR4] ;  /* 0x00000004ff047984 */ /* 0x000e240008000c00 */
[----:B0-----:R-:W-:Y:S01]  /*2f40*/  FMUL R18, R4, UR37 ;  /* 0x0000002504127c20 */ /* 0x001fe20008400000 */
[C---:B------:R-:W-:Y:S01]  /*2f50*/  FMUL R7, R5.reuse, UR40 ;  /* 0x0000002805077c20 */ /* 0x040fe20008400000 */
[C---:B------:R-:W-:Y:S02]  /*2f60*/  FMUL R25, R6.reuse, UR36 ;  /* 0x0000002406197c20 */ /* 0x040fe40008400000 */
[----:B------:R-:W-:Y:S01]  /*2f70*/  FFMA R18, R5, UR36, -R18 ;  /* 0x0000002405127c23 */ /* 0x000fe20008000812 */
[----:B------:R-:W-:Y:S01]  /*2f80*/  FFMA R7, R6, UR37, -R7 ;  /* 0x0000002506077c23 */ /* 0x000fe20008000807 */
[----:B------:R-:W-:Y:S02]  /*2f90*/  HFMA2 R5, -RZ, RZ, 0.07415771484375, 4.09765625 ;  /* 0x2cbf4419ff057431 */ /* 0x000fe400000001ff */
[----:B------:R-:W-:Y:S01]  /*2fa0*/  FFMA R25, R4, UR40, -R25 ;  /* 0x0000002804197c23 */ /* 0x000fe20008000819 */
[----:B------:R-:W-:Y:S01]  /*2fb0*/  MOV R4, 0x2cbf4419 ;  /* 0x2cbf441900047802 */ /* 0x000fe20000000f00 */
[----:B------:R-:W-:Y:S01]  /*2fc0*/  FMUL R7, R7, 75635472 ;  /* 0x4c90436207077820 */ /* 0x000fe20000400000 */
[----:B------:R-:W-:-:S02]  /*2fd0*/  IMAD.MOV.U32 R6, RZ, RZ, 0x2cbf4419 ;  /* 0x2cbf4419ff067424 */ /* 0x000fc400078e00ff */
[----:B------:R-:W-:Y:S01]  /*2fe0*/  FMUL R25, R25, 75635472 ;  /* 0x4c90436219197820 */ /* 0x000fe20000400000 */
[----:B------:R-:W-:Y:S01]  /*2ff0*/  FMUL R18, R18, 75635472 ;  /* 0x4c90436212127820 */ /* 0x000fe20000400000 */
[----:B------:R-:W-:Y:S01]  /*3000*/  FFMA R7, R7, R4, UR36 ;  /* 0x0000002407077e23 */ /* 0x000fe20008000004 */
[----:B------:R-:W-:Y:S01]  /*3010*/  MOV R4, UR40 ;  /* 0x0000002800047c02 */ /* 0x000fe20008000f00 */
[----:B------:R-:W-:Y:S01]  /*3020*/  FFMA R25, R25, R6, UR37 ;  /* 0x0000002519197e23 */ /* 0x000fe20008000006 */
[----:B------:R-:W-:Y:S01]  /*3030*/  FFMA R18, R18, R5, UR40 ;  /* 0x0000002812127e23 */ /* 0x000fe20008000005 */
[----:B------:R-:W-:Y:S02]  /*3040*/  MOV R5, UR36 ;  /* 0x0000002400057c02 */ /* 0x000fe40008000f00 */
[----:B------:R-:W-:Y:S01]  /*3050*/  R2UR UR36, R7 ;  /* 0x00000000072472ca */ /* 0x000fe200000e0000 */
[----:B------:R-:W-:Y:S01]  /*3060*/  IMAD.U32 R7, RZ, RZ, UR37 ;  /* 0x00000025ff077e24 */ /* 0x000fe2000f8e00ff */
[----:B------:R-:W-:Y:S01]  /*3070*/  R2UR UR37, R25 ;  /* 0x00000000192572ca */ /* 0x000fe200000e0000 */
[----:B------:R-:W-:Y:S01]  /*3080*/  FFMA R0, R5, 5.4361068597963413396e-12, R0 ;  /* 0x2cbf441905007823 */ /* 0x000fe20000000000 */
[----:B------:R-:W-:Y:S01]  /*3090*/  R2UR UR40, R18 ;  /* 0x00000000122872ca */ /* 0x000fe200000e0000 */
[----:B------:R-:W-:Y:S01]  /*30a0*/  FFMA R2, R7, 5.4361068597963413396e-12, R2 ;  /* 0x2cbf441907027823 */ /* 0x000fe20000000002 */
[----:B------:R-:W-:Y:S01]  /*30b0*/  FFMA R3, R4, 5.4361068597963413396e-12, R3 ;  /* 0x2cbf441904037823 */ /* 0x000fe20000000003 */
[----:B------:R-:W-:-:S12]  /*30c0*/  @!P0 BRA `(.L_x_220) ;  /* 0xffffffd800888947 */ /* 0x000fd8000383ffff */
        /* <DEDUP_REMOVED lines=18> */
.L_x_221:
        /* <DEDUP_REMOVED lines=14> */
.L_x_222:
[----:B------:R-:W-:Y:S05]  /*32d0*/  EXIT ;  /* 0x000000000000794d */ /* 0x000fea0003800000 */
        .weak           $__internal_6_$__cuda_sm20_rcp_rn_f32_slowpath
        .type           $__internal_6_$__cuda_sm20_rcp_rn_f32_slowpath,@function
        .size           $__internal_6_$__cuda_sm20_rcp_rn_f32_slowpath,($__internal_7_$__cuda_sm20_sqrt_rn_f32_slowpath - $__internal_6_$__cuda_sm20_rcp_rn_f32_slowpath)
$__internal_6_$__cuda_sm20_rcp_rn_f32_slowpath:
        /* <DEDUP_REMOVED lines=15> */
.L_x_224:
        /* <DEDUP_REMOVED lines=33> */
.L_x_226:
[----:B------:R0:W1:Y:S02]  /*35e0*/  MUFU.RCP R7, R5 ;  /* 0x0000000500077308 */ /* 0x0000640000001000 */
.L_x_225:
[----:B------:R-:W-:Y:S05]  /*35f0*/  BSYNC.RECONVERGENT B1 ;  /* 0x0000000000017941 */ /* 0x000fea0003800200 */
.L_x_223:
[----:B0-----:R-:W-:Y:S01]  /*3600*/  HFMA2 R5, -RZ, RZ, 0, 0 ;  /* 0x00000000ff057431 */ /* 0x001fe200000001ff */
[----:B------:R-:W-:-:S04]  /*3610*/  MOV R4, R6 ;  /* 0x0000000600047202 */ /* 0x000fc80000000f00 */
[----:B-1----:R-:W-:Y:S05]  /*3620*/  RET.REL.NODEC R4 `(_Z26test_particle_run_parallelv) ;  /* 0xffffffc804747950 */ /* 0x002fea0003c3ffff */
        .weak           $__internal_7_$__cuda_sm20_sqrt_rn_f32_slowpath
        .type           $__internal_7_$__cuda_sm20_sqrt_rn_f32_slowpath,@function
        .size           $__internal_7_$__cuda_sm20_sqrt_rn_f32_slowpath,($__internal_8_$__cuda_sm3x_div_rn_noftz_f32_slowpath - $__internal_7_$__cuda_sm20_sqrt_rn_f32_slowpath)
$__internal_7_$__cuda_sm20_sqrt_rn_f32_slowpath:
        /* <DEDUP_REMOVED lines=20> */
.L_x_227:
[----:B------:R-:W-:Y:S01]  /*3770*/  MOV R8, R5 ;  /* 0x0000000500087202 */ /* 0x000fe20000000f00 */
[----:B------:R-:W-:Y:S01]  /*3780*/  IMAD.MOV.U32 R5, RZ, RZ, 0x0 ;  /* 0x00000000ff057424 */ /* 0x000fe200078e00ff */
[----:B------:R-:W-:-:S04]  /*3790*/  MOV R4, R27 ;  /* 0x0000001b00047202 */ /* 0x000fc80000000f00 */
[----:B------:R-:W-:Y:S05]  /*37a0*/  RET.REL.NODEC R4 `(_Z26test_particle_run_parallelv) ;  /* 0xffffffc804147950 */ /* 0x000fea0003c3ffff */
        .weak           $__internal_8_$__cuda_sm3x_div_rn_noftz_f32_slowpath
        .type           $__internal_8_$__cuda_sm3x_div_rn_noftz_f32_slowpath,@function
        .size           $__internal_8_$__cuda_sm3x_div_rn_noftz_f32_slowpath,(.L_x_453 - $__internal_8_$__cuda_sm3x_div_rn_noftz_f32_slowpath)
$__internal_8_$__cuda_sm3x_div_rn_noftz_f32_slowpath:
        /* <DEDUP_REMOVED lines=34> */
.L_x_229:
        /* <DEDUP_REMOVED lines=51> */
.L_x_236:
[----:B------:R-:W-:-:S04]  /*3d00*/  LOP3.LUT R5, R5, 0x80000000, RZ, 0xc0, !PT ;  /* 0x8000000005057812 */ /* 0x000fc800078ec0ff */
[----:B------:R-:W-:Y:S01]  /*3d10*/  LOP3.LUT R5, R5, 0x7f800000, RZ, 0xfc, !PT ;  /* 0x7f80000005057812 */ /* 0x000fe200078efcff */
[----:B------:R-:W-:Y:S06]  /*3d20*/  BRA `(.L_x_237) ;  /* 0x0000000000047947 */ /* 0x000fec0003800000 */
.L_x_235:
[----:B------:R-:W-:-:S07]  /*3d30*/  IMAD R5, R7, 0x800000, R5 ;  /* 0x0080000007057824 */ /* 0x000fce00078e0205 */
.L_x_237:
[----:B------:R-:W-:Y:S05]  /*3d40*/  BSYNC.RECONVERGENT B1 ;  /* 0x0000000000017941 */ /* 0x000fea0003800200 */
.L_x_234:
[----:B------:R-:W-:Y:S05]  /*3d50*/  BRA `(.L_x_238) ;  /* 0x0000000000207947 */ /* 0x000fea0003800000 */
.L_x_233:
[----:B------:R-:W-:-:S04]  /*3d60*/  LOP3.LUT R5, R6, 0x80000000, R5, 0x48, !PT ;  /* 0x8000000006057812 */ /* 0x000fc800078e4805 */
[----:B------:R-:W-:Y:S01]  /*3d70*/  LOP3.LUT R5, R5, 0x7f800000, RZ, 0xfc, !PT ;  /* 0x7f80000005057812 */ /* 0x000fe200078efcff */
[----:B------:R-:W-:Y:S06]  /*3d80*/  BRA `(.L_x_238) ;  /* 0x0000000000147947 */ /* 0x000fec0003800000 */
.L_x_232:
[----:B------:R-:W-:Y:S01]  /*3d90*/  LOP3.LUT R5, R6, 0x80000000, R5, 0x48, !PT ;  /* 0x8000000006057812 */ /* 0x000fe200078e4805 */
[----:B------:R-:W-:Y:S06]  /*3da0*/  BRA `(.L_x_238) ;  /* 0x00000000000c7947 */ /* 0x000fec0003800000 */
.L_x_231:
[----:B------:R-:W0:Y:S01]  /*3db0*/  MUFU.RSQ R5, -QNAN ;  /* 0xffc0000000057908 */ /* 0x000e220000001400 */
[----:B------:R-:W-:Y:S05]  /*3dc0*/  BRA `(.L_x_238) ;  /* 0x0000000000047947 */ /* 0x000fea0003800000 */
.L_x_230:
[----:B------:R-:W-:-:S07]  /*3dd0*/  FADD.FTZ R5, R5, R6 ;  /* 0x0000000605057221 */ /* 0x000fce0000010000 */
.L_x_238:
[----:B------:R-:W-:Y:S05]  /*3de0*/  BSYNC.RECONVERGENT B0 ;  /* 0x0000000000007941 */ /* 0x000fea0003800200 */
.L_x_228:
[----:B------:R-:W-:Y:S01]  /*3df0*/  HFMA2 R7, -RZ, RZ, 0, 0 ;  /* 0x00000000ff077431 */ /* 0x000fe200000001ff */
[----:B------:R-:W-:-:S04]  /*3e00*/  MOV R6, R27 ;  /* 0x0000001b00067202 */ /* 0x000fc80000000f00 */
[----:B0-----:R-:W-:Y:S05]  /*3e10*/  RET.REL.NODEC R6 `(_Z26test_particle_run_parallelv) ;  /* 0xffffffc006787950 */ /* 0x001fea0003c3ffff */
.L_x_239:
        /* <DEDUP_REMOVED lines=14> */
.L_x_453:


//--------------------- .text._Z17test_particle_runv --------------------------
	.section	.text._Z17test_particle_runv,"ax",@progbits
	.align	128
        .global         _Z17test_particle_runv
        .type           _Z17test_particle_runv,@function
        .size           _Z17test_particle_runv,(.L_x_456 - _Z17test_particle_runv)
        .other          _Z17test_particle_runv,@"STO_CUDA_ENTRY STV_DEFAULT"
_Z17test_particle_runv:
.text._Z17test_particle_runv:
        /* <DEDUP_REMOVED lines=23> */
[----:B------:R-:W-:-:S07]  /*0170*/  MOV R6, 0x190 ;  /* 0x0000019000067802 */ /* 0x000fce0000000f00 */
[----:B------:R-:W-:Y:S05]  /*0180*/  CALL.REL.NOINC `($__internal_9_$__cuda_sm20_rcp_rn_f32_slowpath) ;  /* 0x0000002c00547944 */ /* 0x000fea0003c00000 */
[----:B------:R-:W-:Y:S01]  /*0190*/  IMAD.MOV.U32 R4, RZ, RZ, R7 ;  /* 0x000000ffff047224 */ /* 0x000fe200078e0007 */
[----:B------:R-:W-:Y:S06]  /*01a0*/  BRA `(.L_x_241) ;  /* 0x0000000000107947 */ /* 0x000fec0003800000 */
.L_x_240:
[----:B------:R-:W0:Y:S02]  /*01b0*/  MUFU.RCP R4, R5 ;  /* 0x0000000500047308 */ /* 0x000e240000001000 */
[----:B0-----:R-:W-:-:S04]  /*01c0*/  FFMA R0, R5, R4, -1 ;  /* 0xbf80000005007423 */ /* 0x001fc80000000004 */
[----:B------:R-:W-:-:S04]  /*01d0*/  FADD.FTZ R3, -R0, -RZ ;  /* 0x800000ff00037221 */ /* 0x000fc80000010100 */
[----:B------:R-:W-:-:S07]  /*01e0*/  FFMA R4, R4, R3, R4 ;  /* 0x0000000304047223 */ /* 0x000fce0000000004 */
.L_x_241:
        /* <DEDUP_REMOVED lines=9> */
[----:B------:R-:W-:Y:S01]  /*0280*/  MOV R5, R4 ;  /* 0x0000000400057202 */ /* 0x000fe20000000f00 */
[----:B------:R-:W-:Y:S01]  /*0290*/  FADD R6, |R9|, -RZ ;  /* 0x800000ff09067221 */ /* 0x000fe20000000200 */
[----:B------:R-:W-:-:S07]  /*02a0*/  MOV R10, 0x2c0 ;  /* 0x000002c0000a7802 */ /* 0x000fce0000000f00 */
[----:B------:R-:W-:Y:S05]  /*02b0*/  CALL.REL.NOINC `($__internal_11_$__cuda_sm3x_div_rn_noftz_f32_slowpath) ;  /* 0x00000030003c7944 */ /* 0x000fea0003c00000 */
[----:B------:R-:W-:-:S07]  /*02c0*/  IMAD.MOV.U32 R11, RZ, RZ, R5 ;  /* 0x000000ffff0b7224 */ /* 0x000fce00078e0005 */
.L_x_243:
[----:B------:R-:W-:Y:S05]  /*02d0*/  BSYNC.RECONVERGENT B0 ;  /* 0x0000000000007941 */ /* 0x000fea0003800200 */
.L_x_242:
[----:B------:R-:W-:Y:S02]  /*02e0*/  HFMA2 R0, -RZ, RZ, 1.66796875, -5.66015625 ;  /* 0x3eacc5a9ff007431 */ /* 0x000fe400000001ff */
[----:B------:R-:W-:-:S04]  /*02f0*/  IMAD.MOV.U32 R3, RZ, RZ, 0x3bae369e ;  /* 0x3bae369eff037424 */ /* 0x000fc800078e00ff */
[----:B------:R-:W-:-:S04]  /*0300*/  FFMA R0, R0, -R3, -0.17453284561634063721 ;  /* 0xbe32b8bd00007423 */ /* 0x000fc80000000803 */
[----:B------:R-:W0:Y:S02]  /*0310*/  MUFU.RCP R5, -R0 ;  /* 0x8000000000057308 */ /* 0x000e240000001000 */
[----:B0-----:R-:W-:-:S04]  /*0320*/  IADD3 R3, PT, PT, R5, 0x1800000, RZ ;  /* 0x0180000005037810 */ /* 0x001fc80007ffe0ff */
[----:B------:R-:W-:-:S04]  /*0330*/  LOP3.LUT R3, R3, 0x7f800000, RZ, 0xc0, !PT ;  /* 0x7f80000003037812 */ /* 0x000fc800078ec0ff */
[----:B------:R-:W-:-:S13]  /*0340*/  ISETP.GT.U32.AND P0, PT, R3, 0x1ffffff, PT ;  /* 0x01ffffff0300780c */ /* 0x000fda0003f04070 */
[----:B------:R-:W-:Y:S05]  /*0350*/  @P0 BRA `(.L_x_244) ;  /* 0x0000000000100947 */ /* 0x000fea0003800000 */
[----:B------:R-:W-:-:S07]  /*0360*/  MOV R6, 0x380 ;  /* 0x0000038000067802 */ /* 0x000fce0000000f00 */
[----:B------:R-:W-:Y:S05]  /*0370*/  CALL.REL.NOINC `($__internal_9_$__cuda_sm20_rcp_rn_f32_slowpath) ;  /* 0x0000002800d87944 */ /* 0x000fea0003c00000 */
[----:B------:R-:W-:Y:S01]  /*0380*/  IMAD.MOV.U32 R5, RZ, RZ, R7 ;  /* 0x000000ffff057224 */ /* 0x000fe200078e0007 */
[----:B------:R-:W-:Y:S06]  /*0390*/  BRA `(.L_x_245) ;  /* 0x00000000000c7947 */ /* 0x000fec0003800000 */
.L_x_244:
[----:B------:R-:W-:-:S04]  /*03a0*/  FFMA R5, -R0, R5, -1 ;  /* 0xbf80000000057423 */ /* 0x000fc80000000105 */
[----:B------:R-:W-:-:S04]  /*03b0*/  FADD.FTZ R5, -R5, -RZ ;  /* 0x800000ff05057221 */ /* 0x000fc80000010100 */
[----:B------:R-:W-:-:S07]  /*03c0*/  FFMA R5, -R0, R5, -R0 ;  /* 0x0000000500057223 */ /* 0x000fce0000000900 */
.L_x_245:
[----:B------:R-:W-:Y:S01]  /*03d0*/  FADD R6, |R9|, |R9| ;  /* 0x4000000909067221 */ /* 0x000fe20000000200 */
[----:B------:R-:W-:Y:S03]  /*03e0*/  BSSY.RECONVERGENT B0, `(.L_x_246) ;  /* 0x000000c000007945 */ /* 0x000fe60003800200 */
[----:B------:R-:W0:Y:S08]  /*03f0*/  MUFU.RCP R3, R6 ;  /* 0x0000000600037308 */ /* 0x000e300000001000 */
[----:B------:R-:W1:Y:S01]  /*0400*/  FCHK P0, R5, R6 ;  /* 0x0000000605007302 */ /* 0x000e620000000000 */
[----:B0-----:R-:W-:-:S04]  /*0410*/  FFMA R0, -R6, R3, 1 ;  /* 0x3f80000006007423 */ /* 0x001fc80000000103 */
[----:B------:R-:W-:-:S04]  /*0420*/  FFMA R0, R3, R0, R3 ;  /* 0x0000000003007223 */ /* 0x000fc80000000003 */
[----:B------:R-:W-:-:S04]  /*0430*/  FFMA R3, R0, R5, RZ ;  /* 0x0000000500037223 */ /* 0x000fc800000000ff */
[----:B------:R-:W-:-:S04]  /*0440*/  FFMA R12, -R6, R3, R5 ;  /* 0x00000003060c7223 */ /* 0x000fc80000000105 */
[----:B------:R-:W-:Y:S01]  /*0450*/  FFMA R12, R0, R12, R3 ;  /* 0x0000000c000c7223 */ /* 0x000fe20000000003 */
[----:B-1----:R-:W-:Y:S06]  /*0460*/  @!P0 BRA `(.L_x_247) ;  /* 0x00000000000c8947 */ /* 0x002fec0003800000 */
[----:B------:R-:W-:-:S07]  /*0470*/  MOV R10, 0x490 ;  /* 0x00000490000a7802 */ /* 0x000fce0000000f00 */
[----:B------:R-:W-:Y:S05]  /*0480*/  CALL.REL.NOINC `($__internal_11_$__cuda_sm3x_div_rn_noftz_f32_slowpath) ;  /* 0x0000002c00c87944 */ /* 0x000fea0003c00000 */
[----:B------:R-:W-:-:S07]  /*0490*/  MOV R12, R5 ;  /* 0x00000005000c7202 */ /* 0x000fce0000000f00 */
.L_x_247:
[----:B------:R-:W-:Y:S05]  /*04a0*/  BSYNC.RECONVERGENT B0 ;  /* 0x0000000000007941 */ /* 0x000fea0003800200 */
.L_x_246:
[----:B------:R-:W-:Y:S02]  /*04b0*/  HFMA2 R3, -RZ, RZ, 1.7978515625, 12480 ;  /* 0x3f317218ff037431 */ /* 0x000fe400000001ff */
[----:B------:R-:W-:Y:S01]  /*04c0*/  IMAD.MOV.U32 R0, RZ, RZ, 0x40800000 ;  /* 0x40800000ff007424 */ /* 0x000fe200078e00ff */
[----:B------:R-:W-:Y:S01]  /*04d0*/  MOV R14, RZ ;  /* 0x000000ff000e7202 */ /* 0x000fe20000000f00 */
[----:B------:R-:W-:Y:S01]  /*04e0*/  IMAD.MOV.U32 R17, RZ, RZ, 0x4d2f6eef ;  /* 0x4d2f6eefff117424 */ /* 0x000fe200078e00ff */
[----:B------:R-:W-:Y:S01]  /*04f0*/  CS2R R18, SRZ ;  /* 0x0000000000127805 */ /* 0x000fe2000001ff00 */
[----:B------:R-:W-:Y:S01]  /*0500*/  IMAD.MOV.U32 R8, RZ, RZ, RZ ;  /* 0x000000ffff087224 */ /* 0x000fe200078e00ff */
[----:B------:R-:W0:Y:S01]  /*0510*/  LDCU.64 UR10, c[0x0][0x358] ;  /* 0x00006b00ff0a77ac */ /* 0x000e220008000a00 */
[----:B------:R-:W-:-:S04]  /*0520*/  FFMA R3, R0, -R3, 2.8186669349670410156 ;  /* 0x4034650a00037423 */ /* 0x000fc80000000803 */
[----:B------:R-:W-:-:S04]  /*0530*/  FFMA R3, R0, 1.9046542121259335545e-09, R3 ;  /* 0x3102e30800037823 */ /* 0x000fc80000000003 */
[----:B------:R-:W-:Y:S01]  /*0540*/  FMUL R0, R3, 1.4426950216293334961 ;  /* 0x3fb8aa3b03007820 */ /* 0x000fe20000400000 */
[----:B------:R-:W-:-:S05]  /*0550*/  IMAD.MOV.U32 R3, RZ, RZ, RZ ;  /* 0x000000ffff037224 */ /* 0x000fca00078e00ff */
[----:B------:R-:W1:Y:S02]  /*0560*/  MUFU.EX2 R0, R0 ;  /* 0x0000000000007308 */ /* 0x000e640000000800 */
[----:B-1----:R-:W-:Y:S01]  /*0570*/  FMUL R4, R0, 4 ;  /* 0x4080000000047820 */ /* 0x002fe20000400000 */
[----:B------:R-:W-:-:S05]  /*0580*/  HFMA2 R0, -RZ, RZ, 0, 0 ;  /* 0x00000000ff007431 */ /* 0x000fca00000001ff */
[----:B------:R-:W1:Y:S02]  /*0590*/  MUFU.RCP R13, R4 ;  /* 0x00000004000d7308 */ /* 0x000e640000001000 */
[----:B-1----:R-:W-:-:S04]  /*05a0*/  FMUL.FTZ R13, R13, 0.125 ;  /* 0x3e0000000d0d7820 */ /* 0x002fc80000410000 */
[----:B0-----:R-:W-:-:S07]  /*05b0*/  FFMA R13, R4, 2, R13 ;  /* 0x40000000040d7823 */ /* 0x001fce000000000d */
.L_x_284:
[----:B------:R-:W-:Y:S02]  /*05c0*/  MOV R15, RZ ;  /* 0x000000ff000f7202 */ /* 0x000fe40000000f00 */
[----:B------:R-:W-:Y:S01]  /*05d0*/  CS2R R20, SRZ ;  /* 0x0000000000147805 */ /* 0x000fe2000001ff00 */
[----:B------:R-:W-:Y:S01]  /*05e0*/  UMOV UR4, URZ ;  /* 0x000000ff00047c82 */ /* 0x000fe20008000000 */
[----:B------:R-:W-:-:S05]  /*05f0*/  UMOV UR5, URZ ;  /* 0x000000ff00057c82 */ /* 0x000fca0008000000 */
.L_x_283:
[----:B------:R-:W-:Y:S01]  /*0600*/  I2FP.F32.U32 R5, UR4 ;  /* 0x0000000400057c45 */ /* 0x000fe20008201000 */
[----:B------:R-:W-:Y:S01]  /*0610*/  IMAD.MOV.U32 R7, RZ, RZ, 0x3bb60b61 ;  /* 0x3bb60b61ff077424 */ /* 0x000fe200078e00ff */
[----:B------:R-:W-:Y:S01]  /*0620*/  MOV R4, 0x43340000 ;  /* 0x4334000000047802 */ /* 0x000fe20000000f00 */
[----:B------:R-:W-:Y:S02]  /*0630*/  UIADD3 UR5, UPT, UPT, UR5, 0x1, URZ ;  /* 0x0000000105057890 */ /* 0x000fe4000fffe0ff */
[----:B------:R-:W-:Y:S01]  /*0640*/  FMUL R5, R5, 3.1415927410125732422 ;  /* 0x40490fdb05057820 */ /* 0x000fe20000400000 */
[----:B------:R-:W-:Y:S01]  /*0650*/  UIADD3 UR8, UPT, UPT, UR4, 0x168, URZ ;  /* 0x0000016804087890 */ /* 0x000fe2000fffe0ff */
[----:B------:R-:W-:Y:S01]  /*0660*/  FFMA R4, R7, -R4, 1 ;  /* 0x3f80000007047423 */ /* 0x000fe20000000804 */
[----:B------:R-:W-:Y:S01]  /*0670*/  UISETP.NE.AND UP0, UPT, UR5, 0x80, UPT ;  /* 0x000000800500788c */ /* 0x000fe2000bf05270 */
[----:B------:R-:W0:Y:S02]  /*0680*/  FCHK P0, R5, 180 ;  /* 0x4334000005007902 */ /* 0x000e240000000000 */
[----:B------:R-:W-:-:S04]  /*0690*/  FFMA R4, R4, R7, 0.0055555556900799274445 ;  /* 0x3bb60b6104047423 */ /* 0x000fc80000000007 */
[----:B------:R-:W-:-:S04]  /*06a0*/  FFMA R22, R5, R4, RZ ;  /* 0x0000000405167223 */ /* 0x000fc800000000ff */
[----:B------:R-:W-:-:S04]  /*06b0*/  FFMA R7, R22, -180, R5 ;  /* 0xc334000016077823 */ /* 0x000fc80000000005 */
[----:B------:R-:W-:Y:S01]  /*06c0*/  FFMA R22, R4, R7, R22 ;  /* 0x0000000704167223 */ /* 0x000fe20000000016 */
[----:B0-----:R-:W-:Y:S06]  /*06d0*/  @!P0 BRA `(.L_x_248) ;  /* 0x0000000000108947 */ /* 0x001fec0003800000 */
[----:B------:R-:W-:Y:S01]  /*06e0*/  IMAD.MOV.U32 R6, RZ, RZ, 0x43340000 ;  /* 0x43340000ff067424 */ /* 0x000fe200078e00ff */
[----:B------:R-:W-:-:S07]  /*06f0*/  MOV R10, 0x710 ;  /* 0x00000710000a7802 */ /* 0x000fce0000000f00 */
[----:B------:R-:W-:Y:S05]  /*0700*/  CALL.REL.NOINC `($__internal_11_$__cuda_sm3x_div_rn_noftz_f32_slowpath) ;  /* 0x0000002c00287944 */ /* 0x000fea0003c00000 */
[----:B------:R-:W-:-:S07]  /*0710*/  MOV R22, R5 ;  /* 0x0000000500167202 */ /* 0x000fce0000000f00 */
.L_x_248:
[----:B------:R-:W-:Y:S01]  /*0720*/  USHF.L.U32 UR6, UR4, 0x1, URZ ;  /* 0x0000000104067899 */ /* 0x000fe200080006ff */
[----:B------:R-:W-:Y:S01]  /*0730*/  FMUL.RZ R24, R22, 0.15915493667125701904 ;  /* 0x3e22f98316187820 */ /* 0x000fe2000040c000 */
[----:B------:R-:W-:Y:S02]  /*0740*/  HFMA2 R6, -RZ, RZ, 3.6015625, 0 ;  /* 0x43340000ff067431 */ /* 0x000fe400000001ff */
[----:B------:R-:W-:Y:S02]  /*0750*/  IMAD.MOV.U32 R5, RZ, RZ, 0x3bb60b61 ;  /* 0x3bb60b61ff057424 */ /* 0x000fe400078e00ff */
[----:B------:R-:W-:Y:S01]  /*0760*/  I2FP.F32.U32 R4, UR6 ;  /* 0x0000000600047c45 */ /* 0x000fe20008201000 */
[----:B------:R-:W0:Y:S04]  /*0770*/  MUFU.SIN R24, R24 ;  /* 0x0000001800187308 */ /* 0x000e280000000400 */
[----:B------:R-:W-:Y:S01]  /*0780*/  FMUL R10, R4, 3.1415927410125732422 ;  /* 0x40490fdb040a7820 */ /* 0x000fe20000400000 */
[----:B------:R-:W-:-:S03]  /*0790*/  FFMA R6, R5, -R6, 1 ;  /* 0x3f80000005067423 */ /* 0x000fc60000000806 */
        /* <DEDUP_REMOVED lines=11> */
[----:B------:R-:W-:Y:S05]  /*0850*/  CALL.REL.NOINC `($__internal_11_$__cuda_sm3x_div_rn_noftz_f32_slowpath) ;  /* 0x0000002800d47944 */ /* 0x000fea0003c00000 */
[----:B------:R-:W-:-:S07]  /*0860*/  IMAD.MOV.U32 R4, RZ, RZ, R5 ;  /* 0x000000ffff047224 */ /* 0x000fce00078e0005 */
.L_x_249:
[----:B------:R-:W-:Y:S01]  /*0870*/  UIMAD UR6, UR4, 0x3, URZ ;  /* 0x00000003040678a4 */ /* 0x000fe2000f8e02ff */
[----:B------:R-:W-:Y:S01]  /*0880*/  FMUL.RZ R10, R4, 0.15915493667125701904 ;  /* 0x3e22f983040a7820 */ /* 0x000fe2000040c000 */
[----:B------:R-:W-:Y:S01]  /*0890*/  MOV R6, 0x3bb60b61 ;  /* 0x3bb60b6100067802 */ /* 0x000fe20000000f00 */
[----:B------:R-:W-:Y:S02]  /*08a0*/  IMAD.MOV.U32 R7, RZ, RZ, 0x43340000 ;  /* 0x43340000ff077424 */ /* 0x000fe400078e00ff */
[----:B------:R-:W0:Y:S01]  /*08b0*/  MUFU.SIN R4, R10 ;  /* 0x0000000a00047308 */ /* 0x000e220000000400 */
[----:B------:R-:W-:Y:S01]  /*08c0*/  I2FP.F32.U32 R5, UR6 ;  /* 0x0000000600057c45 */ /* 0x000fe20008201000 */
[----:B------:R-:W-:-:S04]  /*08d0*/  FFMA R7, R6, -R7, 1 ;  /* 0x3f80000006077423 */ /* 0x000fc80000000807 */
[----:B------:R-:W-:Y:S01]  /*08e0*/  FMUL R25, R5, 3.1415927410125732422 ;  /* 0x40490fdb05197820 */ /* 0x000fe20000400000 */
[----:B------:R-:W-:-:S03]  /*08f0*/  FFMA R5, R7, R6, 0.0055555556900799274445 ;  /* 0x3bb60b6107057423 */ /* 0x000fc60000000006 */
        /* <DEDUP_REMOVED lines=9> */
[----:B------:R-:W-:Y:S05]  /*0990*/  CALL.REL.NOINC `($__internal_11_$__cuda_sm3x_div_rn_noftz_f32_slowpath) ;  /* 0x0000002800847944 */ /* 0x000fea0003c00000 */
.L_x_250:
[----:B------:R-:W-:Y:S01]  /*09a0*/  USHF.L.U32 UR6, UR4, 0x2, URZ ;  /* 0x0000000204067899 */ /* 0x000fe200080006ff */
[----:B------:R-:W-:Y:S01]  /*09b0*/  FMUL.RZ R7, R5, 0.15915493667125701904 ;  /* 0x3e22f98305077820 */ /* 0x000fe2000040c000 */
[----:B------:R-:W-:Y:S02]  /*09c0*/  HFMA2 R6, -RZ, RZ, 0.9638671875, 0.00022518634796142578125 ;  /* 0x3bb60b61ff067431 */ /* 0x000fe400000001ff */
[----:B------:R-:W-:Y:S02]  /*09d0*/  IMAD.MOV.U32 R23, RZ, RZ, 0x43340000 ;  /* 0x43340000ff177424 */ /* 0x000fe400078e00ff */
[----:B------:R-:W-:Y:S01]  /*09e0*/  I2FP.F32.U32 R5, UR6 ;  /* 0x0000000600057c45 */ /* 0x000fe20008201000 */
        /* <DEDUP_REMOVED lines=10> */
[----:B------:R-:W-:Y:S01]  /*0a90*/  MOV R5, R25 ;  /* 0x0000001900057202 */ /* 0x000fe20000000f00 */
[----:B------:R-:W-:Y:S01]  /*0aa0*/  IMAD.MOV.U32 R6, RZ, RZ, 0x43340000 ;  /* 0x43340000ff067424 */ /* 0x000fe200078e00ff */
[----:B------:R-:W-:-:S07]  /*0ab0*/  MOV R10, 0xad0 ;  /* 0x00000ad0000a7802 */ /* 0x000fce0000000f00 */
[----:B------:R-:W-:Y:S05]  /*0ac0*/  CALL.REL.NOINC `($__internal_11_$__cuda_sm3x_div_rn_noftz_f32_slowpath) ;  /* 0x0000002800387944 */ /* 0x000fea0003c00000 */
.L_x_251:
[----:B------:R-:W-:Y:S01]  /*0ad0*/  FMUL.RZ R6, R5, 0.15915493667125701904 ;  /* 0x3e22f98305067820 */ /* 0x000fe2000040c000 */
[----:B------:R-:W-:Y:S01]  /*0ae0*/  FMUL.RZ R22, R22, 0.15915493667125701904 ;  /* 0x3e22f98316167820 */ /* 0x000fe2000040c000 */
[----:B------:R-:W-:Y:S02]  /*0af0*/  BSSY.RECONVERGENT B0, `(.L_x_252) ;  /* 0x0000046000007945 */ /* 0x000fe40003800200 */
[----:B------:R-:W0:Y:S08]  /*0b00*/  MUFU.SIN R27, R6 ;  /* 0x00000006001b7308 */ /* 0x000e300000000400 */
[----:B------:R-:W1:Y:S01]  /*0b10*/  MUFU.COS R28, R22 ;  /* 0x00000016001c7308 */ /* 0x000e620000000000 */
[----:B0-----:R-:W-:-:S04]  /*0b20*/  FFMA R27, RZ, R27, R4 ;  /* 0x0000001bff1b7223 */ /* 0x001fc80000000004 */
[C---:B------:R-:W-:Y:S01]  /*0b30*/  FMUL R4, R27.reuse, 0.63661974668502807617 ;  /* 0x3f22f9831b047820 */ /* 0x040fe20000400000 */
[----:B------:R-:W-:Y:S01]  /*0b40*/  FSETP.GE.AND P0, PT, |R27|, 105615, PT ;  /* 0x47ce47801b00780b */ /* 0x000fe20003f06200 */
[----:B-1----:R-:W-:-:S04]  /*0b50*/  FADD R28, -R28, R13 ;  /* 0x0000000d1c1c7221 */ /* 0x002fc80000000100 */
        /* <DEDUP_REMOVED lines=19> */
.L_x_254:
        /* <DEDUP_REMOVED lines=44> */
.L_x_253:
[----:B------:R-:W-:Y:S05]  /*0f50*/  BSYNC.RECONVERGENT B0 ;  /* 0x0000000000007941 */ /* 0x000fea0003800200 */
.L_x_252:
        /* <DEDUP_REMOVED lines=29> */
.L_x_257:
        /* <DEDUP_REMOVED lines=36> */
[----:B------:R-:W0:Y:S01]  /*1370*/  I2F.F64.S64 R22, R22 ;  /* 0x0000001600167312 */ /* 0x000e220000301c00 */
[----:B------:R-:W-:Y:S02]  /*1380*/  ISETP.GE.AND P0, PT, R27, RZ, PT ;  /* 0x000000ff1b00720c */ /* 0x000fe40003f06270 */
[----:B------:R-:W-:Y:S01]  /*1390*/  @!P1 MOV R25, R4 ;  /* 0x0000000400199202 */ /* 0x000fe20000000f00 */
[----:B0-----:R-:W-:-:S10]  /*13a0*/  DMUL R30, R22, UR6 ;  /* 0x00000006161e7c28 */ /* 0x001fd40008000000 */
[----:B------:R-:W0:Y:S02]  /*13b0*/  F2F.F32.F64 R30, R30 ;  /* 0x0000001e001e7310 */ /* 0x000e240000301000 */
[----:B01----:R-:W-:-:S07]  /*13c0*/  FSEL R26, -R30, R30, !P0 ;  /* 0x0000001e1e1a7208 */ /* 0x003fce0004000100 */
.L_x_256:
[----:B------:R-:W-:Y:S05]  /*13d0*/  BSYNC.RECONVERGENT B0 ;  /* 0x0000000000007941 */ /* 0x000fea0003800200 */
.L_x_255:
        /* <DEDUP_REMOVED lines=14> */
[----:B------:R-:W-:Y:S05]  /*14c0*/  CALL.REL.NOINC `($__internal_11_$__cuda_sm3x_div_rn_noftz_f32_slowpath) ;  /* 0x0000001c00b87944 */ /* 0x000fea0003c00000 */
.L_x_259:
[----:B------:R-:W-:Y:S05]  /*14d0*/  BSYNC.RECONVERGENT B0 ;  /* 0x0000000000007941 */ /* 0x000fea0003800200 */
.L_x_258:
[----:B------:R-:W-:Y:S02]  /*14e0*/  HFMA2 R4, -RZ, RZ, 0.487060546875, -0.0625 ;  /* 0x37cbac00ff047431 */ /* 0x000fe400000001ff */
[----:B------:R-:W-:Y:S01]  /*14f0*/  FMUL R7, R26, R26 ;  /* 0x0000001a1a077220 */ /* 0x000fe20000400000 */
[C---:B------:R-:W-:Y:S01]  /*1500*/  LOP3.LUT R6, R25.reuse, 0x1, RZ, 0xc0, !PT ;  /* 0x0000000119067812 */ /* 0x040fe200078ec0ff */
[----:B------:R-:W-:Y:S01]  /*1510*/  IMAD.MOV.U32 R10, RZ, RZ, 0x3d2aaabb ;  /* 0x3d2aaabbff0a7424 */ /* 0x000fe200078e00ff */
[----:B------:R-:W-:Y:S02]  /*1520*/  MOV R22, 0x3effffff ;  /* 0x3effffff00167802 */ /* 0x000fe40000000f00 */
[----:B------:R-:W-:Y:S02]  /*1530*/  ISETP.NE.U32.AND P0, PT, R6, 0x1, PT ;  /* 0x000000010600780c */ /* 0x000fe40003f05070 */
[----:B------:R-:W-:Y:S01]  /*1540*/  LOP3.LUT P1, RZ, R25, 0x2, RZ, 0xc0, !PT ;  /* 0x0000000219ff7812 */ /* 0x000fe2000782c0ff */
[----:B------:R-:W-:Y:S01]  /*1550*/  FFMA R4, R7, R4, -0.0013887860113754868507 ;  /* 0xbab607ed07047423 */ /* 0x000fe20000000004 */
[----:B------:R-:W-:-:S02]  /*1560*/  FSEL R10, R10, 0.0083327032625675201416, !P0 ;  /* 0x3c0885e40a0a7808 */ /* 0x000fc40004000000 */
[----:B------:R-:W-:Y:S01]  /*1570*/  FSEL R25, -R22, -0.16666662693023681641, !P0 ;  /* 0xbe2aaaa816197808 */ /* 0x000fe20004000100 */
[----:B------:R-:W-:Y:S01]  /*1580*/  FMUL R22, R24, R5 ;  /* 0x0000000518167220 */ /* 0x000fe20000400000 */
[----:B------:R-:W-:Y:S02]  /*1590*/  FSEL R6, R4, -0.00019574658654164522886, !P0 ;  /* 0xb94d415304067808 */ /* 0x000fe40004000000 */
[----:B------:R-:W-:Y:S01]  /*15a0*/  FSEL R4, R26, 1, P0 ;  /* 0x3f8000001a047808 */ /* 0x000fe20000000000 */
[----:B------:R-:W-:Y:S02]  /*15b0*/  IMAD.MOV.U32 R26, RZ, RZ, RZ ;  /* 0x000000ffff1a7224 */ /* 0x000fe400078e00ff */
[C---:B------:R-:W-:Y:S02]  /*15c0*/  FFMA R6, R7.reuse, R6, R10 ;  /* 0x0000000607067223 */ /* 0x040fe4000000000a */
[C---:B------:R-:W-:Y:S02]  /*15d0*/  FFMA R23, R7.reuse, R4, RZ ;  /* 0x0000000407177223 */ /* 0x040fe400000000ff */
[----:B------:R-:W-:Y:S01]  /*15e0*/  FFMA R6, R7, R6, R25 ;  /* 0x0000000607067223 */ /* 0x000fe20000000019 */
[----:B------:R-:W-:-:S03]  /*15f0*/  CS2R R24, SRZ ;  /* 0x0000000000187805 */ /* 0x000fc6000001ff00 */
[----:B------:R-:W-:Y:S01]  /*1600*/  FFMA R4, R23, R6, R4 ;  /* 0x0000000617047223 */ /* 0x000fe20000000004 */
[----:B------:R-:W-:-:S03]  /*1610*/  FMUL R23, |R9|, R5 ;  /* 0x0000000509177220 */ /* 0x000fc60000400200 */
[----:B------:R-:W-:Y:S01]  /*1620*/  @P1 FADD R4, RZ, -R4 ;  /* 0x80000004ff041221 */ /* 0x000fe20000000000 */
[----:B------:R-:W-:-:S03]  /*1630*/  FMUL R36, R36, R23 ;  /* 0x0000001724247220 */ /* 0x000fc60000400000 */
[----:B------:R-:W-:-:S07]  /*1640*/  FMUL R23, R23, R4 ;  /* 0x0000000417177220 */ /* 0x000fce0000400000 */
.L_x_282:
[----:B------:R-:W-:Y:S01]  /*1650*/  UIADD3 UR4, UPT, UPT, UR4, 0x3, URZ ;  /* 0x0000000304047890 */ /* 0x000fe2000fffe0ff */
[----:B------:R-:W-:Y:S01]  /*1660*/  MOV R4, 0x3bb60b61 ;  /* 0x3bb60b6100047802 */ /* 0x000fe20000000f00 */
[----:B------:R-:W-:Y:S01]  /*1670*/  IMAD.MOV.U32 R5, RZ, RZ, 0x43340000 ;  /* 0x43340000ff057424 */ /* 0x000fe200078e00ff */
[----:B------:R-:W-:Y:S01]  /*1680*/  MOV R27, R36 ;  /* 0x00000024001b7202 */ /* 0x000fe20000000f00 */
[----:B------:R-:W-:Y:S02]  /*1690*/  UISETP.GE.U32.AND UP1, UPT, UR4, UR8, UPT ;  /* 0x000000080400728c */ /* 0x000fe4000bf26070 */
[----:B------:R-:W-:Y:S01]  /*16a0*/  FFMA R7, R4, -R5, 1 ;  /* 0x3f80000004077423 */ /* 0x000fe20000000805 */
[----:B------:R-:W-:-:S03]  /*16b0*/  I2FP.F32.U32 R5, UR4 ;  /* 0x0000000400057c45 */ /* 0x000fc60008201000 */
[----:B------:R-:W-:Y:S02]  /*16c0*/  FFMA R4, R7, R4, 0.0055555556900799274445 ;  /* 0x3bb60b6107047423 */ /* 0x000fe40000000004 */
[----:B------:R-:W-:-:S04]  /*16d0*/  FMUL R6, R5, 3.1415927410125732422 ;  /* 0x40490fdb05067820 */ /* 0x000fc80000400000 */
[----:B------:R-:W0:Y:S01]  /*16e0*/  FCHK P0, R6, 180 ;  /* 0x4334000006007902 */ /* 0x000e220000000000 */
[----:B------:R-:W-:-:S04]  /*16f0*/  FFMA R5, R4, R6, RZ ;  /* 0x0000000604057223 */ /* 0x000fc800000000ff */
[----:B------:R-:W-:-:S04]  /*1700*/  FFMA R30, R5, -180, R6 ;  /* 0xc3340000051e7823 */ /* 0x000fc80000000006 */
[----:B------:R-:W-:Y:S01]  /*1710*/  FFMA R30, R4, R30, R5 ;  /* 0x0000001e041e7223 */ /* 0x000fe20000000005 */
[----:B0-----:R-:W-:Y:S06]  /*1720*/  @!P0 BRA `(.L_x_260) ;  /* 0x0000000000148947 */ /* 0x001fec0003800000 */
[----:B------:R-:W-:Y:S02]  /*1730*/  IMAD.MOV.U32 R5, RZ, RZ, R6 ;  /* 0x000000ffff057224 */ /* 0x000fe400078e0006 */
[----:B------:R-:W-:Y:S01]  /*1740*/  HFMA2 R6, -RZ, RZ, 3.6015625, 0 ;  /* 0x43340000ff067431 */ /* 0x000fe200000001ff */
[----:B------:R-:W-:-:S07]  /*1750*/  MOV R10, 0x1770 ;  /* 0x00001770000a7802 */ /* 0x000fce0000000f00 */
[----:B------:R-:W-:Y:S05]  /*1760*/  CALL.REL.NOINC `($__internal_11_$__cuda_sm3x_div_rn_noftz_f32_slowpath) ;  /* 0x0000001c00107944 */ /* 0x000fea0003c00000 */
[----:B------:R-:W-:-:S07]  /*1770*/  IMAD.MOV.U32 R30, RZ, RZ, R5 ;  /* 0x000000ffff1e7224 */ /* 0x000fce00078e0005 */
.L_x_260:
[----:B------:R-:W-:Y:S01]  /*1780*/  USHF.L.U32 UR6, UR4, 0x1, URZ ;  /* 0x0000000104067899 */ /* 0x000fe200080006ff */
[----:B------:R-:W-:Y:S01]  /*1790*/  FMUL.RZ R28, R30, 0.15915493667125701904 ;  /* 0x3e22f9831e1c7820 */ /* 0x000fe2000040c000 */
[----:B------:R-:W-:Y:S01]  /*17a0*/  MOV R5, 0x3bb60b61 ;  /* 0x3bb60b6100057802 */ /* 0x000fe20000000f00 */
[----:B------:R-:W-:-:S03]  /*17b0*/  IMAD.MOV.U32 R6, RZ, RZ, 0x43340000 ;  /* 0x43340000ff067424 */ /* 0x000fc600078e00ff */
[----:B------:R-:W-:Y:S01]  /*17c0*/  I2FP.F32.U32 R4, UR6 ;  /* 0x0000000600047c45 */ /* 0x000fe20008201000 */
[----:B------:R-:W0:Y:S01]  /*17d0*/  MUFU.SIN R28, R28 ;  /* 0x0000001c001c7308 */ /* 0x000e220000000400 */
[----:B------:R-:W-:-:S03]  /*17e0*/  FFMA R6, R5, -R6, 1 ;  /* 0x3f80000005067423 */ /* 0x000fc60000000806 */
[----:B------:R-:W-:Y:S01]  /*17f0*/  FMUL R10, R4, 3.1415927410125732422 ;  /* 0x40490fdb040a7820 */ /* 0x000fe20000400000 */
[----:B------:R-:W-:-:S03]  /*1800*/  FFMA R4, R6, R5, 0.0055555556900799274445 ;  /* 0x3bb60b6106047423 */ /* 0x000fc60000000005 */
[----:B------:R-:W1:Y:S01]  /*1810*/  FCHK P0, R10, 180 ;  /* 0x433400000a007902 */ /* 0x000e620000000000 */
[----:B------:R-:W-:-:S04]  /*1820*/  FFMA R5, R4, R10, RZ ;  /* 0x0000000a04057223 */ /* 0x000fc800000000ff */
[----:B------:R-:W-:Y:S01]  /*1830*/  FFMA R6, R5, -180, R10 ;  /* 0xc334000005067823 */ /* 0x000fe2000000000a */
[----:B0-----:R-:W-:-:S03]  /*1840*/  FMUL R31, R28, R11 ;  /* 0x0000000b1c1f7220 */ /* 0x001fc60000400000 */
[----:B------:R-:W-:Y:S01]  /*1850*/  FFMA R4, R4, R6, R5 ;  /* 0x0000000604047223 */ /* 0x000fe20000000005 */
[----:B------:R-:W-:Y:S01]  /*1860*/  FFMA R31, R30, 0.00146484375, R31 ;  /* 0x3ac000001e1f7823 */ /* 0x000fe2000000001f */
[----:B-1----:R-:W-:Y:S06]  /*1870*/  @!P0 BRA `(.L_x_261) ;  /* 0x0000000000148947 */ /* 0x002fec0003800000 */
[----:B------:R-:W-:Y:S01]  /*1880*/  MOV R5, R10 ;  /* 0x0000000a00057202 */ /* 0x000fe20000000f00 */
[----:B------:R-:W-:Y:S01]  /*1890*/  IMAD.MOV.U32 R6, RZ, RZ, 0x43340000 ;  /* 0x43340000ff067424 */ /* 0x000fe200078e00ff */
[----:B------:R-:W-:-:S07]  /*18a0*/  MOV R10, 0x18c0 ;  /* 0x000018c0000a7802 */ /* 0x000fce0000000f00 */
[----:B------:R-:W-:Y:S05]  /*18b0*/  CALL.REL.NOINC `($__internal_11_$__cuda_sm3x_div_rn_noftz_f32_slowpath) ;  /* 0x0000001800bc7944 */ /* 0x000fea0003c00000 */
[----:B------:R-:W-:-:S07]  /*18c0*/  MOV R4, R5 ;  /* 0x0000000500047202 */ /* 0x000fce0000000f00 */
.L_x_261:
[----:B------:R-:W-:Y:S01]  /*18d0*/  UIMAD UR6, UR4, 0x3, URZ ;  /* 0x00000003040678a4 */ /* 0x000fe2000f8e02ff */
[----:B------:R-:W-:Y:S02]  /*18e0*/  HFMA2 R7, -RZ, RZ, 3.6015625, 0 ;  /* 0x43340000ff077431 */ /* 0x000fe400000001ff */
[----:B------:R-:W-:Y:S01]  /*18f0*/  FMUL.RZ R10, R4, 0.15915493667125701904 ;  /* 0x3e22f983040a7820 */ /* 0x000fe2000040c000 */
        /* <DEDUP_REMOVED lines=12> */
[----:B------:R-:W-:Y:S01]  /*19c0*/  IMAD.MOV.U32 R5, RZ, RZ, R29 ;  /* 0x000000ffff057224 */ /* 0x000fe200078e001d */
[----:B------:R-:W-:Y:S02]  /*19d0*/  MOV R6, 0x43340000 ;  /* 0x4334000000067802 */ /* 0x000fe40000000f00 */
[----:B------:R-:W-:-:S07]  /*19e0*/  MOV R10, 0x1a00 ;  /* 0x00001a00000a7802 */ /* 0x000fce0000000f00 */
[----:B------:R-:W-:Y:S05]  /*19f0*/  CALL.REL.NOINC `($__internal_11_$__cuda_sm3x_div_rn_noftz_f32_slowpath) ;  /* 0x00000018006c7944 */ /* 0x000fea0003c00000 */
.L_x_262:
        /* <DEDUP_REMOVED lines=18> */
[----:B------:R-:W-:Y:S05]  /*1b20*/  CALL.REL.NOINC `($__internal_11_$__cuda_sm3x_div_rn_noftz_f32_slowpath) ;  /* 0x0000001800207944 */ /* 0x000fea0003c00000 */
.L_x_263:
[----:B------:R-:W-:Y:S01]  /*1b30*/  FMUL.RZ R30, R30, 0.15915493667125701904 ;  /* 0x3e22f9831e1e7820 */ /* 0x000fe2000040c000 */
[----:B------:R-:W-:Y:S01]  /*1b40*/  FMUL.RZ R7, R5, 0.15915493667125701904 ;  /* 0x3e22f98305077820 */ /* 0x000fe2000040c000 */
[----:B------:R-:W-:Y:S01]  /*1b50*/  UMOV UR6, 0x3f717932 ;  /* 0x3f71793200067882 */ /* 0x000fe20000000000 */
[----:B------:R-:W-:Y:S01]  /*1b60*/  BSSY.RECONVERGENT B0, `(.L_x_264) ;  /* 0x0000013000007945 */ /* 0x000fe20003800200 */
[----:B------:R-:W0:Y:S01]  /*1b70*/  MUFU.COS R6, R30 ;  /* 0x0000001e00067308 */ /* 0x000e220000000000 */
[----:B------:R-:W-:-:S07]  /*1b80*/  IMAD.U32 R10, RZ, RZ, UR6 ;  /* 0x00000006ff0a7e24 */ /* 0x000fce000f8e00ff */
[----:B------:R-:W1:Y:S01]  /*1b90*/  MUFU.SIN R7, R7 ;  /* 0x0000000700077308 */ /* 0x000e620000000400 */
[----:B0-----:R-:W-:-:S07]  /*1ba0*/  FADD R31, -R6, R13 ;  /* 0x0000000d061f7221 */ /* 0x001fce0000000100 */
[----:B------:R-:W0:Y:S01]  /*1bb0*/  MUFU.RCP R6, R31 ;  /* 0x0000001f00067308 */ /* 0x000e220000001000 */
[----:B-1----:R-:W-:-:S07]  /*1bc0*/  FFMA R32, RZ, R7, R4 ;  /* 0x00000007ff207223 */ /* 0x002fce0000000004 */
[----:B------:R-:W1:Y:S01]  /*1bd0*/  FCHK P0, R10, R31 ;  /* 0x0000001f0a007302 */ /* 0x000e620000000000 */
[----:B0-----:R-:W-:-:S04]  /*1be0*/  FFMA R5, -R31, R6, 1 ;  /* 0x3f8000001f057423 */ /* 0x001fc80000000106 */
[----:B------:R-:W-:-:S04]  /*1bf0*/  FFMA R5, R6, R5, R6 ;  /* 0x0000000506057223 */ /* 0x000fc80000000006 */
[----:B------:R-:W-:-:S04]  /*1c00*/  FFMA R34, R5, 0.94325554370880126953, RZ ;  /* 0x3f71793205227823 */ /* 0x000fc800000000ff */
[----:B------:R-:W-:-:S04]  /*1c10*/  FFMA R29, -R31, R34, 0.94325554370880126953 ;  /* 0x3f7179321f1d7423 */ /* 0x000fc80000000122 */
[----:B------:R-:W-:Y:S01]  /*1c20*/  FFMA R34, R5, R29, R34 ;  /* 0x0000001d05227223 */ /* 0x000fe20000000022 */
[----:B-1----:R-:W-:Y:S06]  /*1c30*/  @!P0 BRA `(.L_x_265) ;  /* 0x0000000000148947 */ /* 0x002fec0003800000 */
[----:B------:R-:W-:Y:S01]  /*1c40*/  HFMA2 R5, -RZ, RZ, 1.8603515625, 42560 ;  /* 0x3f717932ff057431 */ /* 0x000fe200000001ff */
[----:B------:R-:W-:Y:S02]  /*1c50*/  MOV R6, R31 ;  /* 0x0000001f00067202 */ /* 0x000fe40000000f00 */
[----:B------:R-:W-:-:S07]  /*1c60*/  MOV R10, 0x1c80 ;  /* 0x00001c80000a7802 */ /* 0x000fce0000000f00 */
[----:B------:R-:W-:Y:S05]  /*1c70*/  CALL.REL.NOINC `($__internal_11_$__cuda_sm3x_div_rn_noftz_f32_slowpath) ;  /* 0x0000001400cc7944 */ /* 0x000fea0003c00000 */
[----:B------:R-:W-:-:S07]  /*1c80*/  IMAD.MOV.U32 R34, RZ, RZ, R5 ;  /* 0x000000ffff227224 */ /* 0x000fce00078e0005 */
.L_x_265:
[----:B------:R-:W-:Y:S05]  /*1c90*/  BSYNC.RECONVERGENT B0 ;  /* 0x0000000000007941 */ /* 0x000fea0003800200 */
.L_x_264:
[C---:B------:R-:W-:Y:S01]  /*1ca0*/  FMUL R4, R32.reuse, 0.63661974668502807617 ;  /* 0x3f22f98320047820 */ /* 0x040fe20000400000 */
[----:B------:R-:W-:Y:S01]  /*1cb0*/  FSETP.GE.AND P0, PT, |R32|, 105615, PT ;  /* 0x47ce47802000780b */ /* 0x000fe20003f06200 */
[----:B------:R-:W-:Y:S02]  /*1cc0*/  BSSY.RECONVERGENT B0, `(.L_x_266) ;  /* 0x000003c000007945 */ /* 0x000fe40003800200 */
[----:B------:R-:W0:Y:S02]  /*1cd0*/  F2I.NTZ R7, R4 ;  /* 0x0000000400077305 */ /* 0x000e240000203100 */
[-C--:B0-----:R-:W-:Y:S02]  /*1ce0*/  I2FP.F32.S32 R35, R7.reuse ;  /* 0x0000000700237245 */ /* 0x081fe40000201400 */
[----:B------:R-:W-:-:S03]  /*1cf0*/  MOV R33, R7 ;  /* 0x0000000700217202 */ /* 0x000fc60000000f00 */
        /* <DEDUP_REMOVED lines=14> */
.L_x_268:
[----:B0-----:R-:W0:Y:S02]  /*1de0*/  LDC.64 R4, c[0x4][0x18] ;  /* 0x01000600ff047b82 */ /* 0x001e240000000a00 */
[----:B0-----:R-:W-:-:S06]  /*1df0*/  IMAD.WIDE.U32 R4, R10, 0x4, R4 ;  /* 0x000000040a047825 */ /* 0x001fcc00078e0004 */
[----:B------:R-:W2:Y:S01]  /*1e00*/  LDG.E.CONSTANT R4, desc[UR10][R4.64] ;  /* 0x0000000a04047981 */ /* 0x000ea2000c1e9900 */
[C---:B------:R-:W-:Y:S02]  /*1e10*/  LEA R30, R10.reuse, R1, 0x2 ;  /* 0x000000010a1e7211 */ /* 0x040fe400078e10ff */
        /* <DEDUP_REMOVED lines=23> */
[C---:B------:R-:W-:Y:S02]  /*1f90*/  SHF.L.W.U32.HI R7, R5.reuse, 0x2, R6 ;  /* 0x0000000205077819 */ /* 0x040fe40000010e06 */
[----:B------:R-:W-:Y:S02]  /*1fa0*/  SHF.L.U32 R5, R5, 0x2, RZ ;  /* 0x0000000205057819 */ /* 0x000fe400000006ff */
[----:B------:R-:W-:-:S02]  /*1fb0*/  SHF.R.S32.HI R10, RZ, 0x1f, R7 ;  /* 0x0000001fff0a7819 */ /* 0x000fc40000011407 */
[----:B------:R-:W-:Y:S02]  /*1fc0*/  SHF.R.U32.HI R6, RZ, 0x1e, R6 ;  /* 0x0000001eff067819 */ /* 0x000fe40000011606 */
[C---:B------:R-:W-:Y:S02]  /*1fd0*/  LOP3.LUT R4, R10.reuse, R5, RZ, 0x3c, !PT ;  /* 0x000000050a047212 */ /* 0x040fe400078e3cff */
[----:B------:R-:W-:Y:S02]  /*1fe0*/  LOP3.LUT R5, R10, R7, RZ, 0x3c, !PT ;  /* 0x000000070a057212 */ /* 0x000fe400078e3cff */
[C---:B------:R-:W-:Y:S02]  /*1ff0*/  LOP3.LUT R10, R7.reuse, R32, RZ, 0x3c, !PT ;  /* 0x00000020070a7212 */ /* 0x040fe400078e3cff */
[----:B------:R-:W-:Y:S02]  /*2000*/  LEA.HI R7, R7, R6, RZ, 0x1 ;  /* 0x0000000607077211 */ /* 0x000fe400078f08ff */
[----:B------:R-:W0:Y:S01]  /*2010*/  I2F.F64.S64 R4, R4 ;  /* 0x0000000400047312 */ /* 0x000e220000301c00 */
[----:B------:R-:W-:-:S02]  /*2020*/  ISETP.GE.AND P1, PT, R10, RZ, PT ;  /* 0x000000ff0a00720c */ /* 0x000fc40003f26270 */
[----:B------:R-:W-:-:S05]  /*2030*/  IADD3 R6, PT, PT, -R7, RZ, RZ ;  /* 0x000000ff07067210 */ /* 0x000fca0007ffe1ff */
[----:B------:R-:W-:Y:S01]  /*2040*/  @!P0 IMAD.MOV.U32 R7, RZ, RZ, R6 ;  /* 0x000000ffff078224 */ /* 0x000fe200078e0006 */
[----:B0-----:R-:W-:-:S10]  /*2050*/  DMUL R30, R4, UR6 ;  /* 0x00000006041e7c28 */ /* 0x001fd40008000000 */
[----:B------:R-:W0:Y:S02]  /*2060*/  F2F.F32.F64 R30, R30 ;  /* 0x0000001e001e7310 */ /* 0x000e240000301000 */
[----:B01----:R-:W-:-:S07]  /*2070*/  FSEL R5, -R30, R30, !P1 ;  /* 0x0000001e1e057208 */ /* 0x003fce0004800100 */
.L_x_267:
[----:B------:R-:W-:Y:S05]  /*2080*/  BSYNC.RECONVERGENT B0 ;  /* 0x0000000000007941 */ /* 0x000fea0003800200 */
.L_x_266:
[C---:B------:R-:W-:Y:S01]  /*2090*/  IADD3 R4, PT, PT, R7.reuse, 0x1, RZ ;  /* 0x0000000107047810 */ /* 0x040fe20007ffe0ff */
[----:B------:R-:W-:Y:S01]  /*20a0*/  IMAD.MOV.U32 R39, RZ, RZ, 0x3c0885e4 ;  /* 0x3c0885e4ff277424 */ /* 0x000fe200078e00ff */
[----:B------:R-:W-:Y:S01]  /*20b0*/  LOP3.LUT R6, R7, 0x1, RZ, 0xc0, !PT ;  /* 0x0000000107067812 */ /* 0x000fe200078ec0ff */
[----:B------:R-:W-:Y:S01]  /*20c0*/  FMUL R7, R5, R5 ;  /* 0x0000000505077220 */ /* 0x000fe20000400000 */
[----:B------:R-:W-:Y:S01]  /*20d0*/  MOV R38, 0x37cbac00 ;  /* 0x37cbac0000267802 */ /* 0x000fe20000000f00 */
[----:B------:R-:W-:Y:S01]  /*20e0*/  HFMA2 R37, -RZ, RZ, 1.541015625, -0.052001953125 ;  /* 0x3e2aaaa8ff257431 */ /* 0x000fe200000001ff */
[----:B------:R-:W-:Y:S01]  /*20f0*/  LOP3.LUT P1, RZ, R4, 0x2, RZ, 0xc0, !PT ;  /* 0x0000000204ff7812 */ /* 0x000fe2000782c0ff */
[----:B------:R-:W-:Y:S01]  /*2100*/  BSSY.RECONVERGENT B0, `(.L_x_269) ;  /* 0x0000043000007945 */ /* 0x000fe20003800200 */
[----:B------:R-:W-:Y:S01]  /*2110*/  ISETP.NE.U32.AND P0, PT, R6, 0x1, PT ;  /* 0x000000010600780c */ /* 0x000fe20003f05070 */
[----:B------:R-:W-:-:S03]  /*2120*/  FFMA R4, R7, R38, -0.0013887860113754868507 ;  /* 0xbab607ed07047423 */ /* 0x000fc60000000026 */
[----:B------:R-:W-:Y:S02]  /*2130*/  FSEL R6, R39, 0.041666727513074874878, !P0 ;  /* 0x3d2aaabb27067808 */ /* 0x000fe40004000000 */
[----:B------:R-:W-:Y:S02]  /*2140*/  FSEL R4, R4, -0.00019574658654164522886, P0 ;  /* 0xb94d415304047808 */ /* 0x000fe40000000000 */
[----:B------:R-:W-:-:S03]  /*2150*/  FSEL R10, -R37, -0.4999999701976776123, !P0 ;  /* 0xbeffffff250a7808 */ /* 0x000fc60004000100 */
[----:B------:R-:W-:Y:S01]  /*2160*/  FFMA R6, R7, R4, R6 ;  /* 0x0000000407067223 */ /* 0x000fe20000000006 */
[----:B------:R-:W-:Y:S01]  /*2170*/  FSEL R4, R5, 1, !P0 ;  /* 0x3f80000005047808 */ /* 0x000fe20004000000 */
[----:B------:R-:W-:Y:S01]  /*2180*/  FMUL R5, |R9|, R34 ;  /* 0x0000002209057220 */ /* 0x000fe20000400200 */
[----:B------:R-:W-:Y:S01]  /*2190*/  FSETP.GE.AND P0, PT, |R32|, 105615, PT ;  /* 0x47ce47802000780b */ /* 0x000fe20003f06200 */
        /* <DEDUP_REMOVED lines=15> */
.L_x_271:
[----:B------:R-:W0:Y:S02]  /*2290*/  LDC.64 R4, c[0x4][0x18] ;  /* 0x01000600ff047b82 */ /* 0x000e240000000a00 */
[----:B0-----:R-:W-:-:S06]  /*22a0*/  IMAD.WIDE.U32 R4, R10, 0x4, R4 ;  /* 0x000000040a047825 */ /* 0x001fcc00078e0004 */
[----:B------:R-:W2:Y:S02]  /*22b0*/  LDG.E.CONSTANT R4, desc[UR10][R4.64] ;  /* 0x0000000a04047981 */ /* 0x000ea4000c1e9900 */
[----:B--2---:R-:W-:-:S03]  /*22c0*/  IMAD.WIDE.U32 R6, R4, R33, RZ ;  /* 0x0000002104067225 */ /* 0x004fc600078e00ff */
[----:B------:R-:W-:Y:S01]  /*22d0*/  IADD3 R31, P0, PT, R6, R29, RZ ;  /* 0x0000001d061f7210 */ /* 0x000fe20007f1e0ff */
[C---:B------:R-:W-:Y:S01]  /*22e0*/  IMAD R6, R10.reuse, 0x4, R1 ;  /* 0x000000040a067824 */ /* 0x040fe200078e0201 */
[----:B------:R-:W-:Y:S02]  /*22f0*/  IADD3 R10, PT, PT, R10, 0x1, RZ ;  /* 0x000000010a0a7810 */ /* 0x000fe40007ffe0ff */
[----:B------:R-:W-:Y:S02]  /*2300*/  IADD3.X R29, PT, PT, R7, UR6, RZ, P0, !PT ;  /* 0x00000006071d7c10 */ /* 0x000fe400087fe4ff */
[----:B------:R0:W-:Y:S01]  /*2310*/  STL [R6], R31 ;  /* 0x0000001f06007387 */ /* 0x0001e20000100800 */
[----:B------:R-:W-:-:S13]  /*2320*/  ISETP.NE.AND P0, PT, R10, 0x6, PT ;  /* 0x000000060a00780c */ /* 0x000fda0003f05270 */
[----:B0-----:R-:W-:Y:S05]  /*2330*/  @P0 BRA `(.L_x_271) ;  /* 0xfffffffc00d40947 */ /* 0x001fea000383ffff */
        /* <DEDUP_REMOVED lines=15> */
[----:B---3--:R-:W-:-:S04]  /*2430*/  @P0 SHF.L.W.U32.HI R5, R4, R7, R5 ;  /* 0x0000000704050219 */ /* 0x008fc80000010e05 */
[C-C-:B------:R-:W-:Y:S01]  /*2440*/  SHF.L.W.U32.HI R7, R5.reuse, 0x2, R6.reuse ;  /* 0x0000000205077819 */ /* 0x140fe20000010e06 */
[----:B------:R-:W-:Y:S01]  /*2450*/  IMAD.SHL.U32 R5, R5, 0x4, RZ ;  /* 0x0000000405057824 */ /* 0x000fe200078e00ff */
[----:B------:R-:W-:Y:S02]  /*2460*/  SHF.R.U32.HI R6, RZ, 0x1e, R6 ;  /* 0x0000001eff067819 */ /* 0x000fe40000011606 */
[----:B------:R-:W-:Y:S02]  /*2470*/  SHF.R.S32.HI R10, RZ, 0x1f, R7 ;  /* 0x0000001fff0a7819 */ /* 0x000fe40000011407 */
[----:B------:R-:W-:Y:S02]  /*2480*/  LOP3.LUT R32, R7, R32, RZ, 0x3c, !PT ;  /* 0x0000002007207212 */ /* 0x000fe400078e3cff */
[C---:B------:R-:W-:Y:S02]  /*2490*/  LOP3.LUT R4, R10.reuse, R5, RZ, 0x3c, !PT ;  /* 0x000000050a047212 */ /* 0x040fe400078e3cff */
[----:B------:R-:W-:-:S02]  /*24a0*/  LOP3.LUT R5, R10, R7, RZ, 0x3c, !PT ;  /* 0x000000070a057212 */ /* 0x000fc400078e3cff */
[----:B------:R-:W-:Y:S02]  /*24b0*/  LEA.HI R33, R7, R6, RZ, 0x1 ;  /* 0x0000000607217211 */ /* 0x000fe400078f08ff */
[----:B------:R-:W-:Y:S02]  /*24c0*/  ISETP.GE.AND P0, PT, R32, RZ, PT ;  /* 0x000000ff2000720c */ /* 0x000fe40003f06270 */
[----:B------:R-:W1:Y:S01]  /*24d0*/  I2F.F64.S64 R4, R4 ;  /* 0x0000000400047312 */ /* 0x000e620000301c00 */
[----:B------:R-:W-:-:S04]  /*24e0*/  IADD3 R6, PT, PT, -R33, RZ, RZ ;  /* 0x000000ff21067210 */ /* 0x000fc80007ffe1ff */
[----:B------:R-:W-:Y:S01]  /*24f0*/  @!P1 MOV R33, R6 ;  /* 0x0000000600219202 */ /* 0x000fe20000000f00 */
[----:B-1----:R-:W-:-:S10]  /*2500*/  DMUL R30, R4, UR6 ;  /* 0x00000006041e7c28 */ /* 0x002fd40008000000 */
[----:B------:R-:W1:Y:S02]  /*2510*/  F2F.F32.F64 R30, R30 ;  /* 0x0000001e001e7310 */ /* 0x000e640000301000 */
[----:B01----:R-:W-:-:S07]  /*2520*/  FSEL R35, -R30, R30, !P0 ;  /* 0x0000001e1e237208 */ /* 0x003fce0004000100 */
.L_x_270:
[----:B------:R-:W-:Y:S05]  /*2530*/  BSYNC.RECONVERGENT B0 ;  /* 0x0000000000007941 */ /* 0x000fea0003800200 */
.L_x_269:
[----:B------:R-:W-:Y:S01]  /*2540*/  FMUL R5, R35, R35 ;  /* 0x0000002323057220 */ /* 0x000fe20000400000 */
[C---:B------:R-:W-:Y:S01]  /*2550*/  LOP3.LUT R4, R33.reuse, 0x1, RZ, 0xc0, !PT ;  /* 0x0000000121047812 */ /* 0x040fe200078ec0ff */
[----:B------:R-:W-:Y:S01]  /*2560*/  FADD R30, R36, R27 ;  /* 0x0000001b241e7221 */ /* 0x000fe20000000000 */
[----:B------:R-:W-:Y:S01]  /*2570*/  LOP3.LUT P1, RZ, R33, 0x2, RZ, 0xc0, !PT ;  /* 0x0000000221ff7812 */ /* 0x000fe2000782c0ff */
[----:B------:R-:W-:Y:S01]  /*2580*/  FFMA R38, R5, R38, -0.0013887860113754868507 ;  /* 0xbab607ed05267423 */ /* 0x000fe20000000026 */
[----:B------:R-:W-:Y:S01]  /*2590*/  ISETP.NE.U32.AND P0, PT, R4, 0x1, PT ;  /* 0x000000010400780c */ /* 0x000fe20003f05070 */
[----:B------:R-:W-:Y:S01]  /*25a0*/  FFMA R30, R30, -0.5, R3 ;  /* 0xbf0000001e1e7823 */ /* 0x000fe20000000003 */
[----:B------:R-:W-:Y:S02]  /*25b0*/  BSSY.RECONVERGENT B0, `(.L_x_272) ;  /* 0x0000024000007945 */ /* 0x000fe40003800200 */
[----:B------:R-:W-:Y:S02]  /*25c0*/  FSEL R6, R39, 0.041666727513074874878, P0 ;  /* 0x3d2aaabb27067808 */ /* 0x000fe40000000000 */
[----:B------:R-:W-:-:S02]  /*25d0*/  FSEL R38, R38, -0.00019574658654164522886, !P0 ;  /* 0xb94d415326267808 */ /* 0x000fc40004000000 */
[----:B------:R-:W-:Y:S02]  /*25e0*/  FSEL R4, R35, 1, P0 ;  /* 0x3f80000023047808 */ /* 0x000fe40000000000 */
[----:B------:R-:W-:Y:S01]  /*25f0*/  FSEL R37, -R37, -0.4999999701976776123, P0 ;  /* 0xbeffffff25257808 */ /* 0x000fe20000000100 */
[C---:B------:R-:W-:Y:S02]  /*2600*/  FFMA R6, R5.reuse, R38, R6 ;  /* 0x0000002605067223 */ /* 0x040fe40000000006 */
[C---:B------:R-:W-:Y:S02]  /*2610*/  FFMA R7, R5.reuse, R4, RZ ;  /* 0x0000000405077223 */ /* 0x040fe400000000ff */
[----:B------:R-:W-:Y:S01]  /*2620*/  FFMA R6, R5, R6, R37 ;  /* 0x0000000605067223 */ /* 0x000fe20000000025 */
[----:B------:R-:W-:-:S03]  /*2630*/  FMUL R5, |R9|, R34 ;  /* 0x0000002209057220 */ /* 0x000fc60000400200 */
[----:B------:R-:W-:-:S04]  /*2640*/  FFMA R4, R7, R6, R4 ;  /* 0x0000000607047223 */ /* 0x000fc80000000004 */
[----:B------:R-:W-:-:S04]  /*2650*/  @P1 FADD R4, RZ, -R4 ;  /* 0x80000004ff041221 */ /* 0x000fc80000000000 */
[----:B------:R-:W-:Y:S01]  /*2660*/  FMUL R4, R5, R4 ;  /* 0x0000000405047220 */ /* 0x000fe20000400000 */
[----:B------:R-:W-:-:S03]  /*2670*/  FMUL R5, R28, R34 ;  /* 0x000000221c057220 */ /* 0x000fc60000400000 */
[C-C-:B------:R-:W-:Y:S01]  /*2680*/  FADD R31, R4.reuse, R23.reuse ;  /* 0x00000017041f7221 */ /* 0x140fe20000000000 */
[C-C-:B------:R-:W-:Y:S01]  /*2690*/  FADD R7, R5.reuse, R22.reuse ;  /* 0x0000001605077221 */ /* 0x140fe20000000000 */
[----:B------:R-:W-:Y:S01]  /*26a0*/  FADD R10, R5, -R22 ;  /* 0x80000016050a7221 */ /* 0x000fe20000000000 */
[----:B------:R-:W-:Y:S01]  /*26b0*/  FADD R34, R4, -R23 ;  /* 0x8000001704227221 */ /* 0x000fe20000000000 */
[----:B------:R-:W-:Y:S01]  /*26c0*/  FFMA R31, R31, -0.5, R0 ;  /* 0xbf0000001f1f7823 */ /* 0x000fe20000000000 */
[----:B------:R-:W-:Y:S01]  /*26d0*/  FFMA R6, R7, -0.5, R8 ;  /* 0xbf00000007067823 */ /* 0x000fe20000000008 */
[----:B------:R-:W-:Y:S02]  /*26e0*/  MOV R22, R5 ;  /* 0x0000000500167202 */ /* 0x000fe40000000f00 */
[----:B------:R-:W-:Y:S01]  /*26f0*/  FMUL R29, R31, R31 ;  /* 0x0000001f1f1d7220 */ /* 0x000fe20000400000 */
[----:B------:R-:W-:-:S03]  /*2700*/  MOV R23, R4 ;  /* 0x0000000400177202 */ /* 0x000fc60000000f00 */
[----:B------:R-:W-:-:S04]  /*2710*/  FFMA R29, R30, R30, R29 ;  /* 0x0000001e1e1d7223 */ /* 0x000fc8000000001d */
[----:B------:R-:W-:-:S04]  /*2720*/  FFMA R33, R6, R6, R29 ;  /* 0x0000000606217223 */ /* 0x000fc8000000001d */
[----:B------:R-:W-:Y:S01]  /*2730*/  VIADD R7, R33, 0xf3000000 ;  /* 0xf300000021077836 */ /* 0x000fe20000000000 */
[----:B------:R0:W1:Y:S04]  /*2740*/  MUFU.RSQ R32, R33 ;  /* 0x0000002100207308 */ /* 0x0000680000001400 */
[----:B------:R-:W-:Y:S01]  /*2750*/  ISETP.GT.U32.AND P0, PT, R7, 0x727fffff, PT ;  /* 0x727fffff0700780c */ /* 0x000fe20003f04070 */
[----:B------:R-:W-:-:S12]  /*2760*/  FADD R7, R36, -R27 ;  /* 0x8000001b24077221 */ /* 0x000fd80000000000 */
[----:B01----:R-:W-:Y:S05]  /*2770*/  @!P0 BRA `(.L_x_273) ;  /* 0x00000000000c8947 */ /* 0x003fea0003800000 */
[----:B------:R-:W-:-:S07]  /*2780*/  MOV R29, 0x27a0 ;  /* 0x000027a0001d7802 */ /* 0x000fce0000000f00 */
[----:B------:R-:W-:Y:S05]  /*2790*/  CALL.REL.NOINC `($__internal_10_$__cuda_sm20_sqrt_rn_f32_slowpath) ;  /* 0x0000000800a47944 */ /* 0x000fea0003c00000 */
[----:B------:R-:W-:Y:S05]  /*27a0*/  BRA `(.L_x_274) ;  /* 0x0000000000107947 */ /* 0x000fea0003800000 */
.L_x_273:
[----:B------:R-:W-:Y:S01]  /*27b0*/  FMUL.FTZ R28, R33, R32 ;  /* 0x00000020211c7220 */ /* 0x000fe20000410000 */
[----:B------:R-:W-:-:S03]  /*27c0*/  FMUL.FTZ R4, R32, 0.5 ;  /* 0x3f00000020047820 */ /* 0x000fc60000410000 */
[----:B------:R-:W-:-:S04]  /*27d0*/  FFMA R5, -R28, R28, R33 ;  /* 0x0000001c1c057223 */ /* 0x000fc80000000121 */
[----:B------:R-:W-:-:S07]  /*27e0*/  FFMA R28, R5, R4, R28 ;  /* 0x00000004051c7223 */ /* 0x000fce000000001c */
.L_x_274:
[----:B------:R-:W-:Y:S05]  /*27f0*/  BSYNC.RECONVERGENT B0 ;  /* 0x0000000000007941 */ /* 0x000fea0003800200 */
.L_x_272:
[----:B------:R-:W-:Y:S02]  /*2800*/  VIADD R4, R28, 0x1800000 ;  /* 0x018000001c047836 */ /* 0x000fe40000000000 */
[----:B------:R-:W-:Y:S01]  /*2810*/  FMUL R27, R10, R31 ;  /* 0x0000001f0a1b7220 */ /* 0x000fe20000400000 */
[-C--:B------:R-:W-:Y:S01]  /*2820*/  FMUL R5, R7, R6.reuse ;  /* 0x0000000607057220 */ /* 0x080fe20000400000 */
[----:B------:R-:W-:Y:S01]  /*2830*/  BSSY.RECONVERGENT B0, `(.L_x_275) ;  /* 0x0000011000007945 */ /* 0x000fe20003800200 */
[----:B------:R-:W-:Y:S01]  /*2840*/  LOP3.LUT R4, R4, 0x7f800000, RZ, 0xc0, !PT ;  /* 0x7f80000004047812 */ /* 0x000fe200078ec0ff */
[----:B------:R-:W-:-:S03]  /*2850*/  FFMA R27, R34, R6, -R27 ;  /* 0x00000006221b7223 */ /* 0x000fc6000000081b */
[----:B------:R-:W-:Y:S01]  /*2860*/  ISETP.GT.U32.AND P0, PT, R4, 0x1ffffff, PT ;  /* 0x01ffffff0400780c */ /* 0x000fe20003f04070 */
[-C--:B------:R-:W-:Y:S01]  /*2870*/  FMUL R4, R34, R30.reuse ;  /* 0x0000001e22047220 */ /* 0x080fe20000400000 */
[----:B------:R-:W-:-:S03]  /*2880*/  FFMA R30, R10, R30, -R5 ;  /* 0x0000001e0a1e7223 */ /* 0x000fc60000000805 */
[----:B------:R-:W-:-:S08]  /*2890*/  FFMA R31, R7, R31, -R4 ;  /* 0x0000001f071f7223 */ /* 0x000fd00000000804 */
[----:B------:R-:W-:Y:S05]  /*28a0*/  @P0 BRA `(.L_x_276) ;  /* 0x0000000000140947 */ /* 0x000fea0003800000 */
[----:B------:R-:W-:Y:S02]  /*28b0*/  MOV R5, R28 ;  /* 0x0000001c00057202 */ /* 0x000fe40000000f00 */
[----:B------:R-:W-:-:S07]  /*28c0*/  MOV R6, 0x28e0 ;  /* 0x000028e000067802 */ /* 0x000fce0000000f00 */
[----:B------:R-:W-:Y:S05]  /*28d0*/  CALL.REL.NOINC `($__internal_9_$__cuda_sm20_rcp_rn_f32_slowpath) ;  /* 0x0000000400807944 */ /* 0x000fea0003c00000 */
[----:B------:R-:W-:Y:S01]  /*28e0*/  MOV R5, R7 ;  /* 0x0000000700057202 */ /* 0x000fe20000000f00 */
[----:B------:R-:W-:Y:S06]  /*28f0*/  BRA `(.L_x_277) ;  /* 0x0000000000107947 */ /* 0x000fec0003800000 */
.L_x_276:
[----:B------:R-:W0:Y:S02]  /*2900*/  MUFU.RCP R5, R28 ;  /* 0x0000001c00057308 */ /* 0x000e240000001000 */
[----:B0-----:R-:W-:-:S04]  /*2910*/  FFMA R4, R5, R28, -1 ;  /* 0xbf80000005047423 */ /* 0x001fc8000000001c */
[----:B------:R-:W-:-:S04]  /*2920*/  FADD.FTZ R4, -R4, -RZ ;  /* 0x800000ff04047221 */ /* 0x000fc80000010100 */
[----:B------:R-:W-:-:S07]  /*2930*/  FFMA R5, R5, R4, R5 ;  /* 0x0000000405057223 */ /* 0x000fce0000000005 */
.L_x_277:
[----:B------:R-:W-:Y:S05]  /*2940*/  BSYNC.RECONVERGENT B0 ;  /* 0x0000000000007941 */ /* 0x000fea0003800200 */
.L_x_275:
        /* <DEDUP_REMOVED lines=9> */
[----:B------:R-:W-:Y:S01]  /*29e0*/  IMAD.MOV.U32 R6, RZ, RZ, R28 ;  /* 0x000000ffff067224 */ /* 0x000fe200078e001c */
[----:B------:R-:W-:-:S07]  /*29f0*/  MOV R10, 0x2a10 ;  /* 0x00002a10000a7802 */ /* 0x000fce0000000f00 */
[----:B------:R-:W-:Y:S05]  /*2a00*/  CALL.REL.NOINC `($__internal_11_$__cuda_sm3x_div_rn_noftz_f32_slowpath) ;  /* 0x0000000800687944 */ /* 0x000fea0003c00000 */
[----:B------:R-:W-:-:S07]  /*2a10*/  MOV R7, R5 ;  /* 0x0000000500077202 */ /* 0x000fce0000000f00 */
.L_x_279:
[----:B------:R-:W-:Y:S05]  /*2a20*/  BSYNC.RECONVERGENT B0 ;  /* 0x0000000000007941 */ /* 0x000fea0003800200 */
.L_x_278:
        /* <DEDUP_REMOVED lines=12> */
[----:B------:R-:W-:Y:S05]  /*2af0*/  CALL.REL.NOINC `($__internal_11_$__cuda_sm3x_div_rn_noftz_f32_slowpath) ;  /* 0x00000008002c7944 */ /* 0x000fea0003c00000 */
[----:B------:R-:W-:-:S07]  /*2b00*/  MOV R4, R5 ;  /* 0x0000000500047202 */ /* 0x000fce0000000f00 */
.L_x_281:
[----:B------:R-:W-:Y:S05]  /*2b10*/  BSYNC.RECONVERGENT B0 ;  /* 0x0000000000007941 */ /* 0x000fea0003800200 */
.L_x_280:
[-C--:B------:R-:W-:Y:S01]  /*2b20*/  FFMA R26, R27, R4.reuse, R26 ;  /* 0x000000041b1a7223 */ /* 0x080fe2000000001a */
[-C--:B------:R-:W-:Y:S01]  /*2b30*/  FFMA R25, R30, R4.reuse, R25 ;  /* 0x000000041e197223 */ /* 0x080fe20000000019 */
[----:B------:R-:W-:Y:S01]  /*2b40*/  FFMA R24, R31, R4, R24 ;  /* 0x000000041f187223 */ /* 0x000fe20000000018 */
[----:B------:R-:W-:Y:S06]  /*2b50*/  BRA.U !UP1, `(.L_x_282) ;  /* 0xffffffe909bc7547 */ /* 0x000fec000b83ffff */
[----:B------:R-:W-:Y:S01]  /*2b60*/  FADD R15, R26, R15 ;  /* 0x0000000f1a0f7221 */ /* 0x000fe20000000000 */
[----:B------:R-:W-:Y:S01]  /*2b70*/  FADD R20, R25, R20 ;  /* 0x0000001419147221 */ /* 0x000fe20000000000 */
[----:B------:R-:W-:Y:S01]  /*2b80*/  FADD R21, R24, R21 ;  /* 0x0000001518157221 */ /* 0x000fe20000000000 */
[----:B------:R-:W-:Y:S01]  /*2b90*/  UMOV UR4, UR8 ;  /* 0x0000000800047c82 */ /* 0x000fe20008000000 */
[----:B------:R-:W-:Y:S05]  /*2ba0*/  BRA.U UP0, `(.L_x_283) ;  /* 0xffffffd900947547 */ /* 0x000fea000b83ffff */
[----:B------:R-:W-:Y:S01]  /*2bb0*/  FADD R14, R14, 0.0010000000474974513054 ;  /* 0x3a83126f0e0e7421 */ /* 0x000fe20000000000 */
[----:B------:R-:W-:Y:S01]  /*2bc0*/  FMUL R20, R20, -0.00096640002448111772537 ;  /* 0xba7d560214147820 */ /* 0x000fe20000400000 */
[----:B------:R-:W-:Y:S01]  /*2bd0*/  FMUL R21, R21, -0.00096640002448111772537 ;  /* 0xba7d560215157820 */ /* 0x000fe20000400000 */
[----:B------:R-:W-:Y:S01]  /*2be0*/  FMUL R4, R15, -0.00096640002448111772537 ;  /* 0xba7d56020f047820 */ /* 0x000fe20000400000 */
[----:B------:R-:W-:Y:S01]  /*2bf0*/  FFMA R3, R18, 5.4361068597963413396e-12, R3 ;  /* 0x2cbf441912037823 */ /* 0x000fe20000000003 */
[----:B------:R-:W-:Y:S01]  /*2c00*/  FSETP.GEU.AND P0, PT, R14, 1, PT ;  /* 0x3f8000000e00780b */ /* 0x000fe20003f0e000 */
[----:B------:R-:W-:Y:S01]  /*2c10*/  FMUL R6, R20, R17 ;  /* 0x0000001114067220 */ /* 0x000fe20000400000 */
[-C--:B------:R-:W-:Y:S01]  /*2c20*/  FMUL R5, R21, R18.reuse ;  /* 0x0000001215057220 */ /* 0x080fe20000400000 */
[CC--:B------:R-:W-:Y:S01]  /*2c30*/  FMUL R7, R4.reuse, R19.reuse ;  /* 0x0000001304077220 */ /* 0x0c0fe20000400000 */
[----:B------:R-:W-:Y:S01]  /*2c40*/  FFMA R0, R19, 5.4361068597963413396e-12, R0 ;  /* 0x2cbf441913007823 */ /* 0x000fe20000000000 */
[----:B------:R-:W-:Y:S01]  /*2c50*/  FFMA R6, R21, R19, -R6 ;  /* 0x0000001315067223 */ /* 0x000fe20000000806 */
[----:B------:R-:W-:Y:S01]  /*2c60*/  FFMA R5, R4, R17, -R5 ;  /* 0x0000001104057223 */ /* 0x000fe20000000805 */
[----:B------:R-:W-:Y:S01]  /*2c70*/  FFMA R7, R20, R18, -R7 ;  /* 0x0000001214077223 */ /* 0x000fe20000000807 */
[----:B------:R-:W-:Y:S01]  /*2c80*/  FFMA R8, R17, 5.4361068597963413396e-12, R8 ;  /* 0x2cbf441911087823 */ /* 0x000fe20000000008 */
[----:B------:R-:W-:Y:S01]  /*2c90*/  FMUL R15, R6, 75635472 ;  /* 0x4c904362060f7820 */ /* 0x000fe20000400000 */
[----:B------:R-:W-:Y:S01]  /*2ca0*/  FMUL R4, R5, 75635472 ;  /* 0x4c90436205047820 */ /* 0x000fe20000400000 */
[----:B------:R-:W-:-:S02]  /*2cb0*/  FMUL R6, R7, 75635472 ;  /* 0x4c90436207067820 */ /* 0x000fc40000400000 */
[----:B------:R-:W-:Y:S01]  /*2cc0*/  FFMA R18, R15, 5.4361068597963413396e-12, R18 ;  /* 0x2cbf44190f127823 */ /* 0x000fe20000000012 */
[----:B------:R-:W-:Y:S01]  /*2cd0*/  FFMA R19, R4, 5.4361068597963413396e-12, R19 ;  /* 0x2cbf441904137823 */ /* 0x000fe20000000013 */
[----:B------:R-:W-:Y:S01]  /*2ce0*/  FFMA R17, R6, 5.4361068597963413396e-12, R17 ;  /* 0x2cbf441906117823 */ /* 0x000fe20000000011 */
[----:B------:R-:W-:Y:S06]  /*2cf0*/  @!P0 BRA `(.L_x_284) ;  /* 0xffffffd800308947 */ /* 0x000fec000383ffff */
[----:B------:R-:W0:Y:S01]  /*2d00*/  F2F.F64.F32 R10, R3 ;  /* 0x00000003000a7310 */ /* 0x000e220000201800 */
[----:B------:R-:W-:Y:S01]  /*2d10*/  MOV R22, 0x0 ;  /* 0x0000000000167802 */ /* 0x000fe20000000f00 */
[----:B------:R-:W1:Y:S01]  /*2d20*/  LDCU.64 UR4, c[0x4][0x8] ;  /* 0x01000100ff0477ac */ /* 0x000e620008000a00 */
[----:B------:R-:W-:Y:S02]  /*2d30*/  MOV R6, R2 ;  /* 0x0000000200067202 */ /* 0x000fe40000000f00 */
[----:B------:R2:W3:Y:S01]  /*2d40*/  LDC.64 R14, c[0x4][R22] ;  /* 0x01000000160e7b82 */ /* 0x0004e20000000a00 */
[----:B------:R-:W-:Y:S02]  /*2d50*/  MOV R7, R16 ;  /* 0x0000001000077202 */ /* 0x000fe40000000f00 */
        /* <DEDUP_REMOVED lines=9> */
.L_x_285:
[----:B------:R-:W0:Y:S01]  /*2df0*/  F2F.F64.F32 R8, R18 ;  /* 0x0000001200087310 */ /* 0x000e220000201800 */
[----:B------:R-:W1:Y:S01]  /*2e00*/  LDC.64 R22, c[0x4][R22] ;  /* 0x0100000016167b82 */ /* 0x000e620000000a00 */
[----:B------:R-:W2:Y:S01]  /*2e10*/  LDCU.64 UR4, c[0x4][0x8] ;  /* 0x01000100ff0477ac */ /* 0x000ea20008000a00 */
[----:B------:R-:W-:Y:S01]  /*2e20*/  MOV R6, R2 ;  /* 0x0000000200067202 */ /* 0x000fe20000000f00 */
[----:B------:R-:W-:-:S04]  /*2e30*/  IMAD.MOV.U32 R7, RZ, RZ, R16 ;  /* 0x000000ffff077224 */ /* 0x000fc800078e0010 */
[----:B------:R-:W3:Y:S01]  /*2e40*/  F2F.F64.F32 R10, R19 ;  /* 0x00000013000a7310 */ /* 0x000ee20000201800 */
[----:B0-----:R0:W-:Y:S07]  /*2e50*/  STL.64 [R1], R8 ;  /* 0x0000000801007387 */ /* 0x0011ee0000100a00 */
[----:B------:R-:W4:Y:S01]  /*2e60*/  F2F.F64.F32 R12, R17 ;  /* 0x00000011000c7310 */ /* 0x000f220000201800 */
[----:B--2---:R-:W-:Y:S01]  /*2e70*/  IMAD.U32 R4, RZ, RZ, UR4 ;  /* 0x00000004ff047e24 */ /* 0x004fe2000f8e00ff */
[----:B------:R-:W-:Y:S01]  /*2e80*/  MOV R5, UR5 ;  /* 0x0000000500057c02 */ /* 0x000fe20008000f00 */
[----:B---3--:R0:W-:Y:S04]  /*2e90*/  STL.64 [R1+0x8], R10 ;  /* 0x0000080a01007387 */ /* 0x0081e80000100a00 */
[----:B----4-:R0:W-:Y:S02]  /*2ea0*/  STL.64 [R1+0x10], R12 ;  /* 0x0000100c01007387 */ /* 0x0101e40000100a00 */
[----:B------:R-:W-:-:S07]  /*2eb0*/  LEPC R20, `(.L_x_286) ;  /* 0x000000001014794e */ /* 0x000fce0000000000 */
[----:B01----:R-:W-:Y:S05]  /*2ec0*/  CALL.ABS.NOINC R22 ;  /* 0x0000000016007343 */ /* 0x003fea0003c00000 */
.L_x_286:
[----:B------:R-:W-:Y:S05]  /*2ed0*/  EXIT ;  /* 0x000000000000794d */ /* 0x000fea0003800000 */
        .weak           $__internal_9_$__cuda_sm20_rcp_rn_f32_slowpath
        .type           $__internal_9_$__cuda_sm20_rcp_rn_f32_slowpath,@function
        .size           $__internal_9_$__cuda_sm20_rcp_rn_f32_slowpath,($__internal_10_$__cuda_sm20_sqrt_rn_f32_slowpath - $__internal_9_$__cuda_sm20_rcp_rn_f32_slowpath)
$__internal_9_$__cuda_sm20_rcp_rn_f32_slowpath:
        /* <DEDUP_REMOVED lines=15> */
.L_x_288:
[----:B------:R-:W-:-:S05]  /*2fd0*/  VIADD R33, R32, 0xffffff03 ;  /* 0xffffff0320217836 */ /* 0x000fca0000000000 */
[----:B------:R-:W-:-:S13]  /*2fe0*/  ISETP.GT.U32.AND P0, PT, R33, 0x1, PT ;  /* 0x000000012100780c */ /* 0x000fda0003f04070 */
[----:B------:R-:W-:Y:S05]  /*2ff0*/  @P0 BRA `(.L_x_290) ;  /* 0x0000000000780947 */ /* 0x000fea0003800000 */
[----:B------:R-:W-:-:S04]  /*3000*/  LOP3.LUT R4, R5, 0x7fffff, RZ, 0xc0, !PT ;  /* 0x007fffff05047812 */ /* 0x000fc800078ec0ff */
[----:B------:R-:W-:-:S04]  /*3010*/  LOP3.LUT R4, R4, 0x3f800000, RZ, 0xfc, !PT ;  /* 0x3f80000004047812 */ /* 0x000fc800078efcff */
[----:B------:R-:W0:Y:S02]  /*3020*/  MUFU.RCP R7, R4 ;  /* 0x0000000400077308 */ /* 0x000e240000001000 */
[----:B0-----:R-:W-:-:S04]  /*3030*/  FFMA R10, R4, R7, -1 ;  /* 0xbf800000040a7423 */ /* 0x001fc80000000007 */
[----:B------:R-:W-:-:S04]  /*3040*/  FADD.FTZ R10, -R10, -RZ ;  /* 0x800000ff0a0a7221 */ /* 0x000fc80000010100 */
[CCC-:B------:R-:W-:Y:S01]  /*3050*/  FFMA.RM R29, R7.reuse, R10.reuse, R7.reuse ;  /* 0x0000000a071d7223 */ /* 0x1c0fe20000004007 */
[----:B------:R-:W-:-:S05]  /*3060*/  FFMA.RP R10, R7, R10, R7 ;  /* 0x0000000a070a7223 */ /* 0x000fca0000008007 */
[C---:B------:R-:W-:Y:S01]  /*3070*/  FSETP.NEU.FTZ.AND P0, PT, R29.reuse, R10, PT ;  /* 0x0000000a1d00720b */ /* 0x040fe20003f1d000 */
[----:B------:R-:W-:Y:S01]  /*3080*/  HFMA2 R10, -RZ, RZ, 0, 1.78813934326171875e-07 ;  /* 0x00000003ff0a7431 */ /* 0x000fe200000001ff */
[----:B------:R-:W-:Y:S02]  /*3090*/  LOP3.LUT R29, R29, 0x7fffff, RZ, 0xc0, !PT ;  /* 0x007fffff1d1d7812 */ /* 0x000fe400078ec0ff */
[----:B------:R-:W-:Y:S02]  /*30a0*/  SEL R7, RZ, 0xffffffff, !P0 ;  /* 0xffffffffff077807 */ /* 0x000fe40004000000 */
[----:B------:R-:W-:Y:S02]  /*30b0*/  LOP3.LUT R29, R29, 0x800000, RZ, 0xfc, !PT ;  /* 0x008000001d1d7812 */ /* 0x000fe400078efcff */
[----:B------:R-:W-:Y:S02]  /*30c0*/  IADD3 R4, PT, PT, -R7, RZ, RZ ;  /* 0x000000ff07047210 */ /* 0x000fe40007ffe1ff */
[----:B------:R-:W-:-:S02]  /*30d0*/  SHF.L.U32 R10, R10, R33, RZ ;  /* 0x000000210a0a7219 */ /* 0x000fc400000006ff */
[----:B------:R-:W-:Y:S02]  /*30e0*/  LOP3.LUT P1, RZ, R4, R33, R29, 0xf8, !PT ;  /* 0x0000002104ff7212 */ /* 0x000fe4000782f81d */
[----:B------:R-:W-:-:S04]  /*30f0*/  LOP3.LUT R10, R10, R29, RZ, 0xc0, !PT ;  /* 0x0000001d0a0a7212 */ /* 0x000fc800078ec0ff */
[----:B------:R-:W-:-:S04]  /*3100*/  SHF.R.U32.HI R10, RZ, R33, R10 ;  /* 0x00000021ff0a7219 */ /* 0x000fc8000001160a */
        /* <DEDUP_REMOVED lines=13> */
.L_x_290:
[----:B------:R0:W1:Y:S02]  /*31e0*/  MUFU.RCP R7, R5 ;  /* 0x0000000500077308 */ /* 0x0000640000001000 */
.L_x_289:
[----:B------:R-:W-:Y:S05]  /*31f0*/  BSYNC.RECONVERGENT B1 ;  /* 0x0000000000017941 */ /* 0x000fea0003800200 */
.L_x_287:
[----:B0-----:R-:W-:Y:S01]  /*3200*/  HFMA2 R5, -RZ, RZ, 0, 0 ;  /* 0x00000000ff057431 */ /* 0x001fe200000001ff */
[----:B------:R-:W-:-:S04]  /*3210*/  MOV R4, R6 ;  /* 0x0000000600047202 */ /* 0x000fc80000000f00 */
[----:B-1----:R-:W-:Y:S05]  /*3220*/  RET.REL.NODEC R4 `(_Z17test_particle_runv) ;  /* 0xffffffcc04747950 */ /* 0x002fea0003c3ffff */
        .weak           $__internal_10_$__cuda_sm20_sqrt_rn_f32_slowpath
        .type           $__internal_10_$__cuda_sm20_sqrt_rn_f32_slowpath,@function
        .size           $__internal_10_$__cuda_sm20_sqrt_rn_f32_slowpath,($__internal_11_$__cuda_sm3x_div_rn_noftz_f32_slowpath - $__internal_10_$__cuda_sm20_sqrt_rn_f32_slowpath)
$__internal_10_$__cuda_sm20_sqrt_rn_f32_slowpath:
        /* <DEDUP_REMOVED lines=16> */
[----:B------:R-:W-:-:S04]  /*3330*/  @P0 FFMA R5, R32, R5, R27 ;  /* 0x0000000520050223 */ /* 0x000fc8000000001b */
[----:B------:R-:W-:Y:S01]  /*3340*/  @P0 FFMA R28, R5, R28, R32 ;  /* 0x0000001c051c0223 */ /* 0x000fe20000000020 */
[----:B------:R-:W-:-:S03]  /*3350*/  @!P0 IMAD.MOV.U32 R5, RZ, RZ, R4 ;  /* 0x000000ffff058224 */ /* 0x000fc600078e0004 */
[----:B------:R-:W-:-:S07]  /*3360*/  @P0 FMUL.FTZ R5, R28, 2.3283064365386962891e-10 ;  /* 0x2f8000001c050820 */ /* 0x000fce0000410000 */
.L_x_291:
[----:B------:R-:W-:Y:S01]  /*3370*/  MOV R28, R5 ;  /* 0x00000005001c7202 */ /* 0x000fe20000000f00 */
[----:B------:R-:W-:Y:S01]  /*3380*/  IMAD.MOV.U32 R5, RZ, RZ, 0x0 ;  /* 0x00000000ff057424 */ /* 0x000fe200078e00ff */
[----:B------:R-:W-:-:S04]  /*3390*/  MOV R4, R29 ;  /* 0x0000001d00047202 */ /* 0x000fc80000000f00 */
[----:B------:R-:W-:Y:S05]  /*33a0*/  RET.REL.NODEC R4 `(_Z17test_particle_runv) ;  /* 0xffffffcc04147950 */ /* 0x000fea0003c3ffff */
        .weak           $__internal_11_$__cuda_sm3x_div_rn_noftz_f32_slowpath
        .type           $__internal_11_$__cuda_sm3x_div_rn_noftz_f32_slowpath,@function
        .size           $__internal_11_$__cuda_sm3x_div_rn_noftz_f32_slowpath,(.L_x_456 - $__internal_11_$__cuda_sm3x_div_rn_noftz_f32_slowpath)
$__internal_11_$__cuda_sm3x_div_rn_noftz_f32_slowpath:
        /* <DEDUP_REMOVED lines=34> */
.L_x_293:
[----:B------:R-:W-:Y:S01]  /*35d0*/  LEA R33, R29, 0xc0800000, 0x17 ;  /* 0xc08000001d217811 */ /* 0x000fe200078eb8ff */
[----:B------:R-:W-:Y:S01]  /*35e0*/  BSSY.RECONVERGENT B2, `(.L_x_298) ;  /* 0x0000036000027945 */ /* 0x000fe20003800200 */
[----:B------:R-:W-:Y:S02]  /*35f0*/  IADD3 R34, PT, PT, R34, -0x7f, RZ ;  /* 0xffffff8122227810 */ /* 0x000fe40007ffe0ff */
[----:B------:R-:W-:-:S03]  /*3600*/  IADD3 R35, PT, PT, -R33, R6, RZ ;  /* 0x0000000621237210 */ /* 0x000fc60007ffe1ff */
[C---:B------:R-:W-:Y:S01]  /*3610*/  IMAD R5, R34.reuse, -0x800000, R5 ;  /* 0xff80000022057824 */ /* 0x040fe200078e0205 */
        /* <DEDUP_REMOVED lines=46> */
.L_x_300:
[----:B------:R-:W-:-:S04]  /*3900*/  LOP3.LUT R5, R5, 0x80000000, RZ, 0xc0, !PT ;  /* 0x8000000005057812 */ /* 0x000fc800078ec0ff */
[----:B------:R-:W-:Y:S01]  /*3910*/  LOP3.LUT R5, R5, 0x7f800000, RZ, 0xfc, !PT ;  /* 0x7f80000005057812 */ /* 0x000fe200078efcff */
[----:B------:R-:W-:Y:S06]  /*3920*/  BRA `(.L_x_301) ;  /* 0x0000000000047947 */ /* 0x000fec0003800000 */
.L_x_299:
[----:B------:R-:W-:-:S07]  /*3930*/  IMAD R5, R34, 0x800000, R5 ;  /* 0x0080000022057824 */ /* 0x000fce00078e0205 */
.L_x_301:
[----:B------:R-:W-:Y:S05]  /*3940*/  BSYNC.RECONVERGENT B2 ;  /* 0x0000000000027941 */ /* 0x000fea0003800200 */
.L_x_298:
[----:B------:R-:W-:Y:S05]  /*3950*/  BRA `(.L_x_302) ;  /* 0x0000000000207947 */ /* 0x000fea0003800000 */
.L_x_297:
[----:B------:R-:W-:-:S04]  /*3960*/  LOP3.LUT R5, R6, 0x80000000, R5, 0x48, !PT ;  /* 0x8000000006057812 */ /* 0x000fc800078e4805 */
[----:B------:R-:W-:Y:S01]  /*3970*/  LOP3.LUT R5, R5, 0x7f800000, RZ, 0xfc, !PT ;  /* 0x7f80000005057812 */ /* 0x000fe200078efcff */
[----:B------:R-:W-:Y:S06]  /*3980*/  BRA `(.L_x_302) ;  /* 0x0000000000147947 */ /* 0x000fec0003800000 */
.L_x_296:
[----:B------:R-:W-:Y:S01]  /*3990*/  LOP3.LUT R5, R6, 0x80000000, R5, 0x48, !PT ;  /* 0x8000000006057812 */ /* 0x000fe200078e4805 */
[----:B------:R-:W-:Y:S06]  /*39a0*/  BRA `(.L_x_302) ;  /* 0x00000000000c7947 */ /* 0x000fec0003800000 */
.L_x_295:
[----:B------:R-:W0:Y:S01]  /*39b0*/  MUFU.RSQ R5, -QNAN ;  /* 0xffc0000000057908 */ /* 0x000e220000001400 */
[----:B------:R-:W-:Y:S05]  /*39c0*/  BRA `(.L_x_302) ;  /* 0x0000000000047947 */ /* 0x000fea0003800000 */
.L_x_294:
[----:B------:R-:W-:-:S07]  /*39d0*/  FADD.FTZ R5, R5, R6 ;  /* 0x0000000605057221 */ /* 0x000fce0000010000 */
.L_x_302:
[----:B------:R-:W-:Y:S05]  /*39e0*/  BSYNC.RECONVERGENT B1 ;  /* 0x0000000000017941 */ /* 0x000fea0003800200 */
.L_x_292:
[----:B------:R-:W-:Y:S01]  /*39f0*/  HFMA2 R7, -RZ, RZ, 0, 0 ;  /* 0x00000000ff077431 */ /* 0x000fe200000001ff */
[----:B------:R-:W-:-:S04]  /*3a00*/  MOV R6, R10 ;  /* 0x0000000a00067202 */ /* 0x000fc80000000f00 */
[----:B0-----:R-:W-:Y:S05]  /*3a10*/  RET.REL.NODEC R6 `(_Z17test_particle_runv) ;  /* 0xffffffc406787950 */ /* 0x001fea0003c3ffff */
.L_x_303:
        /* <DEDUP_REMOVED lines=14> */
.L_x_456:


//--------------------- .text._Z24test_magnet_cct_parallelv --------------------------
	.section	.text._Z24test_magnet_cct_parallelv,"ax",@progbits
	.align	128
        .global         _Z24test_magnet_cct_parallelv
        .type           _Z24test_magnet_cct_parallelv,@function
        .size           _Z24test_magnet_cct_parallelv,(.L_x_459 - _Z24test_magnet_cct_parallelv)
        .other          _Z24test_magnet_cct_parallelv,@"STO_CUDA_ENTRY STV_DEFAULT"
_Z24test_magnet_cct_parallelv:
.text._Z24test_magnet_cct_parallelv:
[----:B------:R-:W0:Y:S01]  /*0000*/  LDC R1, c[0x0][0x37c] ;  /* 0x0000df00ff017b82 */ /* 0x000e220000000800 */
[----:B------:R-:W-:Y:S02]  /*0010*/  HFMA2 R0, -RZ, RZ, 1.7978515625, 12480 ;  /* 0x3f317218ff007431 */ /* 0x000fe400000001ff */
[----:B------:R-:W-:Y:S01]  /*0020*/  IMAD.MOV.U32 R3, RZ, RZ, 0x40800000 ;  /* 0x40800000ff037424 */ /* 0x000fe200078e00ff */
[----:B------:R-:W-:-:S04]  /*0030*/  MOV R4, 0x3e12fe24 ;  /* 0x3e12fe2400047802 */ /* 0x000fc80000000f00 */
[----:B------:R-:W1:Y:S01]  /*0040*/  LDC R6, c[0x0][0x2f8] ;  /* 0x0000be00ff067b82 */ /* 0x000e620000000800 */
[----:B------:R-:W2:Y:S01]  /*0050*/  LDCU UR6, c[0x0][0x2fc] ;  /* 0x00005f80ff0677ac */ /* 0x000ea20008000800 */
[----:B0-----:R-:W-:Y:S01]  /*0060*/  IADD3 R1, PT, PT, R1, -0x38, RZ ;  /* 0xffffffc801017810 */ /* 0x001fe20007ffe0ff */
[----:B------:R-:W-:-:S04]  /*0070*/  FFMA R0, R3, -R0, 2.8186669349670410156 ;  /* 0x4034650a03007423 */ /* 0x000fc80000000800 */
[----:B------:R-:W-:Y:S01]  /*0080*/  FFMA R0, R3, 1.9046542121259335545e-09, R0 ;  /* 0x3102e30803007823 */ /* 0x000fe20000000000 */
[----:B------:R-:W-:-:S03]  /*0090*/  IMAD.MOV.U32 R3, RZ, RZ, 0x3ebfb801 ;  /* 0x3ebfb801ff037424 */ /* 0x000fc600078e00ff */
[----:B------:R-:W-:Y:S01]  /*00a0*/  FMUL R0, R0, 1.4426950216293334961 ;  /* 0x3fb8aa3b00007820 */ /* 0x000fe20000400000 */
[----:B------:R-:W-:-:S04]  /*00b0*/  FFMA R3, R3, R4, 0.52359879016876220703 ;  /* 0x3f060a9203037423 */ /* 0x000fc80000000004 */
[----:B------:R-:W-:Y:S01]  /*00c0*/  VIADD R4, R3, 0x1800000 ;  /* 0x0180000003047836 */ /* 0x000fe20000000000 */
[----:B------:R-:W0:Y:S04]  /*00d0*/  MUFU.EX2 R0, R0 ;  /* 0x0000000000007308 */ /* 0x000e280000000800 */
[----:B------:R-:W-:-:S04]  /*00e0*/  LOP3.LUT R4, R4, 0x7f800000, RZ, 0xc0, !PT ;  /* 0x7f80000004047812 */ /* 0x000fc800078ec0ff */
[----:B------:R-:W-:Y:S01]  /*00f0*/  ISETP.GT.U32.AND P0, PT, R4, 0x1ffffff, PT ;  /* 0x01ffffff0400780c */ /* 0x000fe20003f04070 */
[----:B0-----:R-:W-:-:S04]  /*0100*/  FMUL R2, R0, 4 ;  /* 0x4080000000027820 */ /* 0x001fc80000400000 */
[----:B------:R-:W0:Y:S02]  /*0110*/  MUFU.RCP R7, R2 ;  /* 0x0000000200077308 */ /* 0x000e240000001000 */
[----:B0-----:R-:W-:-:S04]  /*0120*/  FMUL.FTZ R7, R7, -0.125 ;  /* 0xbe00000007077820 */ /* 0x001fc80000410000 */
[----:B------:R-:W-:Y:S02]  /*0130*/  FFMA R7, R2, 2, R7 ;  /* 0x4000000002077823 */ /* 0x000fe40000000007 */
[----:B-12---:R-:W-:Y:S05]  /*0140*/  @P0 BRA `(.L_x_304) ;  /* 0x0000000000100947 */ /* 0x006fea0003800000 */
[----:B------:R-:W-:Y:S02]  /*0150*/  MOV R2, R3 ;  /* 0x0000000300027202 */ /* 0x000fe40000000f00 */
[----:B------:R-:W-:-:S07]  /*0160*/  MOV R4, 0x180 ;  /* 0x0000018000047802 */ /* 0x000fce0000000f00 */
[----:B------:R-:W-:Y:S05]  /*0170*/  CALL.REL.NOINC `($__internal_12_$__cuda_sm20_rcp_rn_f32_slowpath) ;  /* 0x0000002c00b47944 */ /* 0x000fea0003c00000 */
[----:B------:R-:W-:Y:S05]  /*0180*/  BRA `(.L_x_305) ;  /* 0x0000000000107947 */ /* 0x000fea0003800000 */
.L_x_304:
[----:B------:R-:W0:Y:S02]  /*0190*/  MUFU.RCP R2, R3 ;  /* 0x0000000300027308 */ /* 0x000e240000001000 */
[----:B0-----:R-:W-:-:S04]  /*01a0*/  FFMA R0, R3, R2, -1 ;  /* 0xbf80000003007423 */ /* 0x001fc80000000002 */
[----:B------:R-:W-:-:S04]  /*01b0*/  FADD.FTZ R5, -R0, -RZ ;  /* 0x800000ff00057221 */ /* 0x000fc80000010100 */
[----:B------:R-:W-:-:S07]  /*01c0*/  FFMA R2, R2, R5, R2 ;  /* 0x0000000502027223 */ /* 0x000fce0000000002 */
.L_x_305:
        /* <DEDUP_REMOVED lines=11> */
[----:B------:R-:W-:Y:S05]  /*0280*/  CALL.REL.NOINC `($__internal_14_$__cuda_sm3x_div_rn_noftz_f32_slowpath) ;  /* 0x0000003000987944 */ /* 0x000fea0003c00000 */
[----:B------:R-:W-:-:S07]  /*0290*/  IMAD.MOV.U32 R10, RZ, RZ, R4 ;  /* 0x000000ffff0a7224 */ /* 0x000fce00078e0004 */
.L_x_307:
[----:B------:R-:W-:Y:S05]  /*02a0*/  BSYNC.RECONVERGENT B0 ;  /* 0x0000000000007941 */ /* 0x000fea0003800200 */
.L_x_306:
        /* <DEDUP_REMOVED lines=9> */
[----:B------:R-:W-:Y:S05]  /*0340*/  CALL.REL.NOINC `($__internal_12_$__cuda_sm20_rcp_rn_f32_slowpath) ;  /* 0x0000002c00407944 */ /* 0x000fea0003c00000 */
[----:B------:R-:W-:Y:S05]  /*0350*/  BRA `(.L_x_309) ;  /* 0x00000000000c7947 */ /* 0x000fea0003800000 */
.L_x_308:
[----:B------:R-:W-:-:S04]  /*0360*/  FFMA R2, -R0, R2, -1 ;  /* 0xbf80000000027423 */ /* 0x000fc80000000102 */
[----:B------:R-:W-:-:S04]  /*0370*/  FADD.FTZ R3, -R2, -RZ ;  /* 0x800000ff02037221 */ /* 0x000fc80000010100 */
[----:B------:R-:W-:-:S07]  /*0380*/  FFMA R2, -R0, R3, -R0 ;  /* 0x0000000300027223 */ /* 0x000fce0000000900 */
.L_x_309:
        /* <DEDUP_REMOVED lines=12> */
[----:B------:R-:W-:Y:S05]  /*0450*/  CALL.REL.NOINC `($__internal_14_$__cuda_sm3x_div_rn_noftz_f32_slowpath) ;  /* 0x0000003000247944 */ /* 0x000fea0003c00000 */
[----:B------:R-:W-:-:S07]  /*0460*/  IMAD.MOV.U32 R11, RZ, RZ, R4 ;  /* 0x000000ffff0b7224 */ /* 0x000fce00078e0004 */
.L_x_311:
[----:B------:R-:W-:Y:S05]  /*0470*/  BSYNC.RECONVERGENT B0 ;  /* 0x0000000000007941 */ /* 0x000fea0003800200 */
.L_x_310:
        /* <DEDUP_REMOVED lines=25> */
[----:B------:R-:W-:Y:S05]  /*0610*/  CALL.REL.NOINC `($__internal_14_$__cuda_sm3x_div_rn_noftz_f32_slowpath) ;  /* 0x0000002c00b47944 */ /* 0x000fea0003c00000 */
[----:B------:R-:W-:-:S07]  /*0620*/  IMAD.MOV.U32 R8, RZ, RZ, R4 ;  /* 0x000000ffff087224 */ /* 0x000fce00078e0004 */
.L_x_315:
[----:B------:R-:W-:Y:S05]  /*0630*/  BSYNC.RECONVERGENT B3 ;  /* 0x0000000000037941 */ /* 0x000fea0003800200 */
.L_x_314:
        /* <DEDUP_REMOVED lines=19> */
[----:B------:R-:W-:Y:S05]  /*0770*/  CALL.REL.NOINC `($__internal_14_$__cuda_sm3x_div_rn_noftz_f32_slowpath) ;  /* 0x0000002c005c7944 */ /* 0x000fea0003c00000 */
[----:B------:R-:W-:-:S07]  /*0780*/  IMAD.MOV.U32 R0, RZ, RZ, R4 ;  /* 0x000000ffff007224 */ /* 0x000fce00078e0004 */
.L_x_317:
[----:B------:R-:W-:Y:S05]  /*0790*/  BSYNC.RECONVERGENT B3 ;  /* 0x0000000000037941 */ /* 0x000fea0003800200 */
.L_x_316:
[----:B------:R-:W-:Y:S01]  /*07a0*/  FMUL.RZ R3, R0, 0.15915493667125701904 ;  /* 0x3e22f98300037820 */ /* 0x000fe2000040c000 */
[----:B------:R-:W-:Y:S01]  /*07b0*/  IMAD R0, R18, 0x438, RZ ;  /* 0x0000043812007824 */ /* 0x000fe200078e02ff */
[----:B------:R-:W-:Y:S01]  /*07c0*/  MOV R2, 0x3bb60b61 ;  /* 0x3bb60b6100027802 */ /* 0x000fe20000000f00 */
[----:B------:R-:W-:Y:S01]  /*07d0*/  IMAD.MOV.U32 R5, RZ, RZ, 0x43340000 ;  /* 0x43340000ff057424 */ /* 0x000fe200078e00ff */
[----:B------:R-:W-:Y:S02]  /*07e0*/  BSSY.RECONVERGENT B3, `(.L_x_318) ;  /* 0x0000011000037945 */ /* 0x000fe40003800200 */
        /* <DEDUP_REMOVED lines=14> */
[----:B------:R-:W-:Y:S05]  /*08d0*/  CALL.REL.NOINC `($__internal_14_$__cuda_sm3x_div_rn_noftz_f32_slowpath) ;  /* 0x0000002c00047944 */ /* 0x000fea0003c00000 */
[----:B------:R-:W-:-:S07]  /*08e0*/  MOV R2, R4 ;  /* 0x0000000400027202 */ /* 0x000fce0000000f00 */
.L_x_319:
[----:B------:R-:W-:Y:S05]  /*08f0*/  BSYNC.RECONVERGENT B3 ;  /* 0x0000000000037941 */ /* 0x000fea0003800200 */
.L_x_318:
[----:B------:R-:W-:Y:S02]  /*0900*/  HFMA2 R4, -RZ, RZ, 1.7978515625, 12480 ;  /* 0x3f317218ff047431 */ /* 0x000fe400000001ff */
[----:B------:R-:W-:Y:S01]  /*0910*/  IMAD.MOV.U32 R3, RZ, RZ, 0x40800000 ;  /* 0x40800000ff037424 */ /* 0x000fe200078e00ff */
[----:B------:R-:W-:Y:S01]  /*0920*/  BSSY.RECONVERGENT B3, `(.L_x_320) ;  /* 0x000001d000037945 */ /* 0x000fe20003800200 */
[----:B------:R-:W-:Y:S02]  /*0930*/  IMAD.MOV.U32 R5, RZ, RZ, 0x3bb60b61 ;  /* 0x3bb60b61ff057424 */ /* 0x000fe400078e00ff */
[----:B------:R-:W-:-:S04]  /*0940*/  FFMA R4, R3, -R4, 2.8186669349670410156 ;  /* 0x4034650a03047423 */ /* 0x000fc80000000804 */
[----:B------:R-:W-:Y:S01]  /*0950*/  FFMA R4, R3, 1.9046542121259335545e-09, R4 ;  /* 0x3102e30803047823 */ /* 0x000fe20000000004 */
[----:B------:R-:W-:Y:S01]  /*0960*/  FMUL.RZ R3, R2, 0.15915493667125701904 ;  /* 0x3e22f98302037820 */ /* 0x000fe2000040c000 */
[----:B------:R-:W-:Y:S02]  /*0970*/  IMAD R2, R18, 0x5a0, RZ ;  /* 0x000005a012027824 */ /* 0x000fe400078e02ff */
[----:B------:R-:W-:Y:S01]  /*0980*/  FMUL R9, R4, 1.4426950216293334961 ;  /* 0x3fb8aa3b04097820 */ /* 0x000fe20000400000 */
[----:B------:R-:W-:Y:S02]  /*0990*/  MOV R4, 0x43340000 ;  /* 0x4334000000047802 */ /* 0x000fe40000000f00 */
[----:B------:R-:W0:Y:S03]  /*09a0*/  MUFU.SIN R3, R3 ;  /* 0x0000000300037308 */ /* 0x000e260000000400 */
[----:B------:R-:W-:Y:S01]  /*09b0*/  FFMA R14, R5, -R4, 1 ;  /* 0x3f800000050e7423 */ /* 0x000fe20000000804 */
[----:B------:R-:W-:-:S03]  /*09c0*/  I2FP.F32.U32 R4, R2 ;  /* 0x0000000200047245 */ /* 0x000fc60000201000 */
[----:B------:R-:W-:Y:S01]  /*09d0*/  FFMA R2, R14, R5, 0.0055555556900799274445 ;  /* 0x3bb60b610e027423 */ /* 0x000fe20000000005 */
[----:B------:R-:W1:Y:S01]  /*09e0*/  MUFU.EX2 R9, R9 ;  /* 0x0000000900097308 */ /* 0x000e620000000800 */
[----:B------:R-:W-:-:S04]  /*09f0*/  FMUL R5, R4, 3.1415927410125732422 ;  /* 0x40490fdb04057820 */ /* 0x000fc80000400000 */
[----:B------:R-:W-:-:S03]  /*0a00*/  FFMA R4, R2, R5, RZ ;  /* 0x0000000502047223 */ /* 0x000fc600000000ff */
[----:B------:R-:W-:Y:S01]  /*0a10*/  FCHK P0, R5, 180 ;  /* 0x4334000005007902 */ /* 0x000fe20000000000 */
[----:B0-----:R-:W-:Y:S01]  /*0a20*/  FFMA R0, RZ, R3, R0 ;  /* 0x00000003ff007223 */ /* 0x001fe20000000000 */
[----:B-1----:R-:W-:Y:S01]  /*0a30*/  FMUL R16, R9, 4 ;  /* 0x4080000009107820 */ /* 0x002fe20000400000 */
[----:B------:R-:W-:-:S05]  /*0a40*/  FFMA R9, R4, -180, R5 ;  /* 0xc334000004097823 */ /* 0x000fca0000000005 */
[----:B------:R-:W0:Y:S01]  /*0a50*/  MUFU.RCP R13, R16 ;  /* 0x00000010000d7308 */ /* 0x000e220000001000 */
[----:B------:R-:W-:Y:S01]  /*0a60*/  FFMA R2, R2, R9, R4 ;  /* 0x0000000902027223 */ /* 0x000fe20000000004 */
[----:B0-----:R-:W-:-:S04]  /*0a70*/  FMUL.FTZ R13, R13, 0.125 ;  /* 0x3e0000000d0d7820 */ /* 0x001fc80000410000 */
[----:B------:R-:W-:Y:S01]  /*0a80*/  FFMA R13, R16, 2, R13 ;  /* 0x40000000100d7823 */ /* 0x000fe2000000000d */
[----:B------:R-:W-:Y:S06]  /*0a90*/  @!P0 BRA `(.L_x_321) ;  /* 0x0000000000148947 */ /* 0x000fec0003800000 */
[----:B------:R-:W-:Y:S01]  /*0aa0*/  IMAD.MOV.U32 R2, RZ, RZ, R5 ;  /* 0x000000ffff027224 */ /* 0x000fe200078e0005 */
[----:B------:R-:W-:Y:S02]  /*0ab0*/  MOV R3, 0x43340000 ;  /* 0x4334000000037802 */ /* 0x000fe40000000f00 */
[----:B------:R-:W-:-:S07]  /*0ac0*/  MOV R5, 0xae0 ;  /* 0x00000ae000057802 */ /* 0x000fce0000000f00 */
[----:B------:R-:W-:Y:S05]  /*0ad0*/  CALL.REL.NOINC `($__internal_14_$__cuda_sm3x_div_rn_noftz_f32_slowpath) ;  /* 0x0000002800847944 */ /* 0x000fea0003c00000 */
[----:B------:R-:W-:-:S07]  /*0ae0*/  IMAD.MOV.U32 R2, RZ, RZ, R4 ;  /* 0x000000ffff027224 */ /* 0x000fce00078e0004 */
.L_x_321:
[----:B------:R-:W-:Y:S05]  /*0af0*/  BSYNC.RECONVERGENT B3 ;  /* 0x0000000000037941 */ /* 0x000fea0003800200 */
.L_x_320:
        /* <DEDUP_REMOVED lines=29> */
.L_x_324:
        /* <DEDUP_REMOVED lines=46> */
.L_x_323:
[----:B------:R-:W-:Y:S05]  /*0fb0*/  BSYNC.RECONVERGENT B1 ;  /* 0x0000000000017941 */ /* 0x000fea0003800200 */
.L_x_322:
[----:B------:R-:W-:Y:S01]  /*0fc0*/  LOP3.LUT R14, R0, 0x1, RZ, 0xc0, !PT ;  /* 0x00000001000e7812 */ /* 0x000fe200078ec0ff */
        /* <DEDUP_REMOVED lines=30> */
.L_x_327:
        /* <DEDUP_REMOVED lines=12> */
[----:B-1----:R-:W-:Y:S01]  /*1270*/  SHF.R.U32.HI R4, RZ, 0x17, R5 ;  /* 0x00000017ff047819 */ /* 0x002fe20000011605 */
        /* <DEDUP_REMOVED lines=19> */
[----:B------:R-:W-:Y:S02]  /*13b0*/  LEA.HI R15, R2, R15, RZ, 0x1 ;  /* 0x0000000f020f7211 */ /* 0x000fe400078f08ff */
        /* <DEDUP_REMOVED lines=10> */
.L_x_326:
[----:B------:R-:W-:Y:S05]  /*1460*/  BSYNC.RECONVERGENT B1 ;  /* 0x0000000000017941 */ /* 0x000fea0003800200 */
.L_x_325:
        /* <DEDUP_REMOVED lines=14> */
[----:B------:R-:W-:Y:S05]  /*1550*/  CALL.REL.NOINC `($__internal_14_$__cuda_sm3x_div_rn_noftz_f32_slowpath) ;  /* 0x0000001c00e47944 */ /* 0x000fea0003c00000 */
[----:B------:R-:W-:-:S07]  /*1560*/  MOV R2, R4 ;  /* 0x0000000400027202 */ /* 0x000fce0000000f00 */
.L_x_329:
[----:B------:R-:W-:Y:S05]  /*1570*/  BSYNC.RECONVERGENT B3 ;  /* 0x0000000000037941 */ /* 0x000fea0003800200 */
.L_x_328:
[----:B------:R-:W-:Y:S02]  /*1580*/  HFMA2 R14, -RZ, RZ, 1.291015625, -0.052581787109375 ;  /* 0x3d2aaabbff0e7431 */ /* 0x000fe400000001ff */
[----:B------:R-:W-:Y:S02]  /*1590*/  IMAD.MOV.U32 R0, RZ, RZ, 0x37cbac00 ;  /* 0x37cbac00ff007424 */ /* 0x000fe400078e00ff */
[----:B------:R-:W-:Y:S01]  /*15a0*/  FMUL R3, R21, R21 ;  /* 0x0000001515037220 */ /* 0x000fe20000400000 */
[C---:B------:R-:W-:Y:S01]  /*15b0*/  LOP3.LUT R4, R15.reuse, 0x1, RZ, 0xc0, !PT ;  /* 0x000000010f047812 */ /* 0x040fe200078ec0ff */
[----:B------:R-:W-:Y:S01]  /*15c0*/  IMAD.MOV.U32 R5, RZ, RZ, 0x3effffff ;  /* 0x3effffffff057424 */ /* 0x000fe200078e00ff */
[----:B------:R-:W-:Y:S01]  /*15d0*/  LOP3.LUT P1, RZ, R15, 0x2, RZ, 0xc0, !PT ;  /* 0x000000020fff7812 */ /* 0x000fe2000782c0ff */
[----:B------:R-:W-:Y:S01]  /*15e0*/  FFMA R0, R3, R0, -0.0013887860113754868507 ;  /* 0xbab607ed03007423 */ /* 0x000fe20000000000 */
[----:B------:R-:W-:Y:S01]  /*15f0*/  ISETP.NE.U32.AND P0, PT, R4, 0x1, PT ;  /* 0x000000010400780c */ /* 0x000fe20003f05070 */
[-C--:B------:R-:W-:Y:S01]  /*1600*/  FMUL R17, |R7|, R2.reuse ;  /* 0x0000000207117220 */ /* 0x080fe20000400200 */
[----:B------:R-:W-:Y:S01]  /*1610*/  BSSY.RECONVERGENT B3, `(.L_x_330) ;  /* 0x0000172000037945 */ /* 0x000fe20003800200 */
[----:B------:R-:W-:Y:S01]  /*1620*/  FMUL R19, R19, R2 ;  /* 0x0000000213137220 */ /* 0x000fe20000400000 */
[----:B------:R-:W-:Y:S01]  /*1630*/  FSEL R4, R0, -0.00019574658654164522886, !P0 ;  /* 0xb94d415300047808 */ /* 0x000fe20004000000 */
[----:B------:R-:W-:Y:S01]  /*1640*/  FMUL R24, R24, R17 ;  /* 0x0000001118187220 */ /* 0x000fe20000400000 */
[----:B------:R-:W-:Y:S01]  /*1650*/  FSEL R14, R14, 0.0083327032625675201416, !P0 ;  /* 0x3c0885e40e0e7808 */ /* 0x000fe20004000000 */
[----:B------:R-:W-:Y:S01]  /*1660*/  IMAD.MOV.U32 R16, RZ, RZ, RZ ;  /* 0x000000ffff107224 */ /* 0x000fe200078e00ff */
[----:B------:R-:W-:-:S02]  /*1670*/  FSEL R0, R21, 1, P0 ;  /* 0x3f80000015007808 */ /* 0x000fc40000000000 */
[----:B------:R-:W-:Y:S01]  /*1680*/  FSEL R15, -R5, -0.16666662693023681641, !P0 ;  /* 0xbe2aaaa8050f7808 */ /* 0x000fe20004000100 */
[C---:B------:R-:W-:Y:S02]  /*1690*/  FFMA R4, R3.reuse, R4, R14 ;  /* 0x0000000403047223 */ /* 0x040fe4000000000e */
[C---:B------:R-:W-:Y:S02]  /*16a0*/  FFMA R5, R3.reuse, R0, RZ ;  /* 0x0000000003057223 */ /* 0x040fe400000000ff */
[----:B------:R-:W-:Y:S01]  /*16b0*/  FFMA R4, R3, R4, R15 ;  /* 0x0000000403047223 */ /* 0x000fe2000000000f */
[----:B------:R-:W-:Y:S02]  /*16c0*/  MOV R3, 0x168 ;  /* 0x0000016800037802 */ /* 0x000fe40000000f00 */
[----:B------:R-:W-:Y:S01]  /*16d0*/  CS2R R14, SRZ ;  /* 0x00000000000e7805 */ /* 0x000fe2000001ff00 */
[----:B------:R-:W-:Y:S02]  /*16e0*/  FFMA R0, R5, R4, R0 ;  /* 0x0000000405007223 */ /* 0x000fe40000000000 */
[----:B------:R-:W-:-:S02]  /*16f0*/  IMAD R18, R18, R3, 0x168 ;  /* 0x0000016812127424 */ /* 0x000fc400078e0203 */
[----:B------:R-:W-:-:S04]  /*1700*/  @P1 FADD R0, RZ, -R0 ;  /* 0x80000000ff001221 */ /* 0x000fc80000000000 */
[----:B------:R-:W-:-:S07]  /*1710*/  FMUL R17, R17, R0 ;  /* 0x0000000011117220 */ /* 0x000fce0000400000 */
.L_x_357:
[----:B------:R-:W-:Y:S01]  /*1720*/  IADD3 R12, PT, PT, R12, 0x3, RZ ;  /* 0x000000030c0c7810 */ /* 0x000fe20007ffe0ff */
[----:B------:R-:W-:Y:S01]  /*1730*/  IMAD.MOV.U32 R3, RZ, RZ, 0x43340000 ;  /* 0x43340000ff037424 */ /* 0x000fe200078e00ff */
[----:B------:R-:W-:Y:S01]  /*1740*/  MOV R0, 0x3bb60b61 ;  /* 0x3bb60b6100007802 */ /* 0x000fe20000000f00 */
[----:B------:R-:W-:Y:S01]  /*1750*/  BSSY.RECONVERGENT B4, `(.L_x_331) ;  /* 0x0000011000047945 */ /* 0x000fe20003800200 */
[----:B------:R-:W-:Y:S01]  /*1760*/  I2FP.F32.U32 R2, R12 ;  /* 0x0000000c00027245 */ /* 0x000fe20000201000 */
[----:B------:R-:W-:Y:S01]  /*1770*/  IMAD.MOV.U32 R21, RZ, RZ, R24 ;  /* 0x000000ffff157224 */ /* 0x000fe200078e0018 */
[----:B------:R-:W-:Y:S01]  /*1780*/  ISETP.GE.U32.AND P2, PT, R12, R18, PT ;  /* 0x000000120c00720c */ /* 0x000fe20003f46070 */
[----:B------:R-:W-:Y:S02]  /*1790*/  FFMA R3, R0, -R3, 1 ;  /* 0x3f80000000037423 */ /* 0x000fe40000000803 */
[----:B------:R-:W-:Y:S02]  /*17a0*/  FMUL R4, R2, 3.1415927410125732422 ;  /* 0x40490fdb02047820 */ /* 0x000fe40000400000 */
[----:B------:R-:W-:-:S02]  /*17b0*/  FFMA R0, R3, R0, 0.0055555556900799274445 ;  /* 0x3bb60b6103007423 */ /* 0x000fc40000000000 */
[----:B------:R-:W0:Y:S02]  /*17c0*/  FCHK P0, R4, 180 ;  /* 0x4334000004007902 */ /* 0x000e240000000000 */
[----:B------:R-:W-:-:S04]  /*17d0*/  FFMA R25, R0, R4, RZ ;  /* 0x0000000400197223 */ /* 0x000fc800000000ff */
[----:B------:R-:W-:-:S04]  /*17e0*/  FFMA R2, R25, -180, R4 ;  /* 0xc334000019027823 */ /* 0x000fc80000000004 */
[----:B------:R-:W-:Y:S01]  /*17f0*/  FFMA R25, R0, R2, R25 ;  /* 0x0000000200197223 */ /* 0x000fe20000000019 */
[----:B0-----:R-:W-:Y:S06]  /*1800*/  @!P0 BRA `(.L_x_332) ;  /* 0x0000000000148947 */ /* 0x001fec0003800000 */
[----:B------:R-:W-:Y:S01]  /*1810*/  MOV R2, R4 ;  /* 0x0000000400027202 */ /* 0x000fe20000000f00 */
[----:B------:R-:W-:Y:S01]  /*1820*/  IMAD.MOV.U32 R3, RZ, RZ, 0x43340000 ;  /* 0x43340000ff037424 */ /* 0x000fe200078e00ff */
[----:B------:R-:W-:-:S07]  /*1830*/  MOV R5, 0x1850 ;  /* 0x0000185000057802 */ /* 0x000fce0000000f00 */
[----:B------:R-:W-:Y:S05]  /*1840*/  CALL.REL.NOINC `($__internal_14_$__cuda_sm3x_div_rn_noftz_f32_slowpath) ;  /* 0x0000001c00287944 */ /* 0x000fea0003c00000 */
[----:B------:R-:W-:-:S07]  /*1850*/  MOV R25, R4 ;  /* 0x0000000400197202 */ /* 0x000fce0000000f00 */
.L_x_332:
[----:B------:R-:W-:Y:S05]  /*1860*/  BSYNC.RECONVERGENT B4 ;  /* 0x0000000000047941 */ /* 0x000fea0003800200 */
.L_x_331:
[----:B------:R-:W-:Y:S01]  /*1870*/  SHF.L.U32 R0, R12, 0x1, RZ ;  /* 0x000000010c007819 */ /* 0x000fe200000006ff */
[----:B------:R-:W-:Y:S01]  /*1880*/  FMUL.RZ R23, R25, 0.15915493667125701904 ;  /* 0x3e22f98319177820 */ /* 0x000fe2000040c000 */
[----:B------:R-:W-:Y:S01]  /*1890*/  IMAD.MOV.U32 R2, RZ, RZ, 0x3bb60b61 ;  /* 0x3bb60b61ff027424 */ /* 0x000fe200078e00ff */
[----:B------:R-:W-:Y:S01]  /*18a0*/  BSSY.RECONVERGENT B4, `(.L_x_333) ;  /* 0x0000013000047945 */ /* 0x000fe20003800200 */
[----:B------:R-:W-:Y:S01]  /*18b0*/  I2FP.F32.U32 R0, R0 ;  /* 0x0000000000007245 */ /* 0x000fe20000201000 */
[----:B------:R-:W-:Y:S02]  /*18c0*/  IMAD.MOV.U32 R3, RZ, RZ, 0x43340000 ;  /* 0x43340000ff037424 */ /* 0x000fe400078e00ff */
[----:B------:R-:W0:Y:S02]  /*18d0*/  MUFU.SIN R23, R23 ;  /* 0x0000001700177308 */ /* 0x000e240000000400 */
[----:B------:R-:W-:Y:S01]  /*18e0*/  FMUL R4, R0, 3.1415927410125732422 ;  /* 0x40490fdb00047820 */ /* 0x000fe20000400000 */
[----:B------:R-:W-:-:S04]  /*18f0*/  FFMA R3, R2, -R3, 1 ;  /* 0x3f80000002037423 */ /* 0x000fc80000000803 */
[----:B------:R-:W-:Y:S01]  /*1900*/  FFMA R0, R3, R2, 0.0055555556900799274445 ;  /* 0x3bb60b6103007423 */ /* 0x000fe20000000002 */
[----:B------:R-:W1:Y:S03]  /*1910*/  FCHK P0, R4, 180 ;  /* 0x4334000004007902 */ /* 0x000e660000000000 */
        /* <DEDUP_REMOVED lines=9> */
[----:B------:R-:W-:Y:S05]  /*19b0*/  CALL.REL.NOINC `($__internal_14_$__cuda_sm3x_div_rn_noftz_f32_slowpath) ;  /* 0x0000001800cc7944 */ /* 0x000fea0003c00000 */
[----:B------:R-:W-:-:S07]  /*19c0*/  MOV R0, R4 ;  /* 0x0000000400007202 */ /* 0x000fce0000000f00 */
.L_x_334:
[----:B------:R-:W-:Y:S05]  /*19d0*/  BSYNC.RECONVERGENT B4 ;  /* 0x0000000000047941 */ /* 0x000fea0003800200 */
.L_x_333:
[----:B------:R-:W-:Y:S01]  /*19e0*/  FMUL.RZ R3, R0, 0.15915493667125701904 ;  /* 0x3e22f98300037820 */ /* 0x000fe2000040c000 */
[----:B------:R-:W-:Y:S02]  /*19f0*/  IMAD R0, R12, 0x3, RZ ;  /* 0x000000030c007824 */ /* 0x000fe400078e02ff */
[----:B------:R-:W-:Y:S02]  /*1a00*/  HFMA2 R5, -RZ, RZ, 3.6015625, 0 ;  /* 0x43340000ff057431 */ /* 0x000fe400000001ff */
        /* <DEDUP_REMOVED lines=16> */
[----:B------:R-:W-:Y:S05]  /*1b10*/  CALL.REL.NOINC `($__internal_14_$__cuda_sm3x_div_rn_noftz_f32_slowpath) ;  /* 0x0000001800747944 */ /* 0x000fea0003c00000 */
[----:B------:R-:W-:-:S07]  /*1b20*/  IMAD.MOV.U32 R2, RZ, RZ, R4 ;  /* 0x000000ffff027224 */ /* 0x000fce00078e0004 */
.L_x_336:
[----:B------:R-:W-:Y:S05]  /*1b30*/  BSYNC.RECONVERGENT B4 ;  /* 0x0000000000047941 */ /* 0x000fea0003800200 */
.L_x_335:
        /* <DEDUP_REMOVED lines=19> */
[----:B------:R-:W-:Y:S05]  /*1c70*/  CALL.REL.NOINC `($__internal_14_$__cuda_sm3x_div_rn_noftz_f32_slowpath) ;  /* 0x00000018001c7944 */ /* 0x000fea0003c00000 */
[----:B------:R-:W-:-:S07]  /*1c80*/  IMAD.MOV.U32 R2, RZ, RZ, R4 ;  /* 0x000000ffff027224 */ /* 0x000fce00078e0004 */
.L_x_338:
[----:B------:R-:W-:Y:S05]  /*1c90*/  BSYNC.RECONVERGENT B4 ;  /* 0x0000000000047941 */ /* 0x000fea0003800200 */
.L_x_337:
        /* <DEDUP_REMOVED lines=20> */
[----:B------:R-:W-:Y:S05]  /*1de0*/  CALL.REL.NOINC `($__internal_14_$__cuda_sm3x_div_rn_noftz_f32_slowpath) ;  /* 0x0000001400c07944 */ /* 0x000fea0003c00000 */
[----:B------:R-:W-:-:S07]  /*1df0*/  IMAD.MOV.U32 R22, RZ, RZ, R4 ;  /* 0x000000ffff167224 */ /* 0x000fce00078e0004 */
.L_x_340:
[----:B------:R-:W-:Y:S05]  /*1e00*/  BSYNC.RECONVERGENT B4 ;  /* 0x0000000000047941 */ /* 0x000fea0003800200 */
.L_x_339:
[C---:B------:R-:W-:Y:S01]  /*1e10*/  FMUL R0, R25.reuse, 0.63661974668502807617 ;  /* 0x3f22f98319007820 */ /* 0x040fe20000400000 */
[----:B------:R-:W-:Y:S01]  /*1e20*/  FSETP.GE.AND P0, PT, |R25|, 105615, PT ;  /* 0x47ce47801900780b */ /* 0x000fe20003f06200 */
[----:B------:R-:W-:Y:S04]  /*1e30*/  BSSY.RECONVERGENT B1, `(.L_x_341) ;  /* 0x0000042000017945 */ /* 0x000fe80003800200 */
        /* <DEDUP_REMOVED lines=19> */
.L_x_343:
        /* <DEDUP_REMOVED lines=34> */
[----:B0-----:R-:W-:Y:S02]  /*2190*/  LOP3.LUT R20, R4, R25, RZ, 0x3c, !PT ;  /* 0x0000001904147212 */ /* 0x001fe400078e3cff */
[C---:B------:R-:W-:Y:S02]  /*21a0*/  LOP3.LUT R2, R5.reuse, R3, RZ, 0x3c, !PT ;  /* 0x0000000305027212 */ /* 0x040fe400078e3cff */
[----:B------:R-:W-:Y:S02]  /*21b0*/  LOP3.LUT R3, R5, R4, RZ, 0x3c, !PT ;  /* 0x0000000405037212 */ /* 0x000fe400078e3cff */
[----:B------:R-:W-:Y:S02]  /*21c0*/  SHF.R.U32.HI R5, RZ, 0x1e, R0 ;  /* 0x0000001eff057819 */ /* 0x000fe40000011600 */
[----:B------:R-:W-:Y:S02]  /*21d0*/  ISETP.GE.AND P1, PT, R20, RZ, PT ;  /* 0x000000ff1400720c */ /* 0x000fe40003f26270 */
[----:B------:R-:W0:Y:S01]  /*21e0*/  I2F.F64.S64 R2, R2 ;  /* 0x0000000200027312 */ /* 0x000e220000301c00 */
[----:B------:R-:W-:-:S05]  /*21f0*/  LEA.HI R0, R4, R5, RZ, 0x1 ;  /* 0x0000000504007211 */ /* 0x000fca00078f08ff */
[----:B------:R-:W-:-:S05]  /*2200*/  IMAD.MOV R4, RZ, RZ, -R0 ;  /* 0x000000ffff047224 */ /* 0x000fca00078e0a00 */
[----:B------:R-:W-:Y:S01]  /*2210*/  @!P0 MOV R0, R4 ;  /* 0x0000000400008202 */ /* 0x000fe20000000f00 */
[----:B0-----:R-:W-:-:S10]  /*2220*/  DMUL R26, R2, UR4 ;  /* 0x00000004021a7c28 */ /* 0x001fd40008000000 */
[----:B------:R-:W0:Y:S02]  /*2230*/  F2F.F32.F64 R26, R26 ;  /* 0x0000001a001a7310 */ /* 0x000e240000301000 */
[----:B0-----:R-:W-:-:S07]  /*2240*/  FSEL R2, -R26, R26, !P1 ;  /* 0x0000001a1a027208 */ /* 0x001fce0004800100 */
.L_x_342:
[----:B------:R-:W-:Y:S05]  /*2250*/  BSYNC.RECONVERGENT B1 ;  /* 0x0000000000017941 */ /* 0x000fea0003800200 */
.L_x_341:
[----:B------:R-:W-:Y:S02]  /*2260*/  HFMA2 R27, -RZ, RZ, 0.487060546875, -0.0625 ;  /* 0x37cbac00ff1b7431 */ /* 0x000fe400000001ff */
[C---:B------:R-:W-:Y:S01]  /*2270*/  VIADD R4, R0.reuse, 0x1 ;  /* 0x0000000100047836 */ /* 0x040fe20000000000 */
[----:B------:R-:W-:Y:S01]  /*2280*/  LOP3.LUT R0, R0, 0x1, RZ, 0xc0, !PT ;  /* 0x0000000100007812 */ /* 0x000fe200078ec0ff */
[----:B------:R-:W-:Y:S01]  /*2290*/  FMUL R3, R2, R2 ;  /* 0x0000000202037220 */ /* 0x000fe20000400000 */
[----:B------:R-:W-:Y:S01]  /*22a0*/  IMAD.MOV.U32 R28, RZ, RZ, 0x3c0885e4 ;  /* 0x3c0885e4ff1c7424 */ /* 0x000fe200078e00ff */
[----:B------:R-:W-:Y:S01]  /*22b0*/  MOV R26, 0x3e2aaaa8 ;  /* 0x3e2aaaa8001a7802 */ /* 0x000fe20000000f00 */
[----:B------:R-:W-:Y:S01]  /*22c0*/  FMUL R29, |R7|, R22 ;  /* 0x00000016071d7220 */ /* 0x000fe20000400200 */
[----:B------:R-:W-:Y:S01]  /*22d0*/  ISETP.NE.U32.AND P0, PT, R0, 0x1, PT ;  /* 0x000000010000780c */ /* 0x000fe20003f05070 */
[----:B------:R-:W-:Y:S01]  /*22e0*/  BSSY.RECONVERGENT B1, `(.L_x_344) ;  /* 0x0000044000017945 */ /* 0x000fe20003800200 */
[----:B------:R-:W-:Y:S01]  /*22f0*/  LOP3.LUT P1, RZ, R4, 0x2, RZ, 0xc0, !PT ;  /* 0x0000000204ff7812 */ /* 0x000fe2000782c0ff */
[----:B------:R-:W-:Y:S01]  /*2300*/  FFMA R0, R3, R27, -0.0013887860113754868507 ;  /* 0xbab607ed03007423 */ /* 0x000fe2000000001b */
[----:B------:R-:W-:-:S04]  /*2310*/  FSEL R4, R28, 0.041666727513074874878, !P0 ;  /* 0x3d2aaabb1c047808 */ /* 0x000fc80004000000 */
[----:B------:R-:W-:-:S05]  /*2320*/  FSEL R0, R0, -0.00019574658654164522886, P0 ;  /* 0xb94d415300007808 */ /* 0x000fca0000000000 */
[----:B------:R-:W-:Y:S01]  /*2330*/  FFMA R4, R3, R0, R4 ;  /* 0x0000000003047223 */ /* 0x000fe20000000004 */
[----:B------:R-:W-:Y:S02]  /*2340*/  FSEL R0, R2, 1, !P0 ;  /* 0x3f80000002007808 */ /* 0x000fe40004000000 */
[----:B------:R-:W-:Y:S02]  /*2350*/  FSEL R2, -R26, -0.4999999701976776123, !P0 ;  /* 0xbeffffff1a027808 */ /* 0x000fe40004000100 */
[----:B------:R-:W-:-:S03]  /*2360*/  FSETP.GE.AND P0, PT, |R25|, 105615, PT ;  /* 0x47ce47801900780b */ /* 0x000fc60003f06200 */
[C---:B------:R-:W-:Y:S01]  /*2370*/  FFMA R2, R3.reuse, R4, R2 ;  /* 0x0000000403027223 */ /* 0x040fe20000000002 */
[----:B------:R-:W-:-:S04]  /*2380*/  FFMA R3, R3, R0, RZ ;  /* 0x0000000003037223 */ /* 0x000fc800000000ff */
[----:B------:R-:W-:-:S04]  /*2390*/  FFMA R0, R3, R2, R0 ;  /* 0x0000000203007223 */ /* 0x000fc80000000000 */
[----:B------:R-:W-:-:S04]  /*23a0*/  @P1 FADD R0, RZ, -R0 ;  /* 0x80000000ff001221 */ /* 0x000fc80000000000 */
[----:B------:R-:W-:Y:S01]  /*23b0*/  FMUL R24, R0, R29 ;  /* 0x0000001d00187220 */ /* 0x000fe20000400000 */
[----:B------:R-:W-:Y:S06]  /*23c0*/  @!P0 BRA `(.L_x_345) ;  /* 0x0000000000d48947 */ /* 0x000fec0003800000 */
[----:B------:R-:W-:-:S13]  /*23d0*/  FSETP.NEU.AND P0, PT, |R25|, +INF , PT ;  /* 0x7f8000001900780b */ /* 0x000fda0003f0d200 */
[----:B------:R-:W-:Y:S01]  /*23e0*/  @!P0 FMUL R31, RZ, R25 ;  /* 0x00000019ff1f8220 */ /* 0x000fe20000400000 */
[----:B------:R-:W-:Y:S01]  /*23f0*/  @!P0 IMAD.MOV.U32 R30, RZ, RZ, RZ ;  /* 0x000000ffff1e8224 */ /* 0x000fe200078e00ff */
[----:B------:R-:W-:Y:S06]  /*2400*/  @!P0 BRA `(.L_x_345) ;  /* 0x0000000000c48947 */ /* 0x000fec0003800000 */
[----:B------:R-:W-:Y:S01]  /*2410*/  SHF.L.U32 R0, R25, 0x8, RZ ;  /* 0x0000000819007819 */ /* 0x000fe200000006ff */
[----:B------:R-:W-:Y:S01]  /*2420*/  IMAD.MOV.U32 R20, RZ, RZ, RZ ;  /* 0x000000ffff147224 */ /* 0x000fe200078e00ff */
[----:B------:R-:W-:Y:S02]  /*2430*/  UMOV UR4, URZ ;  /* 0x000000ff00047c82 */ /* 0x000fe40008000000 */
[----:B------:R-:W-:Y:S01]  /*2440*/  LOP3.LUT R33, R0, 0x80000000, RZ, 0xfc, !PT ;  /* 0x8000000000217812 */ /* 0x000fe200078efcff */
[----:B------:R-:W-:-:S07]  /*2450*/  HFMA2 R0, -RZ, RZ, 0, 0 ;  /* 0x00000000ff007431 */ /* 0x000fce00000001ff */
.L_x_346:
[----:B------:R-:W0:Y:S01]  /*2460*/  LDC.64 R2, c[0x4][0x18] ;  /* 0x01000600ff027b82 */ /* 0x000e220000000a00 */
[----:B------:R-:W-:Y:S02]  /*2470*/  R2UR UR8, R8 ;  /* 0x00000000080872ca */ /* 0x000fe400000e0000 */
[----:B------:R-:W-:Y:S01]  /*2480*/  R2UR UR9, R9 ;  /* 0x00000000090972ca */ /* 0x000fe200000e0000 */
[----:B0-----:R-:W-:-:S12]  /*2490*/  IMAD.WIDE.U32 R2, R0, 0x4, R2 ;  /* 0x0000000400027825 */ /* 0x001fd800078e0002 */
        /* <DEDUP_REMOVED lines=21> */
[----:B------:R-:W-:Y:S01]  /*25f0*/  ISETP.GE.AND P1, PT, R25, RZ, PT ;  /* 0x000000ff1900720c */ /* 0x000fe20003f26270 */
[----:B------:R-:W-:Y:S01]  /*2600*/  UMOV UR5, 0x3bf921fb ;  /* 0x3bf921fb00057882 */ /* 0x000fe20000000000 */
[----:B--2---:R-:W-:-:S02]  /*2610*/  @P0 SHF.L.W.U32.HI R0, R3, R4, R0 ;  /* 0x0000000403000219 */ /* 0x004fc40000010e00 */
[----:B---3--:R-:W-:Y:S02]  /*2620*/  @P0 SHF.L.W.U32.HI R3, R2, R4, R3 ;  /* 0x0000000402030219 */ /* 0x008fe40000010e03 */
[--C-:B------:R-:W-:Y:S02]  /*2630*/  SHF.R.U32.HI R5, RZ, 0x1e, R0.reuse ;  /* 0x0000001eff057819 */ /* 0x100fe40000011600 */
[C---:B------:R-:W-:Y:S02]  /*2640*/  SHF.L.W.U32.HI R2, R3.reuse, 0x2, R0 ;  /* 0x0000000203027819 */ /* 0x040fe40000010e00 */
[----:B------:R-:W-:Y:S02]  /*2650*/  SHF.L.U32 R0, R3, 0x2, RZ ;  /* 0x0000000203007819 */ /* 0x000fe400000006ff */
[----:B------:R-:W-:Y:S02]  /*2660*/  LOP3.LUT R4, R2, R25, RZ, 0x3c, !PT ;  /* 0x0000001902047212 */ /* 0x000fe400078e3cff */
[----:B------:R-:W-:-:S02]  /*2670*/  SHF.R.S32.HI R25, RZ, 0x1f, R2 ;  /* 0x0000001fff197819 */ /* 0x000fc40000011402 */
[----:B------:R-:W-:Y:S02]  /*2680*/  LEA.HI R30, R2, R5, RZ, 0x1 ;  /* 0x00000005021e7211 */ /* 0x000fe400078f08ff */
[C---:B------:R-:W-:Y:S02]  /*2690*/  LOP3.LUT R3, R25.reuse, R2, RZ, 0x3c, !PT ;  /* 0x0000000219037212 */ /* 0x040fe400078e3cff */
[----:B------:R-:W-:Y:S01]  /*26a0*/  LOP3.LUT R2, R25, R0, RZ, 0x3c, !PT ;  /* 0x0000000019027212 */ /* 0x000fe200078e3cff */
[----:B------:R-:W-:Y:S01]  /*26b0*/  IMAD.MOV R0, RZ, RZ, -R30 ;  /* 0x000000ffff007224 */ /* 0x000fe200078e0a1e */
[----:B------:R-:W-:-:S04]  /*26c0*/  ISETP.GE.AND P0, PT, R4, RZ, PT ;  /* 0x000000ff0400720c */ /* 0x000fc80003f06270 */
[----:B------:R-:W1:Y:S01]  /*26d0*/  I2F.F64.S64 R2, R2 ;  /* 0x0000000200027312 */ /* 0x000e620000301c00 */
[----:B------:R-:W-:Y:S01]  /*26e0*/  @!P1 MOV R30, R0 ;  /* 0x00000000001e9202 */ /* 0x000fe20000000f00 */
[----:B-1----:R-:W-:-:S10]  /*26f0*/  DMUL R4, R2, UR4 ;  /* 0x0000000402047c28 */ /* 0x002fd40008000000 */
[----:B------:R-:W1:Y:S02]  /*2700*/  F2F.F32.F64 R4, R4 ;  /* 0x0000000400047310 */ /* 0x000e640000301000 */
[----:B01----:R-:W-:-:S07]  /*2710*/  FSEL R31, -R4, R4, !P0 ;  /* 0x00000004041f7208 */ /* 0x003fce0004000100 */
.L_x_345:
[----:B------:R-:W-:Y:S05]  /*2720*/  BSYNC.RECONVERGENT B1 ;  /* 0x0000000000017941 */ /* 0x000fea0003800200 */
.L_x_344:
[----:B------:R-:W-:Y:S01]  /*2730*/  FMUL R2, R31, R31 ;  /* 0x0000001f1f027220 */ /* 0x000fe20000400000 */
[C---:B------:R-:W-:Y:S01]  /*2740*/  LOP3.LUT R0, R30.reuse, 0x1, RZ, 0xc0, !PT ;  /* 0x000000011e007812 */ /* 0x040fe200078ec0ff */
[----:B------:R-:W-:Y:S01]  /*2750*/  FMUL R22, R23, R22 ;  /* 0x0000001617167220 */ /* 0x000fe20000400000 */
        /* <DEDUP_REMOVED lines=11> */
[----:B------:R-:W-:-:S04]  /*2810*/  FFMA R26, R2, R27, R26 ;  /* 0x0000001b021a7223 */ /* 0x000fc8000000001a */
[----:B------:R-:W-:-:S04]  /*2820*/  FFMA R0, R3, R26, R0 ;  /* 0x0000001a03007223 */ /* 0x000fc80000000000 */
[----:B------:R-:W-:-:S04]  /*2830*/  @P1 FADD R0, RZ, -R0 ;  /* 0x80000000ff001221 */ /* 0x000fc80000000000 */
[----:B------:R-:W-:Y:S01]  /*2840*/  FMUL R4, R29, R0 ;  /* 0x000000001d047220 */ /* 0x000fe20000400000 */
[----:B------:R-:W-:-:S03]  /*2850*/  FADD R0, R24, R21 ;  /* 0x0000001518007221 */ /* 0x000fc60000000000 */
[----:B------:R-:W-:Y:S01]  /*2860*/  FADD R2, R4, R17 ;  /* 0x0000001104027221 */ /* 0x000fe20000000000 */
[----:B------:R-:W-:Y:S01]  /*2870*/  FFMA R26, R0, -0.5, RZ ;  /* 0xbf000000001a7823 */ /* 0x000fe200000000ff */
[----:B------:R-:W-:Y:S01]  /*2880*/  FADD R0, R22, R19 ;  /* 0x0000001316007221 */ /* 0x000fe20000000000 */
[----:B------:R-:W-:Y:S01]  /*2890*/  FADD R21, R4, -R17 ;  /* 0x8000001104157221 */ /* 0x000fe20000000000 */
[----:B------:R-:W-:Y:S01]  /*28a0*/  FFMA R2, R2, -0.5, RZ ;  /* 0xbf00000002027823 */ /* 0x000fe200000000ff */
[----:B------:R-:W-:Y:S02]  /*28b0*/  IMAD.MOV.U32 R17, RZ, RZ, R4 ;  /* 0x000000ffff117224 */ /* 0x000fe400078e0004 */
[----:B------:R-:W-:Y:S01]  /*28c0*/  FFMA R3, R0, -0.5, RZ ;  /* 0xbf00000000037823 */ /* 0x000fe200000000ff */
[----:B------:R-:W-:-:S04]  /*28d0*/  FMUL R5, R2, R2 ;  /* 0x0000000202057220 */ /* 0x000fc80000400000 */
        /* <DEDUP_REMOVED lines=9> */
[----:B------:R-:W-:Y:S05]  /*2970*/  CALL.REL.NOINC `($__internal_13_$__cuda_sm20_sqrt_rn_f32_slowpath) ;  /* 0x0000000800887944 */ /* 0x000fea0003c00000 */
[----:B------:R-:W-:Y:S01]  /*2980*/  MOV R23, R4 ;  /* 0x0000000400177202 */ /* 0x000fe20000000f00 */
[----:B------:R-:W-:Y:S06]  /*2990*/  BRA `(.L_x_349) ;  /* 0x0000000000107947 */ /* 0x000fec0003800000 */
.L_x_348:
[----:B------:R-:W-:Y:S01]  /*29a0*/  FMUL.FTZ R23, R0, R27 ;  /* 0x0000001b00177220 */ /* 0x000fe20000410000 */
[----:B------:R-:W-:-:S03]  /*29b0*/  FMUL.FTZ R4, R27, 0.5 ;  /* 0x3f0000001b047820 */ /* 0x000fc60000410000 */
[----:B------:R-:W-:-:S04]  /*29c0*/  FFMA R0, -R23, R23, R0 ;  /* 0x0000001717007223 */ /* 0x000fc80000000100 */
[----:B------:R-:W-:-:S07]  /*29d0*/  FFMA R23, R0, R4, R23 ;  /* 0x0000000400177223 */ /* 0x000fce0000000017 */
.L_x_349:
[----:B------:R-:W-:Y:S05]  /*29e0*/  BSYNC.RECONVERGENT B1 ;  /* 0x0000000000017941 */ /* 0x000fea0003800200 */
.L_x_347:
[----:B------:R-:W-:Y:S02]  /*29f0*/  VIADD R0, R23, 0x1800000 ;  /* 0x0180000017007836 */ /* 0x000fe40000000000 */
[----:B------:R-:W-:Y:S01]  /*2a00*/  FMUL R20, R21, R26 ;  /* 0x0000001a15147220 */ /* 0x000fe20000400000 */
[----:B------:R-:W-:Y:S02]  /*2a10*/  BSSY.RECONVERGENT B1, `(.L_x_350) ;  /* 0x0000011000017945 */ /* 0x000fe40003800200 */
[----:B------:R-:W-:Y:S01]  /*2a20*/  LOP3.LUT R4, R0, 0x7f800000, RZ, 0xc0, !PT ;  /* 0x7f80000000047812 */ /* 0x000fe200078ec0ff */
[----:B------:R-:W-:-:S03]  /*2a30*/  FMUL R0, R5, R2 ;  /* 0x0000000205007220 */ /* 0x000fc60000400000 */
[----:B------:R-:W-:Y:S01]  /*2a40*/  ISETP.GT.U32.AND P0, PT, R4, 0x1ffffff, PT ;  /* 0x01ffffff0400780c */ /* 0x000fe20003f04070 */
[-C--:B------:R-:W-:Y:S01]  /*2a50*/  FMUL R4, R25, R3.reuse ;  /* 0x0000000319047220 */ /* 0x080fe20000400000 */
[----:B------:R-:W-:Y:S01]  /*2a60*/  FFMA R21, R21, R3, -R0 ;  /* 0x0000000315157223 */ /* 0x000fe20000000800 */
[----:B------:R-:W-:Y:S02]  /*2a70*/  FFMA R25, R25, R2, -R20 ;  /* 0x0000000219197223 */ /* 0x000fe40000000814 */
[----:B------:R-:W-:-:S08]  /*2a80*/  FFMA R26, R5, R26, -R4 ;  /* 0x0000001a051a7223 */ /* 0x000fd00000000804 */
[----:B------:R-:W-:Y:S05]  /*2a90*/  @P0 BRA `(.L_x_351) ;  /* 0x0000000000100947 */ /* 0x000fea0003800000 */
[----:B------:R-:W-:Y:S02]  /*2aa0*/  MOV R2, R23 ;  /* 0x0000001700027202 */ /* 0x000fe40000000f00 */
[----:B------:R-:W-:-:S07]  /*2ab0*/  MOV R4, 0x2ad0 ;  /* 0x00002ad000047802 */ /* 0x000fce0000000f00 */
[----:B------:R-:W-:Y:S05]  /*2ac0*/  CALL.REL.NOINC `($__internal_12_$__cuda_sm20_rcp_rn_f32_slowpath) ;  /* 0x0000000400607944 */ /* 0x000fea0003c00000 */
[----:B------:R-:W-:Y:S05]  /*2ad0*/  BRA `(.L_x_352) ;  /* 0x0000000000107947 */ /* 0x000fea0003800000 */
.L_x_351:
[----:B------:R-:W0:Y:S02]  /*2ae0*/  MUFU.RCP R2, R23 ;  /* 0x0000001700027308 */ /* 0x000e240000001000 */
[----:B0-----:R-:W-:-:S04]  /*2af0*/  FFMA R0, R2, R23, -1 ;  /* 0xbf80000002007423 */ /* 0x001fc80000000017 */
[----:B------:R-:W-:-:S04]  /*2b00*/  FADD.FTZ R3, -R0, -RZ ;  /* 0x800000ff00037221 */ /* 0x000fc80000010100 */
[----:B------:R-:W-:-:S07]  /*2b10*/  FFMA R2, R2, R3, R2 ;  /* 0x0000000302027223 */ /* 0x000fce0000000002 */
.L_x_352:
[----:B------:R-:W-:Y:S05]  /*2b20*/  BSYNC.RECONVERGENT B1 ;  /* 0x0000000000017941 */ /* 0x000fea0003800200 */
.L_x_350:
        /* <DEDUP_REMOVED lines=11> */
[----:B------:R-:W-:Y:S05]  /*2be0*/  CALL.REL.NOINC `($__internal_14_$__cuda_sm3x_div_rn_noftz_f32_slowpath) ;  /* 0x0000000800407944 */ /* 0x000fea0003c00000 */
.L_x_354:
[----:B------:R-:W-:Y:S05]  /*2bf0*/  BSYNC.RECONVERGENT B4 ;  /* 0x0000000000047941 */ /* 0x000fea0003800200 */
.L_x_353:
        /* <DEDUP_REMOVED lines=12> */
[----:B------:R-:W-:Y:S05]  /*2cc0*/  CALL.REL.NOINC `($__internal_14_$__cuda_sm3x_div_rn_noftz_f32_slowpath) ;  /* 0x0000000800087944 */ /* 0x000fea0003c00000 */
[----:B------:R-:W-:-:S07]  /*2cd0*/  MOV R0, R4 ;  /* 0x0000000400007202 */ /* 0x000fce0000000f00 */
.L_x_356:
[----:B------:R-:W-:Y:S05]  /*2ce0*/  BSYNC.RECONVERGENT B4 ;  /* 0x0000000000047941 */ /* 0x000fea0003800200 */
.L_x_355:
[-C--:B------:R-:W-:Y:S01]  /*2cf0*/  FFMA R14, R21, R0.reuse, R14 ;  /* 0x00000000150e7223 */ /* 0x080fe2000000000e */
[-C--:B------:R-:W-:Y:S01]  /*2d00*/  FFMA R15, R26, R0.reuse, R15 ;  /* 0x000000001a0f7223 */ /* 0x080fe2000000000f */
[----:B------:R-:W-:Y:S01]  /*2d10*/  FFMA R16, R25, R0, R16 ;  /* 0x0000000019107223 */ /* 0x000fe20000000010 */
[----:B------:R-:W-:Y:S06]  /*2d20*/  @!P2 BRA `(.L_x_357) ;  /* 0xffffffe8007ca947 */ /* 0x000fec000383ffff */
[----:B------:R-:W-:Y:S05]  /*2d30*/  BSYNC.RECONVERGENT B3 ;  /* 0x0000000000037941 */ /* 0x000fea0003800200 */
.L_x_330:
[----:B------:R-:W-:Y:S01]  /*2d40*/  FMUL R5, R14, -0.00096640002448111772537 ;  /* 0xba7d56020e057820 */ /* 0x000fe20000400000 */
[----:B------:R-:W-:Y:S01]  /*2d50*/  FMUL R15, R15, -0.00096640002448111772537 ;  /* 0xba7d56020f0f7820 */ /* 0x000fe20000400000 */
[----:B------:R-:W-:-:S07]  /*2d60*/  FMUL R7, R16, -0.00096640002448111772537 ;  /* 0xba7d560210077820 */ /* 0x000fce0000400000 */
.L_x_313:
[----:B------:R-:W-:Y:S05]  /*2d70*/  BSYNC.RECONVERGENT B0 ;  /* 0x0000000000007941 */ /* 0x000fea0003800200 */
.L_x_312:
[----:B------:R-:W0:Y:S01]  /*2d80*/  S2R R0, SR_TID.X ;  /* 0x0000000000007919 */ /* 0x000e220000002100 */
[----:B------:R-:W1:Y:S01]  /*2d90*/  S2UR UR5, SR_CgaCtaId ;  /* 0x00000000000579c3 */ /* 0x000e620000008800 */
[----:B------:R-:W-:Y:S01]  /*2da0*/  BSSY.RECONVERGENT B0, `(.L_x_358) ;  /* 0x0000009000007945 */ /* 0x000fe20003800200 */
[----:B------:R-:W-:Y:S02]  /*2db0*/  UMOV UR4, 0x400 ;  /* 0x0000040000047882 */ /* 0x000fe40000000000 */
[----:B-1----:R-:W-:Y:S01]  /*2dc0*/  ULEA UR4, UR5, UR4, 0x18 ;  /* 0x0000000405047291 */ /* 0x002fe2000f8ec0ff */
[----:B0-----:R-:W-:-:S13]  /*2dd0*/  ISETP.NE.AND P1, PT, R0, RZ, PT ;  /* 0x000000ff0000720c */ /* 0x001fda0003f25270 */
.L_x_359:
[----:B------:R-:W0:Y:S01]  /*2de0*/  LDS R2, [UR4] ;  /* 0x00000004ff027984 */ /* 0x000e220008000800 */
[----:B------:R-:W-:Y:S02]  /*2df0*/  IMAD.U32 R0, RZ, RZ, UR4 ;  /* 0x00000004ff007e24 */ /* 0x000fe4000f8e00ff */
[----:B0-----:R-:W-:-:S05]  /*2e00*/  FADD R3, R5, R2 ;  /* 0x0000000205037221 */ /* 0x001fca0000000000 */
[----:B------:R-:W0:Y:S02]  /*2e10*/  ATOMS.CAST.SPIN P0, [R0], R2, R3 ;  /* 0x000000020000758d */ /* 0x000e240001800003 */
[----:B0-----:R-:W-:Y:S05]  /*2e20*/  @!P0 BRA `(.L_x_359) ;  /* 0xfffffffc00ec8947 */ /* 0x001fea000383ffff */
[----:B------:R-:W-:Y:S05]  /*2e30*/  BSYNC.RECONVERGENT B0 ;  /* 0x0000000000007941 */ /* 0x000fea0003800200 */
.L_x_358:
[----:B------:R-:W-:Y:S01]  /*2e40*/  BSSY.RECONVERGENT B0, `(.L_x_360) ;  /* 0x0000006000007945 */ /* 0x000fe20003800200 */
.L_x_361:
[----:B------:R-:W0:Y:S01]  /*2e50*/  LDS R2, [UR4+0x4] ;  /* 0x00000404ff027984 */ /* 0x000e220008000800 */
[----:B------:R-:W-:Y:S01]  /*2e60*/  MOV R0, UR4 ;  /* 0x0000000400007c02 */ /* 0x000fe20008000f00 */
[----:B0-----:R-:W-:-:S05]  /*2e70*/  FADD R3, R15, R2 ;  /* 0x000000020f037221 */ /* 0x001fca0000000000 */
[----:B------:R-:W0:Y:S02]  /*2e80*/  ATOMS.CAST.SPIN P0, [R0+0x4], R2, R3 ;  /* 0x000004020000758d */ /* 0x000e240001800003 */
[----:B0-----:R-:W-:Y:S05]  /*2e90*/  @!P0 BRA `(.L_x_361) ;  /* 0xfffffffc00ec8947 */ /* 0x001fea000383ffff */
[----:B------:R-:W-:Y:S05]  /*2ea0*/  BSYNC.RECONVERGENT B0 ;  /* 0x0000000000007941 */ /* 0x000fea0003800200 */
.L_x_360:
[----:B------:R-:W-:Y:S01]  /*2eb0*/  BSSY.RECONVERGENT B0, `(.L_x_362) ;  /* 0x0000006000007945 */ /* 0x000fe20003800200 */
.L_x_363:
[----:B------:R-:W0:Y:S01]  /*2ec0*/  LDS R2, [UR4+0x8] ;  /* 0x00000804ff027984 */ /* 0x000e220008000800 */
[----:B------:R-:W-:Y:S02]  /*2ed0*/  IMAD.U32 R0, RZ, RZ, UR4 ;  /* 0x00000004ff007e24 */ /* 0x000fe4000f8e00ff */
[----:B0-----:R-:W-:-:S05]  /*2ee0*/  FADD R3, R7, R2 ;  /* 0x0000000207037221 */ /* 0x001fca0000000000 */
[----:B------:R-:W0:Y:S02]  /*2ef0*/  ATOMS.CAST.SPIN P0, [R0+0x8], R2, R3 ;  /* 0x000008020000758d */ /* 0x000e240001800003 */
[----:B0-----:R-:W-:Y:S05]  /*2f00*/  @!P0 BRA `(.L_x_363) ;  /* 0xfffffffc00ec8947 */ /* 0x001fea000383ffff */
[----:B------:R-:W-:Y:S05]  /*2f10*/  BSYNC.RECONVERGENT B0 ;  /* 0x0000000000007941 */ /* 0x000fea0003800200 */
.L_x_362:
[----:B------:R-:W-:Y:S06]  /*2f20*/  BAR.SYNC.DEFER_BLOCKING 0x0 ;  /* 0x0000000000007b1d */ /* 0x000fec0000010000 */
[----:B------:R-:W-:Y:S05]  /*2f30*/  @P1 EXIT ;  /* 0x000000000000194d */ /* 0x000fea0003800000 */
[----:B------:R-:W0:Y:S01]  /*2f40*/  LDS.128 R8, [UR4] ;  /* 0x00000004ff087984 */ /* 0x000e220008000c00 */
[----:B------:R-:W-:Y:S01]  /*2f50*/  MOV R0, 0x0 ;  /* 0x0000000000007802 */ /* 0x000fe20000000f00 */
[----:B------:R-:W1:Y:S01]  /*2f60*/  LDCU.64 UR4, c[0x4][0x10] ;  /* 0x01000200ff0477ac */ /* 0x000e620008000a00 */
[----:B------:R-:W-:Y:S02]  /*2f70*/  IADD3 R6, P0, P1, R1, 0x20, R6 ;  /* 0x0000002001067810 */ /* 0x000fe4000791e006 */
[----:B------:R2:W3:Y:S02]  /*2f80*/  LDC.64 R14, c[0x4][R0] ;  /* 0x01000000000e7b82 */ /* 0x0004e40000000a00 */
[----:B------:R-:W-:Y:S02]  /*2f90*/  IADD3.X R7, PT, PT, RZ, UR6, RZ, P0, P1 ;  /* 0x00000006ff077c10 */ /* 0x000fe400087e24ff */
[----:B-1----:R-:W-:Y:S01]  /*2fa0*/  MOV R4, UR4 ;  /* 0x0000000400047c02 */ /* 0x002fe20008000f00 */
[----:B------:R-:W-:Y:S01]  /*2fb0*/  IMAD.U32 R5, RZ, RZ, UR5 ;  /* 0x00000005ff057e24 */ /* 0x000fe2000f8e00ff */
[----:B0-----:R-:W0:Y:S08]  /*2fc0*/  F2F.F64.F32 R2, R8 ;  /* 0x0000000800027310 */ /* 0x001e300000201800 */
[----:B------:R-:W1:Y:S01]  /*2fd0*/  F2F.F64.F32 R12, R9 ;  /* 0x00000009000c7310 */ /* 0x000e620000201800 */
[----:B0-----:R2:W-:Y:S07]  /*2fe0*/  STL.64 [R1+0x20], R2 ;  /* 0x0000200201007387 */ /* 0x0015ee0000100a00 */
[----:B------:R-:W0:Y:S01]  /*2ff0*/  F2F.F64.F32 R10, R10 ;  /* 0x0000000a000a7310 */ /* 0x000e220000201800 */
[----:B-1----:R2:W-:Y:S04]  /*3000*/  STL.64 [R1+0x28], R12 ;  /* 0x0000280c01007387 */ /* 0x0025e80000100a00 */
[----:B0--3--:R2:W-:Y:S02]  /*3010*/  STL.64 [R1+0x30], R10 ;  /* 0x0000300a01007387 */ /* 0x0095e40000100a00 */
[----:B------:R-:W-:-:S07]  /*3020*/  LEPC R20, `(.L_x_364) ;  /* 0x000000001014794e */ /* 0x000fce0000000000 */
[----:B--2---:R-:W-:Y:S05]  /*3030*/  CALL.ABS.NOINC R14 ;  /* 0x000000000e007343 */ /* 0x004fea0003c00000 */
.L_x_364:
[----:B------:R-:W-:Y:S05]  /*3040*/  EXIT ;  /* 0x000000000000794d */ /* 0x000fea0003800000 */
        .weak           $__internal_12_$__cuda_sm20_rcp_rn_f32_slowpath
        .type           $__internal_12_$__cuda_sm20_rcp_rn_f32_slowpath,@function
        .size           $__internal_12_$__cuda_sm20_rcp_rn_f32_slowpath,($__internal_13_$__cuda_sm20_sqrt_rn_f32_slowpath - $__internal_12_$__cuda_sm20_rcp_rn_f32_slowpath)
$__internal_12_$__cuda_sm20_rcp_rn_f32_slowpath:
        /* <DEDUP_REMOVED lines=15> */
.L_x_366:
        /* <DEDUP_REMOVED lines=29> */
[----:B------:R-:W-:-:S05]  /*3310*/  @!P0 VIADD R3, R3, 0x1 ;  /* 0x0000000103038836 */ /* 0x000fca0000000000 */
[----:B------:R-:W-:-:S04]  /*3320*/  @!P1 SHF.L.U32 R3, R3, 0x1, RZ ;  /* 0x0000000103039819 */ /* 0x000fc800000006ff */
[----:B------:R-:W-:Y:S01]  /*3330*/  LOP3.LUT R3, R3, 0x80000000, R2, 0xf8, !PT ;  /* 0x8000000003037812 */ /* 0x000fe200078ef802 */
[----:B------:R-:W-:Y:S06]  /*3340*/  BRA `(.L_x_367) ;  /* 0x0000000000047947 */ /* 0x000fec0003800000 */
.L_x_368:
[----:B------:R0:W1:Y:S02]  /*3350*/  MUFU.RCP R3, R2 ;  /* 0x0000000200037308 */ /* 0x0000640000001000 */
.L_x_367:
[----:B------:R-:W-:Y:S05]  /*3360*/  BSYNC.RECONVERGENT B2 ;  /* 0x0000000000027941 */ /* 0x000fea0003800200 */
.L_x_365:
[----:B------:R-:W-:Y:S02]  /*3370*/  HFMA2 R5, -RZ, RZ, 0, 0 ;  /* 0x00000000ff057431 */ /* 0x000fe400000001ff */
[----:B01----:R-:W-:Y:S02]  /*3380*/  IMAD.MOV.U32 R2, RZ, RZ, R3 ;  /* 0x000000ffff027224 */ /* 0x003fe400078e0003 */
[----:B------:R-:W-:Y:S05]  /*3390*/  RET.REL.NODEC R4 `(_Z24test_magnet_cct_parallelv) ;  /* 0xffffffcc04187950 */ /* 0x000fea0003c3ffff */
        .weak           $__internal_13_$__cuda_sm20_sqrt_rn_f32_slowpath
        .type           $__internal_13_$__cuda_sm20_sqrt_rn_f32_slowpath,@function
        .size           $__internal_13_$__cuda_sm20_sqrt_rn_f32_slowpath,($__internal_14_$__cuda_sm3x_div_rn_noftz_f32_slowpath - $__internal_13_$__cuda_sm20_sqrt_rn_f32_slowpath)
$__internal_13_$__cuda_sm20_sqrt_rn_f32_slowpath:
[----:B------:R-:W-:-:S13]  /*33a0*/  LOP3.LUT P0, RZ, R0, 0x7fffffff, RZ, 0xc0, !PT ;  /* 0x7fffffff00ff7812 */ /* 0x000fda000780c0ff */
[----:B------:R-:W-:Y:S01]  /*33b0*/  @!P0 IMAD.MOV.U32 R4, RZ, RZ, R0 ;  /* 0x000000ffff048224 */ /* 0x000fe200078e0000 */
[----:B------:R-:W-:Y:S06]  /*33c0*/  @!P0 BRA `(.L_x_369) ;  /* 0x0000000000408947 */ /* 0x000fec0003800000 */
[----:B------:R-:W-:-:S13]  /*33d0*/  FSETP.GEU.FTZ.AND P0, PT, R0, RZ, PT ;  /* 0x000000ff0000720b */ /* 0x000fda0003f1e000 */
        /* <DEDUP_REMOVED lines=15> */
.L_x_369:
[----:B------:R-:W-:-:S04]  /*34d0*/  HFMA2 R23, -RZ, RZ, 0, 0 ;  /* 0x00000000ff177431 */ /* 0x000fc800000001ff */
[----:B------:R-:W-:Y:S05]  /*34e0*/  RET.REL.NODEC R22 `(_Z24test_magnet_cct_parallelv) ;  /* 0xffffffc816c47950 */ /* 0x000fea0003c3ffff */
        .weak           $__internal_14_$__cuda_sm3x_div_rn_noftz_f32_slowpath
        .type           $__internal_14_$__cuda_sm3x_div_rn_noftz_f32_slowpath,@function
        .size           $__internal_14_$__cuda_sm3x_div_rn_noftz_f32_slowpath,(.L_x_459 - $__internal_14_$__cuda_sm3x_div_rn_noftz_f32_slowpath)
$__internal_14_$__cuda_sm3x_div_rn_noftz_f32_slowpath:
[----:B------:R-:W-:Y:S01]  /*34f0*/  SHF.R.U32.HI R4, RZ, 0x17, R3 ;  /* 0x00000017ff047819 */ /* 0x000fe20000011603 */
[----:B------:R-:W-:Y:S01]  /*3500*/  BSSY.RECONVERGENT B1, `(.L_x_370) ;  /* 0x0000062000017945 */ /* 0x000fe20003800200 */
[----:B------:R-:W-:Y:S02]  /*3510*/  SHF.R.U32.HI R27, RZ, 0x17, R2 ;  /* 0x00000017ff1b7819 */ /* 0x000fe40000011602 */
[----:B------:R-:W-:Y:S02]  /*3520*/  LOP3.LUT R4, R4, 0xff, RZ, 0xc0, !PT ;  /* 0x000000ff04047812 */ /* 0x000fe400078ec0ff */
[----:B------:R-:W-:-:S03]  /*3530*/  LOP3.LUT R27, R27, 0xff, RZ, 0xc0, !PT ;  /* 0x000000ff1b1b7812 */ /* 0x000fc600078ec0ff */
[----:B------:R-:W-:Y:S01]  /*3540*/  VIADD R28, R4, 0xffffffff ;  /* 0xffffffff041c7836 */ /* 0x000fe20000000000 */
[----:B------:R-:W-:-:S04]  /*3550*/  IADD3 R22, PT, PT, R27, -0x1, RZ ;  /* 0xffffffff1b167810 */ /* 0x000fc80007ffe0ff */
[----:B------:R-:W-:-:S04]  /*3560*/  ISETP.GT.U32.AND P0, PT, R28, 0xfd, PT ;  /* 0x000000fd1c00780c */ /* 0x000fc80003f04070 */
[----:B------:R-:W-:-:S13]  /*3570*/  ISETP.GT.U32.OR P0, PT, R22, 0xfd, P0 ;  /* 0x000000fd1600780c */ /* 0x000fda0000704470 */
[----:B------:R-:W-:Y:S01]  /*3580*/  @!P0 MOV R20, RZ ;  /* 0x000000ff00148202 */ /* 0x000fe20000000f00 */
        /* <DEDUP_REMOVED lines=19> */
[----:B------:R-:W-:Y:S01]  /*36c0*/  @P0 IMAD.MOV.U32 R20, RZ, RZ, RZ ;  /* 0x000000ffff140224 */ /* 0x000fe200078e00ff */
[----:B------:R-:W-:Y:S01]  /*36d0*/  @!P0 MOV R20, 0xffffffc0 ;  /* 0xffffffc000148802 */ /* 0x000fe20000000f00 */
[----:B------:R-:W-:Y:S01]  /*36e0*/  @!P0 FFMA R2, R2, 1.84467440737095516160e+19, RZ ;  /* 0x5f80000002028823 */ /* 0x000fe200000000ff */
[----:B------:R-:W-:Y:S02]  /*36f0*/  @!P1 FFMA R3, R3, 1.84467440737095516160e+19, RZ ;  /* 0x5f80000003039823 */ /* 0x000fe400000000ff */
[----:B------:R-:W-:-:S07]  /*3700*/  @!P1 IADD3 R20, PT, PT, R20, 0x40, RZ ;  /* 0x0000004014149810 */ /* 0x000fce0007ffe0ff */
.L_x_371:
[----:B------:R-:W-:Y:S01]  /*3710*/  LEA R22, R4, 0xc0800000, 0x17 ;  /* 0xc080000004167811 */ /* 0x000fe200078eb8ff */
[----:B------:R-:W-:Y:S01]  /*3720*/  BSSY.RECONVERGENT B2, `(.L_x_376) ;  /* 0x0000036000027945 */ /* 0x000fe20003800200 */
[----:B------:R-:W-:-:S03]  /*3730*/  IADD3 R27, PT, PT, R27, -0x7f, RZ ;  /* 0xffffff811b1b7810 */ /* 0x000fc60007ffe0ff */
[----:B------:R-:W-:Y:S02]  /*3740*/  IMAD.IADD R28, R3, 0x1, -R22 ;  /* 0x00000001031c7824 */ /* 0x000fe400078e0a16 */
[C---:B------:R-:W-:Y:S01]  /*3750*/  IMAD R2, R27.reuse, -0x800000, R2 ;  /* 0xff8000001b027824 */ /* 0x040fe200078e0202 */
[----:B------:R-:W-:Y:S01]  /*3760*/  IADD3 R27, PT, PT, R27, 0x7f, -R4 ;  /* 0x0000007f1b1b7810 */ /* 0x000fe20007ffe804 */
[----:B------:R-:W0:Y:S01]  /*3770*/  MUFU.RCP R22, R28 ;  /* 0x0000001c00167308 */ /* 0x000e220000001000 */
[----:B------:R-:W-:Y:S02]  /*3780*/  FADD.FTZ R3, -R28, -RZ ;  /* 0x800000ff1c037221 */ /* 0x000fe40000010100 */
[----:B------:R-:W-:Y:S02]  /*3790*/  IADD3 R27, PT, PT, R27, R20, RZ ;  /* 0x000000141b1b7210 */ /* 0x000fe40007ffe0ff */
        /* <DEDUP_REMOVED lines=8> */
[----:B------:R-:W-:-:S05]  /*3820*/  LOP3.LUT R4, R4, 0xff, RZ, 0xc0, !PT ;  /* 0x000000ff04047812 */ /* 0x000fca00078ec0ff */
[----:B------:R-:W-:-:S05]  /*3830*/  IMAD.IADD R4, R4, 0x1, R27 ;  /* 0x0000000104047824 */ /* 0x000fca00078e021b */
        /* <DEDUP_REMOVED lines=16> */
[----:B------:R-:W-:Y:S01]  /*3940*/  IADD3 R2, PT, PT, R4, 0x20, RZ ;  /* 0x0000002004027810 */ /* 0x000fe20007ffe0ff */
[----:B------:R-:W-:Y:S01]  /*3950*/  IMAD.MOV R4, RZ, RZ, -R4 ;  /* 0x000000ffff047224 */ /* 0x000fe200078e0a04 */
[----:B------:R-:W-:-:S02]  /*3960*/  LOP3.LUT R27, R27, 0x800000, RZ, 0xfc, !PT ;  /* 0x008000001b1b7812 */ /* 0x000fc400078efcff */
[----:B------:R-:W-:Y:S02]  /*3970*/  FSETP.NEU.FTZ.AND P0, PT, R20, R29, PT ;  /* 0x0000001d1400720b */ /* 0x000fe40003f1d000 */
[----:B------:R-:W-:Y:S02]  /*3980*/  SHF.L.U32 R2, R27, R2, RZ ;  /* 0x000000021b027219 */ /* 0x000fe400000006ff */
        /* <DEDUP_REMOVED lines=11> */
.L_x_378:
[----:B------:R-:W-:-:S04]  /*3a40*/  LOP3.LUT R3, R3, 0x80000000, RZ, 0xc0, !PT ;  /* 0x8000000003037812 */ /* 0x000fc800078ec0ff */
[----:B------:R-:W-:Y:S01]  /*3a50*/  LOP3.LUT R3, R3, 0x7f800000, RZ, 0xfc, !PT ;  /* 0x7f80000003037812 */ /* 0x000fe200078efcff */
[----:B------:R-:W-:Y:S06]  /*3a60*/  BRA `(.L_x_379) ;  /* 0x0000000000047947 */ /* 0x000fec0003800000 */
.L_x_377:
[----:B------:R-:W-:-:S07]  /*3a70*/  LEA R3, R27, R3, 0x17 ;  /* 0x000000031b037211 */ /* 0x000fce00078eb8ff */
.L_x_379:
[----:B------:R-:W-:Y:S05]  /*3a80*/  BSYNC.RECONVERGENT B2 ;  /* 0x0000000000027941 */ /* 0x000fea0003800200 */
.L_x_376:
[----:B------:R-:W-:Y:S05]  /*3a90*/  BRA `(.L_x_380) ;  /* 0x0000000000207947 */ /* 0x000fea0003800000 */
.L_x_375:
[----:B------:R-:W-:-:S04]  /*3aa0*/  LOP3.LUT R3, R3, 0x80000000, R2, 0x48, !PT ;  /* 0x8000000003037812 */ /* 0x000fc800078e4802 */
[----:B------:R-:W-:Y:S01]  /*3ab0*/  LOP3.LUT R3, R3, 0x7f800000, RZ, 0xfc, !PT ;  /* 0x7f80000003037812 */ /* 0x000fe200078efcff */
[----:B------:R-:W-:Y:S06]  /*3ac0*/  BRA `(.L_x_380) ;  /* 0x0000000000147947 */ /* 0x000fec0003800000 */
.L_x_374:
[----:B------:R-:W-:Y:S01]  /*3ad0*/  LOP3.LUT R3, R3, 0x80000000, R2, 0x48, !PT ;  /* 0x8000000003037812 */ /* 0x000fe200078e4802 */
[----:B------:R-:W-:Y:S06]  /*3ae0*/  BRA `(.L_x_380) ;  /* 0x00000000000c7947 */ /* 0x000fec0003800000 */
.L_x_373:
[----:B------:R-:W0:Y:S01]  /*3af0*/  MUFU.RSQ R3, -QNAN ;  /* 0xffc0000000037908 */ /* 0x000e220000001400 */
[----:B------:R-:W-:Y:S05]  /*3b00*/  BRA `(.L_x_380) ;  /* 0x0000000000047947 */ /* 0x000fea0003800000 */
.L_x_372:
[----:B------:R-:W-:-:S07]  /*3b10*/  FADD.FTZ R3, R2, R3 ;  /* 0x0000000302037221 */ /* 0x000fce0000010000 */
.L_x_380:
[----:B------:R-:W-:Y:S05]  /*3b20*/  BSYNC.RECONVERGENT B1 ;  /* 0x0000000000017941 */ /* 0x000fea0003800200 */
.L_x_370:
[----:B0-----:R-:W-:Y:S02]  /*3b30*/  IMAD.MOV.U32 R4, RZ, RZ, R3 ;  /* 0x000000ffff047224 */ /* 0x001fe400078e0003 */
[----:B------:R-:W-:Y:S01]  /*3b40*/  HFMA2 R3, -RZ, RZ, 0, 0 ;  /* 0x00000000ff037431 */ /* 0x000fe200000001ff */
[----:B------:R-:W-:-:S04]  /*3b50*/  MOV R2, R5 ;  /* 0x0000000500027202 */ /* 0x000fc80000000f00 */
[----:B------:R-:W-:Y:S05]  /*3b60*/  RET.REL.NODEC R2 `(_Z24test_magnet_cct_parallelv) ;  /* 0xffffffc402247950 */ /* 0x000fea0003c3ffff */
.L_x_381:
        /* <DEDUP_REMOVED lines=9> */
.L_x_459:


//--------------------- .text._Z15test_magnet_cctv --------------------------
	.section	.text._Z15test_magnet_cctv,"ax",@progbits
	.align	128
        .global         _Z15test_magnet_cctv
        .type           _Z15test_magnet_cctv,@function
        .size           _Z15test_magnet_cctv,(.L_x_462 - _Z15test_magnet_cctv)
        .other          _Z15test_magnet_cctv,@"STO_CUDA_ENTRY STV_DEFAULT"
_Z15test_magnet_cctv:
.text._Z15test_magnet_cctv:
        /* <DEDUP_REMOVED lines=8> */
[----:B------:R-:W-:-:S03]  /*0080*/  FFMA R0, R3, -R0, 2.8186669349670410156 ;  /* 0x4034650a03007423 */ /* 0x000fc60000000800 */
[----:B------:R-:W-:Y:S02]  /*0090*/  VIADD R5, R4, 0x1800000 ;  /* 0x0180000004057836 */ /* 0x000fe40000000000 */
[----:B------:R-:W-:-:S03]  /*00a0*/  FFMA R0, R3, 1.9046542121259335545e-09, R0 ;  /* 0x3102e30803007823 */ /* 0x000fc60000000000 */
[----:B------:R-:W-:Y:S01]  /*00b0*/  LOP3.LUT R5, R5, 0x7f800000, RZ, 0xc0, !PT ;  /* 0x7f80000005057812 */ /* 0x000fe200078ec0ff */
[----:B------:R-:W-:Y:S02]  /*00c0*/  FMUL R2, R0, 1.4426950216293334961 ;  /* 0x3fb8aa3b00027820 */ /* 0x000fe40000400000 */
[----:B------:R-:W0:Y:S01]  /*00d0*/  LDC R0, c[0x0][0x2f8] ;  /* 0x0000be00ff007b82 */ /* 0x000e220000000800 */
[----:B------:R-:W-:-:S03]  /*00e0*/  ISETP.GT.U32.AND P0, PT, R5, 0x1ffffff, PT ;  /* 0x01ffffff0500780c */ /* 0x000fc60003f04070 */
[----:B------:R-:W2:Y:S02]  /*00f0*/  MUFU.EX2 R2, R2 ;  /* 0x0000000200027308 */ /* 0x000ea40000000800 */
[----:B--2---:R-:W-:-:S06]  /*0100*/  FMUL R3, R2, 4 ;  /* 0x4080000002037820 */ /* 0x004fcc0000400000 */
[----:B------:R-:W2:Y:S02]  /*0110*/  MUFU.RCP R6, R3 ;  /* 0x0000000300067308 */ /* 0x000ea40000001000 */
[----:B--2---:R-:W-:-:S04]  /*0120*/  FMUL.FTZ R2, R6, -0.125 ;  /* 0xbe00000006027820 */ /* 0x004fc80000410000 */
[----:B------:R-:W-:Y:S01]  /*0130*/  FFMA R7, R3, 2, R2 ;  /* 0x4000000003077823 */ /* 0x000fe20000000002 */
[----:B01----:R-:W-:Y:S06]  /*0140*/  @P0 BRA `(.L_x_382) ;  /* 0x0000000000100947 */ /* 0x003fec0003800000 */
[----:B------:R-:W-:-:S07]  /*0150*/  MOV R6, 0x170 ;  /* 0x0000017000067802 */ /* 0x000fce0000000f00 */
[----:B------:R-:W-:Y:S05]  /*0160*/  CALL.REL.NOINC `($__internal_15_$__cuda_sm20_rcp_rn_f32_slowpath) ;  /* 0x0000002c00087944 */ /* 0x000fea0003c00000 */
[----:B------:R-:W-:Y:S01]  /*0170*/  MOV R4, R3 ;  /* 0x0000000300047202 */ /* 0x000fe20000000f00 */
[----:B------:R-:W-:Y:S06]  /*0180*/  BRA `(.L_x_383) ;  /* 0x0000000000107947 */ /* 0x000fec0003800000 */
.L_x_382:
[----:B------:R-:W0:Y:S02]  /*0190*/  MUFU.RCP R3, R4 ;  /* 0x0000000400037308 */ /* 0x000e240000001000 */
[----:B0-----:R-:W-:-:S04]  /*01a0*/  FFMA R2, R4, R3, -1 ;  /* 0xbf80000004027423 */ /* 0x001fc80000000003 */
[----:B------:R-:W-:-:S04]  /*01b0*/  FADD.FTZ R2, -R2, -RZ ;  /* 0x800000ff02027221 */ /* 0x000fc80000010100 */
[----:B------:R-:W-:-:S07]  /*01c0*/  FFMA R4, R3, R2, R3 ;  /* 0x0000000203047223 */ /* 0x000fce0000000003 */
.L_x_383:
        /* <DEDUP_REMOVED lines=11> */
[----:B------:R-:W-:Y:S05]  /*0280*/  CALL.REL.NOINC `($__internal_17_$__cuda_sm3x_div_rn_noftz_f32_slowpath) ;  /* 0x0000002c00f07944 */ /* 0x000fea0003c00000 */
[----:B------:R-:W-:-:S07]  /*0290*/  IMAD.MOV.U32 R8, RZ, RZ, R6 ;  /* 0x000000ffff087224 */ /* 0x000fce00078e0006 */
.L_x_385:
[----:B------:R-:W-:Y:S05]  /*02a0*/  BSYNC.RECONVERGENT B0 ;  /* 0x0000000000007941 */ /* 0x000fea0003800200 */
.L_x_384:
        /* <DEDUP_REMOVED lines=9> */
[----:B------:R-:W-:Y:S05]  /*0340*/  CALL.REL.NOINC `($__internal_15_$__cuda_sm20_rcp_rn_f32_slowpath) ;  /* 0x0000002800907944 */ /* 0x000fea0003c00000 */
[----:B------:R-:W-:Y:S01]  /*0350*/  IMAD.MOV.U32 R4, RZ, RZ, R3 ;  /* 0x000000ffff047224 */ /* 0x000fe200078e0003 */
[----:B------:R-:W-:Y:S06]  /*0360*/  BRA `(.L_x_387) ;  /* 0x00000000000c7947 */ /* 0x000fec0003800000 */
.L_x_386:
[----:B------:R-:W-:-:S04]  /*0370*/  FFMA R4, -R2, R4, -1 ;  /* 0xbf80000002047423 */ /* 0x000fc80000000104 */
[----:B------:R-:W-:-:S04]  /*0380*/  FADD.FTZ R3, -R4, -RZ ;  /* 0x800000ff04037221 */ /* 0x000fc80000010100 */
[----:B------:R-:W-:-:S07]  /*0390*/  FFMA R4, -R2, R3, -R2 ;  /* 0x0000000302047223 */ /* 0x000fce0000000902 */
.L_x_387:
        /* <DEDUP_REMOVED lines=11> */
[----:B------:R-:W-:Y:S05]  /*0450*/  CALL.REL.NOINC `($__internal_17_$__cuda_sm3x_div_rn_noftz_f32_slowpath) ;  /* 0x0000002c007c7944 */ /* 0x000fea0003c00000 */
[----:B------:R-:W-:-:S07]  /*0460*/  MOV R9, R6 ;  /* 0x0000000600097202 */ /* 0x000fce0000000f00 */
.L_x_389:
[----:B------:R-:W-:Y:S05]  /*0470*/  BSYNC.RECONVERGENT B0 ;  /* 0x0000000000007941 */ /* 0x000fea0003800200 */
.L_x_388:
[----:B------:R-:W-:Y:S02]  /*0480*/  HFMA2 R3, -RZ, RZ, 1.7978515625, 12480 ;  /* 0x3f317218ff037431 */ /* 0x000fe400000001ff */
[----:B------:R-:W-:Y:S01]  /*0490*/  IMAD.MOV.U32 R2, RZ, RZ, 0x40800000 ;  /* 0x40800000ff027424 */ /* 0x000fe200078e00ff */
[----:B------:R-:W-:Y:S01]  /*04a0*/  CS2R R16, SRZ ;  /* 0x0000000000107805 */ /* 0x000fe2000001ff00 */
[----:B------:R-:W0:Y:S01]  /*04b0*/  LDCU.64 UR10, c[0x0][0x358] ;  /* 0x00006b00ff0a77ac */ /* 0x000e220008000a00 */
[----:B------:R-:W-:Y:S01]  /*04c0*/  UMOV UR4, URZ ;  /* 0x000000ff00047c82 */ /* 0x000fe20008000000 */
[----:B------:R-:W-:Y:S01]  /*04d0*/  UMOV UR5, URZ ;  /* 0x000000ff00057c82 */ /* 0x000fe20008000000 */
[----:B------:R-:W-:-:S04]  /*04e0*/  FFMA R3, R2, -R3, 2.8186669349670410156 ;  /* 0x4034650a02037423 */ /* 0x000fc80000000803 */
[----:B------:R-:W-:Y:S01]  /*04f0*/  FFMA R3, R2, 1.9046542121259335545e-09, R3 ;  /* 0x3102e30802037823 */ /* 0x000fe20000000003 */
[----:B------:R-:W-:-:S03]  /*0500*/  IMAD.MOV.U32 R2, RZ, RZ, RZ ;  /* 0x000000ffff027224 */ /* 0x000fc600078e00ff */
[----:B------:R-:W-:-:S06]  /*0510*/  FMUL R3, R3, 1.4426950216293334961 ;  /* 0x3fb8aa3b03037820 */ /* 0x000fcc0000400000 */
[----:B------:R-:W1:Y:S02]  /*0520*/  MUFU.EX2 R3, R3 ;  /* 0x0000000300037308 */ /* 0x000e640000000800 */
[----:B-1----:R-:W-:-:S06]  /*0530*/  FMUL R5, R3, 4 ;  /* 0x4080000003057820 */ /* 0x002fcc0000400000 */
[----:B------:R-:W1:Y:S02]  /*0540*/  MUFU.RCP R10, R5 ;  /* 0x00000005000a7308 */ /* 0x000e640000001000 */
[----:B-1----:R-:W-:-:S04]  /*0550*/  FMUL.FTZ R10, R10, 0.125 ;  /* 0x3e0000000a0a7820 */ /* 0x002fc80000410000 */
[----:B0-----:R-:W-:-:S07]  /*0560*/  FFMA R10, R5, 2, R10 ;  /* 0x40000000050a7823 */ /* 0x001fce000000000a */
.L_x_425:
        /* <DEDUP_REMOVED lines=14> */
[----:B------:R-:W-:Y:S01]  /*0650*/  HFMA2 R5, -RZ, RZ, 3.6015625, 0 ;  /* 0x43340000ff057431 */ /* 0x000fe200000001ff */
[----:B------:R-:W-:-:S07]  /*0660*/  MOV R20, 0x680 ;  /* 0x0000068000147802 */ /* 0x000fce0000000f00 */
[----:B------:R-:W-:Y:S05]  /*0670*/  CALL.REL.NOINC `($__internal_17_$__cuda_sm3x_div_rn_noftz_f32_slowpath) ;  /* 0x0000002800f47944 */ /* 0x000fea0003c00000 */
[----:B------:R-:W-:-:S07]  /*0680*/  IMAD.MOV.U32 R12, RZ, RZ, R6 ;  /* 0x000000ffff0c7224 */ /* 0x000fce00078e0006 */
.L_x_390:
        /* <DEDUP_REMOVED lines=19> */
[----:B------:R-:W-:Y:S05]  /*07c0*/  CALL.REL.NOINC `($__internal_17_$__cuda_sm3x_div_rn_noftz_f32_slowpath) ;  /* 0x0000002800a07944 */ /* 0x000fea0003c00000 */
[----:B------:R-:W-:-:S07]  /*07d0*/  MOV R3, R6 ;  /* 0x0000000600037202 */ /* 0x000fce0000000f00 */
.L_x_391:
        /* <DEDUP_REMOVED lines=18> */
[----:B------:R-:W-:Y:S05]  /*0900*/  CALL.REL.NOINC `($__internal_17_$__cuda_sm3x_div_rn_noftz_f32_slowpath) ;  /* 0x0000002800507944 */ /* 0x000fea0003c00000 */
[----:B------:R-:W-:-:S07]  /*0910*/  IMAD.MOV.U32 R4, RZ, RZ, R6 ;  /* 0x000000ffff047224 */ /* 0x000fce00078e0006 */
.L_x_392:
        /* <DEDUP_REMOVED lines=18> */
[----:B------:R-:W-:Y:S05]  /*0a40*/  CALL.REL.NOINC `($__internal_17_$__cuda_sm3x_div_rn_noftz_f32_slowpath) ;  /* 0x0000002800007944 */ /* 0x000fea0003c00000 */
[----:B------:R-:W-:-:S07]  /*0a50*/  MOV R4, R6 ;  /* 0x0000000600047202 */ /* 0x000fce0000000f00 */
.L_x_393:
[----:B------:R-:W-:Y:S01]  /*0a60*/  FMUL.RZ R5, R4, 0.15915493667125701904 ;  /* 0x3e22f98304057820 */ /* 0x000fe2000040c000 */
[----:B------:R-:W-:Y:S01]  /*0a70*/  FMUL.RZ R12, R12, 0.15915493667125701904 ;  /* 0x3e22f9830c0c7820 */ /* 0x000fe2000040c000 */
[----:B------:R-:W-:Y:S02]  /*0a80*/  BSSY.RECONVERGENT B0, `(.L_x_394) ;  /* 0x0000046000007945 */ /* 0x000fe40003800200 */
[----:B------:R-:W0:Y:S02]  /*0a90*/  MUFU.SIN R18, R5 ;  /* 0x0000000500127308 */ /* 0x000e240000000400 */
[----:B0-----:R-:W-:-:S06]  /*0aa0*/  FFMA R18, RZ, R18, R3 ;  /* 0x00000012ff127223 */ /* 0x001fcc0000000003 */
[----:B------:R-:W0:Y:S01]  /*0ab0*/  MUFU.COS R3, R12 ;  /* 0x0000000c00037308 */ /* 0x000e220000000000 */
[C---:B------:R-:W-:Y:S01]  /*0ac0*/  FMUL R4, R18.reuse, 0.63661974668502807617 ;  /* 0x3f22f98312047820 */ /* 0x040fe20000400000 */
[----:B------:R-:W-:-:S06]  /*0ad0*/  FSETP.GE.AND P0, PT, |R18|, 105615, PT ;  /* 0x47ce47801200780b */ /* 0x000fcc0003f06200 */
[----:B------:R-:W1:Y:S01]  /*0ae0*/  F2I.NTZ R4, R4 ;  /* 0x0000000400047305 */ /* 0x000e620000203100 */
[----:B0-----:R-:W-:Y:S01]  /*0af0*/  FADD R20, -R3, R10 ;  /* 0x0000000a03147221 */ /* 0x001fe20000000100 */
[----:B-1----:R-:W-:Y:S01]  /*0b00*/  I2FP.F32.S32 R19, R4 ;  /* 0x0000000400137245 */ /* 0x002fe20000201400 */
        /* <DEDUP_REMOVED lines=17> */
.L_x_396:
[----:B0-----:R-:W-:Y:S01]  /*0c20*/  IMAD.U32 R14, RZ, RZ, UR12 ;  /* 0x0000000cff0e7e24 */ /* 0x001fe2000f8e00ff */
[----:B------:R-:W-:-:S05]  /*0c30*/  MOV R15, UR13 ;  /* 0x0000000d000f7c02 */ /* 0x000fca0008000f00 */
        /* <DEDUP_REMOVED lines=29> */
[----:B------:R-:W-:-:S04]  /*0e10*/  SHF.R.S32.HI R6, RZ, 0x1f, R5 ;  /* 0x0000001fff067819 */ /* 0x000fc80000011405 */
[C---:B------:R-:W-:Y:S02]  /*0e20*/  LOP3.LUT R14, R6.reuse, R4, RZ, 0x3c, !PT ;  /* 0x00000004060e7212 */ /* 0x040fe400078e3cff */
[----:B------:R-:W-:Y:S02]  /*0e30*/  LOP3.LUT R15, R6, R5, RZ, 0x3c, !PT ;  /* 0x00000005060f7212 */ /* 0x000fe400078e3cff */
[----:B------:R-:W-:Y:S02]  /*0e40*/  SHF.R.U32.HI R4, RZ, 0x1e, R3 ;  /* 0x0000001eff047819 */ /* 0x000fe40000011603 */
[C---:B------:R-:W-:Y:S02]  /*0e50*/  LOP3.LUT R3, R5.reuse, R18, RZ, 0x3c, !PT ;  /* 0x0000001205037212 */ /* 0x040fe400078e3cff */
[----:B------:R-:W1:Y:S01]  /*0e60*/  I2F.F64.S64 R14, R14 ;  /* 0x0000000e000e7312 */ /* 0x000e620000301c00 */
[----:B------:R-:W-:Y:S02]  /*0e70*/  LEA.HI R4, R5, R4, RZ, 0x1 ;  /* 0x0000000405047211 */ /* 0x000fe400078f08ff */
[----:B------:R-:W-:-:S02]  /*0e80*/  ISETP.GE.AND P2, PT, R3, RZ, PT ;  /* 0x000000ff0300720c */ /* 0x000fc40003f46270 */
[----:B------:R-:W-:-:S05]  /*0e90*/  IADD3 R3, PT, PT, -R4, RZ, RZ ;  /* 0x000000ff04037210 */ /* 0x000fca0007ffe1ff */
[----:B------:R-:W-:Y:S01]  /*0ea0*/  @!P1 IMAD.MOV.U32 R4, RZ, RZ, R3 ;  /* 0x000000ffff049224 */ /* 0x000fe200078e0003 */
[----:B-1----:R-:W-:-:S10]  /*0eb0*/  DMUL R22, R14, UR6 ;  /* 0x000000060e167c28 */ /* 0x002fd40008000000 */
[----:B------:R-:W1:Y:S02]  /*0ec0*/  F2F.F32.F64 R22, R22 ;  /* 0x0000001600167310 */ /* 0x000e640000301000 */
[----:B01----:R-:W-:-:S07]  /*0ed0*/  FSEL R3, -R22, R22, !P2 ;  /* 0x0000001616037208 */ /* 0x003fce0005000100 */
.L_x_395:
[----:B------:R-:W-:Y:S05]  /*0ee0*/  BSYNC.RECONVERGENT B0 ;  /* 0x0000000000007941 */ /* 0x000fea0003800200 */
.L_x_394:
[----:B------:R-:W-:Y:S01]  /*0ef0*/  MOV R5, 0x37cbac00 ;  /* 0x37cbac0000057802 */ /* 0x000fe20000000f00 */
[----:B------:R-:W-:Y:S01]  /*0f00*/  FMUL R6, R3, R3 ;  /* 0x0000000303067220 */ /* 0x000fe20000400000 */
[----:B------:R-:W-:Y:S01]  /*0f10*/  LOP3.LUT R12, R4, 0x1, RZ, 0xc0, !PT ;  /* 0x00000001040c7812 */ /* 0x000fe200078ec0ff */
[----:B------:R-:W-:Y:S01]  /*0f20*/  IMAD.MOV.U32 R15, RZ, RZ, 0x3c0885e4 ;  /* 0x3c0885e4ff0f7424 */ /* 0x000fe200078e00ff */
[----:B------:R-:W-:Y:S01]  /*0f30*/  BSSY.RECONVERGENT B0, `(.L_x_397) ;  /* 0x0000043000007945 */ /* 0x000fe20003800200 */
[----:B------:R-:W-:Y:S01]  /*0f40*/  FFMA R5, R6, R5, -0.0013887860113754868507 ;  /* 0xbab607ed06057423 */ /* 0x000fe20000000005 */
[----:B------:R-:W-:Y:S02]  /*0f50*/  ISETP.NE.U32.AND P1, PT, R12, 0x1, PT ;  /* 0x000000010c00780c */ /* 0x000fe40003f25070 */
[----:B------:R-:W-:Y:S01]  /*0f60*/  IADD3 R12, PT, PT, R4, 0x1, RZ ;  /* 0x00000001040c7810 */ /* 0x000fe20007ffe0ff */
[----:B------:R-:W-:Y:S01]  /*0f70*/  IMAD.MOV.U32 R4, RZ, RZ, 0x3e2aaaa8 ;  /* 0x3e2aaaa8ff047424 */ /* 0x000fe200078e00ff */
[----:B------:R-:W-:-:S02]  /*0f80*/  FSEL R5, R5, -0.00019574658654164522886, P1 ;  /* 0xb94d415305057808 */ /* 0x000fc40000800000 */
[----:B------:R-:W-:Y:S02]  /*0f90*/  FSEL R15, R15, 0.041666727513074874878, !P1 ;  /* 0x3d2aaabb0f0f7808 */ /* 0x000fe40004800000 */
[----:B------:R-:W-:Y:S02]  /*0fa0*/  LOP3.LUT P2, RZ, R12, 0x2, RZ, 0xc0, !PT ;  /* 0x000000020cff7812 */ /* 0x000fe4000784c0ff */
[----:B------:R-:W-:Y:S01]  /*0fb0*/  FSEL R3, R3, 1, !P1 ;  /* 0x3f80000003037808 */ /* 0x000fe20004800000 */
[----:B------:R-:W-:Y:S01]  /*0fc0*/  FFMA R5, R6, R5, R15 ;  /* 0x0000000506057223 */ /* 0x000fe2000000000f */
[----:B------:R-:W-:-:S03]  /*0fd0*/  FSEL R4, -R4, -0.4999999701976776123, !P1 ;  /* 0xbeffffff04047808 */ /* 0x000fc60004800100 */
[C---:B------:R-:W-:Y:S02]  /*0fe0*/  FFMA R22, R6.reuse, R3, RZ ;  /* 0x0000000306167223 */ /* 0x040fe400000000ff */
[----:B------:R-:W-:-:S04]  /*0ff0*/  FFMA R4, R6, R5, R4 ;  /* 0x0000000506047223 */ /* 0x000fc80000000004 */
[----:B------:R-:W-:-:S04]  /*1000*/  FFMA R22, R22, R4, R3 ;  /* 0x0000000416167223 */ /* 0x000fc80000000003 */
[----:B------:R-:W-:Y:S01]  /*1010*/  @P2 FADD R22, RZ, -R22 ;  /* 0x80000016ff162221 */ /* 0x000fe20000000000 */
[----:B------:R-:W-:Y:S06]  /*1020*/  @!P0 BRA `(.L_x_398) ;  /* 0x0000000000cc8947 */ /* 0x000fec0003800000 */
[----:B------:R-:W-:-:S13]  /*1030*/  FSETP.NEU.AND P0, PT, |R18|, +INF , PT ;  /* 0x7f8000001200780b */ /* 0x000fda0003f0d200 */
[----:B------:R-:W-:Y:S01]  /*1040*/  @!P0 FMUL R19, RZ, R18 ;  /* 0x00000012ff138220 */ /* 0x000fe20000400000 */
[----:B------:R-:W-:Y:S01]  /*1050*/  @!P0 MOV R13, RZ ;  /* 0x000000ff000d8202 */ /* 0x000fe20000000f00 */
[----:B------:R-:W-:Y:S06]  /*1060*/  @!P0 BRA `(.L_x_398) ;  /* 0x0000000000bc8947 */ /* 0x000fec0003800000 */
[----:B------:R-:W0:Y:S01]  /*1070*/  LDC.64 R4, c[0x4][0x18] ;  /* 0x01000600ff047b82 */ /* 0x000e220000000a00 */
[----:B------:R-:W-:Y:S02]  /*1080*/  IMAD.SHL.U32 R6, R18, 0x100, RZ ;  /* 0x0000010012067824 */ /* 0x000fe400078e00ff */
[----:B------:R-:W-:Y:S02]  /*1090*/  HFMA2 R12, -RZ, RZ, 0, 0 ;  /* 0x00000000ff0c7431 */ /* 0x000fe400000001ff */
[----:B------:R-:W-:Y:S01]  /*10a0*/  IMAD.MOV.U32 R3, RZ, RZ, RZ ;  /* 0x000000ffff037224 */ /* 0x000fe200078e00ff */
[----:B------:R-:W-:Y:S01]  /*10b0*/  UMOV UR6, URZ ;  /* 0x000000ff00067c82 */ /* 0x000fe20008000000 */
[----:B------:R-:W-:-:S07]  /*10c0*/  LOP3.LUT R19, R6, 0x80000000, RZ, 0xfc, !PT ;  /* 0x8000000006137812 */ /* 0x000fce00078efcff */
.L_x_399:
[----:B0-----:R-:W-:-:S06]  /*10d0*/  IMAD.WIDE.U32 R14, R3, 0x4, R4 ;  /* 0x00000004030e7825 */ /* 0x001fcc00078e0004 */
[----:B------:R-:W2:Y:S01]  /*10e0*/  LDG.E.CONSTANT R14, desc[UR10][R14.64] ;  /* 0x0000000a0e0e7981 */ /* 0x000ea2000c1e9900 */
[C---:B-1----:R-:W-:Y:S01]  /*10f0*/  LEA R6, R3.reuse, R1, 0x2 ;  /* 0x0000000103067211 */ /* 0x042fe200078e10ff */
[----:B------:R-:W-:-:S05]  /*1100*/  VIADD R3, R3, 0x1 ;  /* 0x0000000103037836 */ /* 0x000fca0000000000 */
        /* <DEDUP_REMOVED lines=30> */
[----:B------:R-:W1:Y:S01]  /*12f0*/  I2F.F64.S64 R14, R14 ;  /* 0x0000000e000e7312 */ /* 0x000e620000301c00 */
[----:B------:R-:W-:-:S04]  /*1300*/  LEA.HI R13, R5, R4, RZ, 0x1 ;  /* 0x00000004050d7211 */ /* 0x000fc800078f08ff */
[----:B------:R-:W-:-:S05]  /*1310*/  IADD3 R3, PT, PT, -R13, RZ, RZ ;  /* 0x000000ff0d037210 */ /* 0x000fca0007ffe1ff */
[----:B------:R-:W-:Y:S01]  /*1320*/  @!P1 IMAD.MOV.U32 R13, RZ, RZ, R3 ;  /* 0x000000ffff0d9224 */ /* 0x000fe200078e0003 */
[----:B-1----:R-:W-:-:S10]  /*1330*/  DMUL R24, R14, UR6 ;  /* 0x000000060e187c28 */ /* 0x002fd40008000000 */
[----:B------:R-:W1:Y:S02]  /*1340*/  F2F.F32.F64 R24, R24 ;  /* 0x0000001800187310 */ /* 0x000e640000301000 */
[----:B01----:R-:W-:-:S07]  /*1350*/  FSEL R19, -R24, R24, !P0 ;  /* 0x0000001818137208 */ /* 0x003fce0004000100 */
.L_x_398:
[----:B------:R-:W-:Y:S05]  /*1360*/  BSYNC.RECONVERGENT B0 ;  /* 0x0000000000007941 */ /* 0x000fea0003800200 */
.L_x_397:
[----:B------:R-:W0:Y:S01]  /*1370*/  MUFU.RCP R3, R20 ;  /* 0x0000001400037308 */ /* 0x000e220000001000 */
[----:B------:R-:W-:Y:S01]  /*1380*/  UMOV UR6, 0x3f717932 ;  /* 0x3f71793200067882 */ /* 0x000fe20000000000 */
[----:B------:R-:W-:Y:S01]  /*1390*/  BSSY.RECONVERGENT B0, `(.L_x_400) ;  /* 0x000000e000007945 */ /* 0x000fe20003800200 */
[----:B------:R-:W-:-:S05]  /*13a0*/  MOV R15, UR6 ;  /* 0x00000006000f7c02 */ /* 0x000fca0008000f00 */
[----:B------:R-:W1:Y:S01]  /*13b0*/  FCHK P0, R15, R20 ;  /* 0x000000140f007302 */ /* 0x000e620000000000 */
[----:B0-----:R-:W-:-:S04]  /*13c0*/  FFMA R4, -R20, R3, 1 ;  /* 0x3f80000014047423 */ /* 0x001fc80000000103 */
[----:B------:R-:W-:-:S04]  /*13d0*/  FFMA R3, R3, R4, R3 ;  /* 0x0000000403037223 */ /* 0x000fc80000000003 */
[----:B------:R-:W-:-:S04]  /*13e0*/  FFMA R4, R3, 0.94325554370880126953, RZ ;  /* 0x3f71793203047823 */ /* 0x000fc800000000ff */
[----:B------:R-:W-:-:S04]  /*13f0*/  FFMA R5, -R20, R4, 0.94325554370880126953 ;  /* 0x3f71793214057423 */ /* 0x000fc80000000104 */
[----:B------:R-:W-:Y:S01]  /*1400*/  FFMA R4, R3, R5, R4 ;  /* 0x0000000503047223 */ /* 0x000fe20000000004 */
[----:B-1----:R-:W-:Y:S06]  /*1410*/  @!P0 BRA `(.L_x_401) ;  /* 0x0000000000148947 */ /* 0x002fec0003800000 */
[----:B------:R-:W-:Y:S02]  /*1420*/  HFMA2 R4, -RZ, RZ, 1.8603515625, 42560 ;  /* 0x3f717932ff047431 */ /* 0x000fe400000001ff */
[----:B------:R-:W-:Y:S01]  /*1430*/  IMAD.MOV.U32 R5, RZ, RZ, R20 ;  /* 0x000000ffff057224 */ /* 0x000fe200078e0014 */
[----:B------:R-:W-:-:S07]  /*1440*/  MOV R20, 0x1460 ;  /* 0x0000146000147802 */ /* 0x000fce0000000f00 */
[----:B------:R-:W-:Y:S05]  /*1450*/  CALL.REL.NOINC `($__internal_17_$__cuda_sm3x_div_rn_noftz_f32_slowpath) ;  /* 0x0000001c007c7944 */ /* 0x000fea0003c00000 */
[----:B------:R-:W-:-:S07]  /*1460*/  IMAD.MOV.U32 R4, RZ, RZ, R6 ;  /* 0x000000ffff047224 */ /* 0x000fce00078e0006 */
.L_x_401:
[----:B------:R-:W-:Y:S05]  /*1470*/  BSYNC.RECONVERGENT B0 ;  /* 0x0000000000007941 */ /* 0x000fea0003800200 */
.L_x_400:
[----:B------:R-:W-:Y:S01]  /*1480*/  MOV R3, 0x37cbac00 ;  /* 0x37cbac0000037802 */ /* 0x000fe20000000f00 */
[----:B------:R-:W-:Y:S01]  /*1490*/  FMUL R6, R19, R19 ;  /* 0x0000001313067220 */ /* 0x000fe20000400000 */
[----:B------:R-:W-:Y:S01]  /*14a0*/  LOP3.LUT R5, R13, 0x1, RZ, 0xc0, !PT ;  /* 0x000000010d057812 */ /* 0x000fe200078ec0ff */
[----:B------:R-:W-:Y:S01]  /*14b0*/  IMAD.MOV.U32 R15, RZ, RZ, 0x3d2aaabb ;  /* 0x3d2aaabbff0f7424 */ /* 0x000fe200078e00ff */
[----:B------:R-:W-:Y:S01]  /*14c0*/  MOV R14, 0x3effffff ;  /* 0x3effffff000e7802 */ /* 0x000fe20000000f00 */
[----:B------:R-:W-:Y:S01]  /*14d0*/  FFMA R3, R6, R3, -0.0013887860113754868507 ;  /* 0xbab607ed06037423 */ /* 0x000fe20000000003 */
[----:B------:R-:W-:Y:S01]  /*14e0*/  ISETP.NE.U32.AND P0, PT, R5, 0x1, PT ;  /* 0x000000010500780c */ /* 0x000fe20003f05070 */
[----:B------:R-:W-:Y:S01]  /*14f0*/  FMUL R11, R11, R4 ;  /* 0x000000040b0b7220 */ /* 0x000fe20000400000 */
[----:B------:R-:W-:Y:S01]  /*1500*/  LOP3.LUT P1, RZ, R13, 0x2, RZ, 0xc0, !PT ;  /* 0x000000020dff7812 */ /* 0x000fe2000782c0ff */
[----:B------:R-:W-:Y:S01]  /*1510*/  IMAD.MOV.U32 R13, RZ, RZ, RZ ;  /* 0x000000ffff0d7224 */ /* 0x000fe200078e00ff */
[----:B------:R-:W-:-:S02]  /*1520*/  FSEL R5, R3, -0.00019574658654164522886, !P0 ;  /* 0xb94d415303057808 */ /* 0x000fc40004000000 */
[----:B------:R-:W-:Y:S02]  /*1530*/  FSEL R15, R15, 0.0083327032625675201416, !P0 ;  /* 0x3c0885e40f0f7808 */ /* 0x000fe40004000000 */
[----:B------:R-:W-:Y:S02]  /*1540*/  FSEL R3, R19, 1, P0 ;  /* 0x3f80000013037808 */ /* 0x000fe40000000000 */
[----:B------:R-:W-:Y:S01]  /*1550*/  FSEL R14, -R14, -0.16666662693023681641, !P0 ;  /* 0xbe2aaaa80e0e7808 */ /* 0x000fe20004000100 */
        /* <DEDUP_REMOVED lines=9> */
.L_x_424:
[----:B------:R-:W-:Y:S01]  /*15f0*/  HFMA2 R3, -RZ, RZ, 0.9638671875, 0.00022518634796142578125 ;  /* 0x3bb60b61ff037431 */ /* 0x000fe200000001ff */
[----:B------:R-:W-:Y:S01]  /*1600*/  UIADD3 UR4, UPT, UPT, UR4, 0x3, URZ ;  /* 0x0000000304047890 */ /* 0x000fe2000fffe0ff */
[----:B------:R-:W-:Y:S01]  /*1610*/  IMAD.MOV.U32 R4, RZ, RZ, 0x43340000 ;  /* 0x43340000ff047424 */ /* 0x000fe200078e00ff */
[----:B------:R-:W-:Y:S02]  /*1620*/  MOV R19, R22 ;  /* 0x0000001600137202 */ /* 0x000fe40000000f00 */
[----:B------:R-:W-:Y:S01]  /*1630*/  UISETP.GE.U32.AND UP1, UPT, UR4, UR8, UPT ;  /* 0x000000080400728c */ /* 0x000fe2000bf26070 */
        /* <DEDUP_REMOVED lines=12> */
[----:B------:R-:W-:Y:S05]  /*1700*/  CALL.REL.NOINC `($__internal_17_$__cuda_sm3x_div_rn_noftz_f32_slowpath) ;  /* 0x0000001800d07944 */ /* 0x000fea0003c00000 */
[----:B------:R-:W-:-:S07]  /*1710*/  IMAD.MOV.U32 R23, RZ, RZ, R6 ;  /* 0x000000ffff177224 */ /* 0x000fce00078e0006 */
.L_x_402:
        /* <DEDUP_REMOVED lines=21> */
.L_x_403:
        /* <DEDUP_REMOVED lines=20> */
.L_x_404:
        /* <DEDUP_REMOVED lines=20> */
.L_x_405:
        /* <DEDUP_REMOVED lines=20> */
[----:B------:R-:W-:Y:S05]  /*1c30*/  CALL.REL.NOINC `($__internal_17_$__cuda_sm3x_div_rn_noftz_f32_slowpath) ;  /* 0x0000001400847944 */ /* 0x000fea0003c00000 */
[----:B------:R-:W-:-:S07]  /*1c40*/  MOV R20, R6 ;  /* 0x0000000600147202 */ /* 0x000fce0000000f00 */
.L_x_407:
[----:B------:R-:W-:Y:S05]  /*1c50*/  BSYNC.RECONVERGENT B0 ;  /* 0x0000000000007941 */ /* 0x000fea0003800200 */
.L_x_406:
[C---:B------:R-:W-:Y:S01]  /*1c60*/  FMUL R3, R23.reuse, 0.63661974668502807617 ;  /* 0x3f22f98317037820 */ /* 0x040fe20000400000 */
[----:B------:R-:W-:Y:S01]  /*1c70*/  FSETP.GE.AND P0, PT, |R23|, 105615, PT ;  /* 0x47ce47801700780b */ /* 0x000fe20003f06200 */
[----:B------:R-:W-:Y:S04]  /*1c80*/  BSSY.RECONVERGENT B0, `(.L_x_408) ;  /* 0x000003c000007945 */ /* 0x000fe80003800200 */
        /* <DEDUP_REMOVED lines=17> */
.L_x_410:
        /* <DEDUP_REMOVED lines=20> */
[----:B0-----:R-:W3:Y:S01]  /*1ee0*/  @P1 LDL R6, [R22+0x10] ;  /* 0x0000100016061983 */ /* 0x001ee20000100800 */
        /* <DEDUP_REMOVED lines=12> */
[C---:B------:R-:W-:Y:S02]  /*1fb0*/  LEA.HI R3, R6.reuse, R3, RZ, 0x1 ;  /* 0x0000000306037211 */ /* 0x040fe400078f08ff */
[----:B-1----:R-:W-:Y:S02]  /*1fc0*/  LOP3.LUT R18, R6, R23, RZ, 0x3c, !PT ;  /* 0x0000001706127212 */ /* 0x002fe400078e3cff */
[----:B------:R-:W0:Y:S01]  /*1fd0*/  I2F.F64.S64 R4, R4 ;  /* 0x0000000400047312 */ /* 0x000e220000301c00 */
[----:B------:R-:W-:Y:S01]  /*1fe0*/  IMAD.MOV R6, RZ, RZ, -R3 ;  /* 0x000000ffff067224 */ /* 0x000fe200078e0a03 */
[----:B------:R-:W-:-:S04]  /*1ff0*/  ISETP.GE.AND P2, PT, R18, RZ, PT ;  /* 0x000000ff1200720c */ /* 0x000fc80003f46270 */
[----:B------:R-:W-:Y:S01]  /*2000*/  @!P1 MOV R3, R6 ;  /* 0x0000000600039202 */ /* 0x000fe20000000f00 */
[----:B0-----:R-:W-:-:S10]  /*2010*/  DMUL R24, R4, UR6 ;  /* 0x0000000604187c28 */ /* 0x001fd40008000000 */
[----:B------:R-:W0:Y:S02]  /*2020*/  F2F.F32.F64 R24, R24 ;  /* 0x0000001800187310 */ /* 0x000e240000301000 */
[----:B0-----:R-:W-:-:S07]  /*2030*/  FSEL R4, -R24, R24, !P2 ;  /* 0x0000001818047208 */ /* 0x001fce0005000100 */
.L_x_409:
[----:B------:R-:W-:Y:S05]  /*2040*/  BSYNC.RECONVERGENT B0 ;  /* 0x0000000000007941 */ /* 0x000fea0003800200 */
.L_x_408:
[----:B------:R-:W-:Y:S02]  /*2050*/  HFMA2 R28, -RZ, RZ, 1.0078125, -8.98838043212890625e-05 ;  /* 0x3c0885e4ff1c7431 */ /* 0x000fe400000001ff */
[----:B------:R-:W-:Y:S02]  /*2060*/  IMAD.MOV.U32 R27, RZ, RZ, 0x37cbac00 ;  /* 0x37cbac00ff1b7424 */ /* 0x000fe400078e00ff */
[----:B------:R-:W-:Y:S01]  /*2070*/  FMUL R6, R4, R4 ;  /* 0x0000000404067220 */ /* 0x000fe20000400000 */
[----:B------:R-:W-:Y:S01]  /*2080*/  LOP3.LUT R18, R3, 0x1, RZ, 0xc0, !PT ;  /* 0x0000000103127812 */ /* 0x000fe200078ec0ff */
[----:B------:R-:W-:Y:S01]  /*2090*/  FMUL R22, |R7|, R20 ;  /* 0x0000001407167220 */ /* 0x000fe20000400200 */
[----:B------:R-:W-:Y:S01]  /*20a0*/  MOV R26, 0x3e2aaaa8 ;  /* 0x3e2aaaa8001a7802 */ /* 0x000fe20000000f00 */
[----:B------:R-:W-:Y:S01]  /*20b0*/  FFMA R5, R6, R27, -0.0013887860113754868507 ;  /* 0xbab607ed06057423 */ /* 0x000fe2000000001b */
[----:B------:R-:W-:Y:S01]  /*20c0*/  ISETP.NE.U32.AND P1, PT, R18, 0x1, PT ;  /* 0x000000011200780c */ /* 0x000fe20003f25070 */
[----:B------:R-:W-:Y:S01]  /*20d0*/  VIADD R18, R3, 0x1 ;  /* 0x0000000103127836 */ /* 0x000fe20000000000 */
[----:B------:R-:W-:Y:S02]  /*20e0*/  BSSY.RECONVERGENT B0, `(.L_x_411) ;  /* 0x0000040000007945 */ /* 0x000fe40003800200 */
[----:B------:R-:W-:-:S02]  /*20f0*/  FSEL R5, R5, -0.00019574658654164522886, P1 ;  /* 0xb94d415305057808 */ /* 0x000fc40000800000 */
[----:B------:R-:W-:Y:S02]  /*2100*/  FSEL R3, R28, 0.041666727513074874878, !P1 ;  /* 0x3d2aaabb1c037808 */ /* 0x000fe40004800000 */
[----:B------:R-:W-:Y:S02]  /*2110*/  FSEL R25, -R26, -0.4999999701976776123, !P1 ;  /* 0xbeffffff1a197808 */ /* 0x000fe40004800100 */
[----:B------:R-:W-:Y:S01]  /*2120*/  LOP3.LUT P2, RZ, R18, 0x2, RZ, 0xc0, !PT ;  /* 0x0000000212ff7812 */ /* 0x000fe2000784c0ff */
[----:B------:R-:W-:Y:S01]  /*2130*/  FFMA R5, R6, R5, R3 ;  /* 0x0000000506057223 */ /* 0x000fe20000000003 */
[----:B------:R-:W-:-:S03]  /*2140*/  FSEL R3, R4, 1, !P1 ;  /* 0x3f80000004037808 */ /* 0x000fc60004800000 */
        /* <DEDUP_REMOVED lines=15> */
.L_x_413:
[----:B------:R-:W0:Y:S02]  /*2240*/  LDC.64 R4, c[0x4][0x18] ;  /* 0x01000600ff047b82 */ /* 0x000e240000000a00 */
[----:B0-----:R-:W-:-:S06]  /*2250*/  IMAD.WIDE.U32 R4, R3, 0x4, R4 ;  /* 0x0000000403047825 */ /* 0x001fcc00078e0004 */
[----:B------:R-:W2:Y:S01]  /*2260*/  LDG.E.CONSTANT R4, desc[UR10][R4.64] ;  /* 0x0000000a04047981 */ /* 0x000ea2000c1e9900 */
[C---:B------:R-:W-:Y:S01]  /*2270*/  IMAD R6, R3.reuse, 0x4, R1 ;  /* 0x0000000403067824 */ /* 0x040fe200078e0201 */
[----:B------:R-:W-:Y:S01]  /*2280*/  IADD3 R3, PT, PT, R3, 0x1, RZ ;  /* 0x0000000103037810 */ /* 0x000fe20007ffe0ff */
[----:B--2---:R-:W-:-:S03]  /*2290*/  IMAD.WIDE.U32 R24, R4, R31, RZ ;  /* 0x0000001f04187225 */ /* 0x004fc600078e00ff */
[----:B------:R-:W-:-:S04]  /*22a0*/  IADD3 R29, P0, PT, R24, R18, RZ ;  /* 0x00000012181d7210 */ /* 0x000fc80007f1e0ff */
[----:B------:R-:W-:Y:S01]  /*22b0*/  IADD3.X R18, PT, PT, R25, UR6, RZ, P0, !PT ;  /* 0x0000000619127c10 */ /* 0x000fe200087fe4ff */
        /* <DEDUP_REMOVED lines=27> */
[----:B------:R-:W1:Y:S01]  /*2470*/  I2F.F64.S64 R4, R4 ;  /* 0x0000000400047312 */ /* 0x000e620000301c00 */
[----:B------:R-:W-:Y:S01]  /*2480*/  IMAD.MOV R3, RZ, RZ, -R30 ;  /* 0x000000ffff037224 */ /* 0x000fe200078e0a1e */
[----:B------:R-:W-:-:S04]  /*2490*/  ISETP.GE.AND P0, PT, R23, RZ, PT ;  /* 0x000000ff1700720c */ /* 0x000fc80003f06270 */
[----:B------:R-:W-:Y:S01]  /*24a0*/  @!P1 MOV R30, R3 ;  /* 0x00000003001e9202 */ /* 0x000fe20000000f00 */
[----:B-1----:R-:W-:-:S10]  /*24b0*/  DMUL R24, R4, UR6 ;  /* 0x0000000604187c28 */ /* 0x002fd40008000000 */
[----:B------:R-:W1:Y:S02]  /*24c0*/  F2F.F32.F64 R24, R24 ;  /* 0x0000001800187310 */ /* 0x000e640000301000 */
[----:B01----:R-:W-:-:S07]  /*24d0*/  FSEL R29, -R24, R24, !P0 ;  /* 0x00000018181d7208 */ /* 0x003fce0004000100 */
.L_x_412:
[----:B------:R-:W-:Y:S05]  /*24e0*/  BSYNC.RECONVERGENT B0 ;  /* 0x0000000000007941 */ /* 0x000fea0003800200 */
.L_x_411:
[----:B------:R-:W-:Y:S01]  /*24f0*/  FMUL R4, R29, R29 ;  /* 0x0000001d1d047220 */ /* 0x000fe20000400000 */
[C---:B------:R-:W-:Y:S01]  /*2500*/  LOP3.LUT R3, R30.reuse, 0x1, RZ, 0xc0, !PT ;  /* 0x000000011e037812 */ /* 0x040fe200078ec0ff */
[----:B------:R-:W-:Y:S01]  /*2510*/  BSSY.RECONVERGENT B0, `(.L_x_414) ;  /* 0x000002a000007945 */ /* 0x000fe20003800200 */
[----:B------:R-:W-:Y:S01]  /*2520*/  LOP3.LUT P1, RZ, R30, 0x2, RZ, 0xc0, !PT ;  /* 0x000000021eff7812 */ /* 0x000fe2000782c0ff */
[----:B------:R-:W-:Y:S01]  /*2530*/  FFMA R27, R4, R27, -0.0013887860113754868507 ;  /* 0xbab607ed041b7423 */ /* 0x000fe2000000001b */
[----:B------:R-:W-:-:S04]  /*2540*/  ISETP.NE.U32.AND P0, PT, R3, 0x1, PT ;  /* 0x000000010300780c */ /* 0x000fc80003f05070 */
[----:B------:R-:W-:Y:S02]  /*2550*/  FSEL R5, R28, 0.041666727513074874878, P0 ;  /* 0x3d2aaabb1c057808 */ /* 0x000fe40000000000 */
[----:B------:R-:W-:Y:S02]  /*2560*/  FSEL R27, R27, -0.00019574658654164522886, !P0 ;  /* 0xb94d41531b1b7808 */ /* 0x000fe40004000000 */
[----:B------:R-:W-:Y:S02]  /*2570*/  FSEL R3, R29, 1, P0 ;  /* 0x3f8000001d037808 */ /* 0x000fe40000000000 */
[----:B------:R-:W-:Y:S01]  /*2580*/  FSEL R26, -R26, -0.4999999701976776123, P0 ;  /* 0xbeffffff1a1a7808 */ /* 0x000fe20000000100 */
[C---:B------:R-:W-:Y:S02]  /*2590*/  FFMA R5, R4.reuse, R27, R5 ;  /* 0x0000001b04057223 */ /* 0x040fe40000000005 */
[C---:B------:R-:W-:Y:S02]  /*25a0*/  FFMA R6, R4.reuse, R3, RZ ;  /* 0x0000000304067223 */ /* 0x040fe400000000ff */
[----:B------:R-:W-:Y:S01]  /*25b0*/  FFMA R5, R4, R5, R26 ;  /* 0x0000000504057223 */ /* 0x000fe2000000001a */
[-C--:B------:R-:W-:Y:S01]  /*25c0*/  FMUL R4, |R7|, R20.reuse ;  /* 0x0000001407047220 */ /* 0x080fe20000400200 */
[----:B------:R-:W-:Y:S01]  /*25d0*/  FMUL R20, R21, R20 ;  /* 0x0000001415147220 */ /* 0x000fe20000400000 */
[----:B------:R-:W-:Y:S01]  /*25e0*/  FADD R26, R22, -R19 ;  /* 0x80000013161a7221 */ /* 0x000fe20000000000 */
[----:B------:R-:W-:-:S04]  /*25f0*/  FFMA R3, R6, R5, R3 ;  /* 0x0000000506037223 */ /* 0x000fc80000000003 */
[----:B------:R-:W-:-:S04]  /*2600*/  @P1 FADD R3, RZ, -R3 ;  /* 0x80000003ff031221 */ /* 0x000fc80000000000 */
[----:B------:R-:W-:Y:S01]  /*2610*/  FMUL R23, R4, R3 ;  /* 0x0000000304177220 */ /* 0x000fe20000400000 */
[----:B------:R-:W-:-:S03]  /*2620*/  FADD R3, R22, R19 ;  /* 0x0000001316037221 */ /* 0x000fc60000000000 */
[--C-:B------:R-:W-:Y:S01]  /*2630*/  FADD R4, R23, R12.reuse ;  /* 0x0000000c17047221 */ /* 0x100fe20000000000 */
        /* <DEDUP_REMOVED lines=16> */
[----:B------:R-:W-:Y:S05]  /*2740*/  CALL.REL.NOINC `($__internal_16_$__cuda_sm20_sqrt_rn_f32_slowpath) ;  /* 0x0000000800687944 */ /* 0x000fea0003c00000 */
[----:B------:R-:W-:Y:S01]  /*2750*/  MOV R19, R6 ;  /* 0x0000000600137202 */ /* 0x000fe20000000f00 */
[----:B------:R-:W-:Y:S06]  /*2760*/  BRA `(.L_x_416) ;  /* 0x0000000000107947 */ /* 0x000fec0003800000 */
.L_x_415:
[----:B------:R-:W-:Y:S01]  /*2770*/  FMUL.FTZ R19, R6, R3 ;  /* 0x0000000306137220 */ /* 0x000fe20000410000 */
[----:B------:R-:W-:-:S03]  /*2780*/  FMUL.FTZ R3, R3, 0.5 ;  /* 0x3f00000003037820 */ /* 0x000fc60000410000 */
[----:B------:R-:W-:-:S04]  /*2790*/  FFMA R6, -R19, R19, R6 ;  /* 0x0000001313067223 */ /* 0x000fc80000000106 */
[----:B------:R-:W-:-:S07]  /*27a0*/  FFMA R19, R6, R3, R19 ;  /* 0x0000000306137223 */ /* 0x000fce0000000013 */
.L_x_416:
[----:B------:R-:W-:Y:S05]  /*27b0*/  BSYNC.RECONVERGENT B0 ;  /* 0x0000000000007941 */ /* 0x000fea0003800200 */
.L_x_414:
        /* <DEDUP_REMOVED lines=13> */
[----:B------:R-:W-:Y:S05]  /*2890*/  CALL.REL.NOINC `($__internal_15_$__cuda_sm20_rcp_rn_f32_slowpath) ;  /* 0x00000004003c7944 */ /* 0x000fea0003c00000 */
[----:B------:R-:W-:Y:S01]  /*28a0*/  IMAD.MOV.U32 R4, RZ, RZ, R3 ;  /* 0x000000ffff047224 */ /* 0x000fe200078e0003 */
[----:B------:R-:W-:Y:S06]  /*28b0*/  BRA `(.L_x_419) ;  /* 0x0000000000107947 */ /* 0x000fec0003800000 */
.L_x_418:
[----:B------:R-:W0:Y:S02]  /*28c0*/  MUFU.RCP R4, R19 ;  /* 0x0000001300047308 */ /* 0x000e240000001000 */
[----:B0-----:R-:W-:-:S04]  /*28d0*/  FFMA R3, R4, R19, -1 ;  /* 0xbf80000004037423 */ /* 0x001fc80000000013 */
[----:B------:R-:W-:-:S04]  /*28e0*/  FADD.FTZ R3, -R3, -RZ ;  /* 0x800000ff03037221 */ /* 0x000fc80000010100 */
[----:B------:R-:W-:-:S07]  /*28f0*/  FFMA R4, R4, R3, R4 ;  /* 0x0000000304047223 */ /* 0x000fce0000000004 */
.L_x_419:
[----:B------:R-:W-:Y:S05]  /*2900*/  BSYNC.RECONVERGENT B0 ;  /* 0x0000000000007941 */ /* 0x000fea0003800200 */
.L_x_417:
        /* <DEDUP_REMOVED lines=11> */
[----:B------:R-:W-:Y:S05]  /*29c0*/  CALL.REL.NOINC `($__internal_17_$__cuda_sm3x_div_rn_noftz_f32_slowpath) ;  /* 0x0000000800207944 */ /* 0x000fea0003c00000 */
.L_x_421:
[----:B------:R-:W-:Y:S05]  /*29d0*/  BSYNC.RECONVERGENT B0 ;  /* 0x0000000000007941 */ /* 0x000fea0003800200 */
.L_x_420:
        /* <DEDUP_REMOVED lines=10> */
[----:B------:R-:W-:Y:S02]  /*2a80*/  MOV R5, R19 ;  /* 0x0000001300057202 */ /* 0x000fe40000000f00 */
[----:B------:R-:W-:-:S07]  /*2a90*/  MOV R20, 0x2ab0 ;  /* 0x00002ab000147802 */ /* 0x000fce0000000f00 */
[----:B------:R-:W-:Y:S05]  /*2aa0*/  CALL.REL.NOINC `($__internal_17_$__cuda_sm3x_div_rn_noftz_f32_slowpath) ;  /* 0x0000000400e87944 */ /* 0x000fea0003c00000 */
[----:B------:R-:W-:-:S07]  /*2ab0*/  IMAD.MOV.U32 R3, RZ, RZ, R6 ;  /* 0x000000ffff037224 */ /* 0x000fce00078e0006 */
.L_x_423:
[----:B------:R-:W-:Y:S05]  /*2ac0*/  BSYNC.RECONVERGENT B0 ;  /* 0x0000000000007941 */ /* 0x000fea0003800200 */
.L_x_422:
        /* <DEDUP_REMOVED lines=9> */
[----:B------:R-:W0:Y:S01]  /*2b60*/  F2F.F64.F32 R8, R17 ;  /* 0x0000001100087310 */ /* 0x000e220000201800 */
[----:B------:R-:W-:Y:S01]  /*2b70*/  MOV R18, 0x0 ;  /* 0x0000000000127802 */ /* 0x000fe20000000f00 */
[----:B------:R-:W1:Y:S01]  /*2b80*/  LDCU.64 UR4, c[0x4][0x10] ;  /* 0x01000200ff0477ac */ /* 0x000e620008000a00 */
[----:B------:R-:W-:Y:S02]  /*2b90*/  IADD3 R19, P0, P1, R1, 0x20, R0 ;  /* 0x0000002001137810 */ /* 0x000fe4000791e000 */
[----:B------:R2:W3:Y:S02]  /*2ba0*/  LDC.64 R14, c[0x4][R18] ;  /* 0x01000000120e7b82 */ /* 0x0004e40000000a00 */
[----:B------:R-:W-:Y:S01]  /*2bb0*/  IADD3.X R22, PT, PT, RZ, UR9, RZ, P0, P1 ;  /* 0x00000009ff167c10 */ /* 0x000fe200087e24ff */
[----:B------:R-:W4:Y:S01]  /*2bc0*/  F2F.F64.F32 R10, R2 ;  /* 0x00000002000a7310 */ /* 0x000f220000201800 */
[----:B------:R-:W-:Y:S02]  /*2bd0*/  MOV R6, R19 ;  /* 0x0000001300067202 */ /* 0x000fe40000000f00 */
[----:B------:R-:W-:Y:S01]  /*2be0*/  MOV R7, R22 ;  /* 0x0000001600077202 */ /* 0x000fe20000000f00 */
[----:B0-----:R2:W-:Y:S04]  /*2bf0*/  STL.64 [R1+0x20], R8 ;  /* 0x0000200801007387 */ /* 0x0015e80000100a00 */
[----:B------:R-:W0:Y:S01]  /*2c00*/  F2F.F64.F32 R12, R16 ;  /* 0x00000010000c7310 */ /* 0x000e220000201800 */
[----:B-1----:R-:W-:Y:S01]  /*2c10*/  MOV R4, UR4 ;  /* 0x0000000400047c02 */ /* 0x002fe20008000f00 */
[----:B------:R-:W-:Y:S01]  /*2c20*/  IMAD.U32 R5, RZ, RZ, UR5 ;  /* 0x00000005ff057e24 */ /* 0x000fe2000f8e00ff */
[----:B----4-:R2:W-:Y:S04]  /*2c30*/  STL.64 [R1+0x28], R10 ;  /* 0x0000280a01007387 */ /* 0x0105e80000100a00 */
[----:B0-----:R2:W-:Y:S02]  /*2c40*/  STL.64 [R1+0x30], R12 ;  /* 0x0000300c01007387 */ /* 0x0015e40000100a00 */
[----:B------:R-:W-:-:S07]  /*2c50*/  LEPC R20, `(.L_x_426) ;  /* 0x000000001014794e */ /* 0x000fce0000000000 */
[----:B--23--:R-:W-:Y:S05]  /*2c60*/  CALL.ABS.NOINC R14 ;  /* 0x000000000e007343 */ /* 0x00cfea0003c00000 */
.L_x_426:
[----:B------:R-:W-:Y:S01]  /*2c70*/  FMUL R2, R2, -0.00096640002448111772537 ;  /* 0xba7d560202027820 */ /* 0x000fe20000400000 */
[----:B------:R-:W-:Y:S01]  /*2c80*/  FMUL R17, R17, -0.00096640002448111772537 ;  /* 0xba7d560211117820 */ /* 0x000fe20000400000 */
[----:B------:R-:W-:Y:S01]  /*2c90*/  FMUL R16, R16, -0.00096640002448111772537 ;  /* 0xba7d560210107820 */ /* 0x000fe20000400000 */
[----:B------:R0:W1:Y:S01]  /*2ca0*/  LDC.64 R12, c[0x4][R18] ;  /* 0x01000000120c7b82 */ /* 0x0000620000000a00 */
[----:B------:R-:W2:Y:S01]  /*2cb0*/  LDCU.64 UR4, c[0x4][0x10] ;  /* 0x01000200ff0477ac */ /* 0x000ea20008000a00 */
[----:B------:R-:W3:Y:S01]  /*2cc0*/  F2F.F64.F32 R8, R17 ;  /* 0x0000001100087310 */ /* 0x000ee20000201800 */
[----:B------:R-:W-:Y:S01]  /*2cd0*/  MOV R6, R19 ;  /* 0x0000001300067202 */ /* 0x000fe20000000f00 */
[----:B------:R-:W-:-:S06]  /*2ce0*/  IMAD.MOV.U32 R7, RZ, RZ, R22 ;  /* 0x000000ffff077224 */ /* 0x000fcc00078e0016 */
[----:B------:R-:W4:Y:S01]  /*2cf0*/  F2F.F64.F32 R2, R2 ;  /* 0x0000000200027310 */ /* 0x000f220000201800 */
[----:B---3--:R0:W-:Y:S07]  /*2d00*/  STL.64 [R1+0x20], R8 ;  /* 0x0000200801007387 */ /* 0x0081ee0000100a00 */
[----:B------:R-:W3:Y:S01]  /*2d10*/  F2F.F64.F32 R10, R16 ;  /* 0x00000010000a7310 */ /* 0x000ee20000201800 */
[----:B--2---:R-:W-:Y:S01]  /*2d20*/  IMAD.U32 R4, RZ, RZ, UR4 ;  /* 0x00000004ff047e24 */ /* 0x004fe2000f8e00ff */
[----:B------:R-:W-:Y:S01]  /*2d30*/  MOV R5, UR5 ;  /* 0x0000000500057c02 */ /* 0x000fe20008000f00 */
[----:B----4-:R0:W-:Y:S04]  /*2d40*/  STL.64 [R1+0x28], R2 ;  /* 0x0000280201007387 */ /* 0x0101e80000100a00 */
[----:B---3--:R0:W-:Y:S02]  /*2d50*/  STL.64 [R1+0x30], R10 ;  /* 0x0000300a01007387 */ /* 0x0081e40000100a00 */
[----:B------:R-:W-:-:S07]  /*2d60*/  LEPC R20, `(.L_x_427) ;  /* 0x000000001014794e */ /* 0x000fce0000000000 */
[----:B01----:R-:W-:Y:S05]  /*2d70*/  CALL.ABS.NOINC R12 ;  /* 0x000000000c007343 */ /* 0x003fea0003c00000 */
.L_x_427:
[----:B------:R-:W-:Y:S05]  /*2d80*/  EXIT ;  /* 0x000000000000794d */ /* 0x000fea0003800000 */
        .weak           $__internal_15_$__cuda_sm20_rcp_rn_f32_slowpath
        .type           $__internal_15_$__cuda_sm20_rcp_rn_f32_slowpath,@function
        .size           $__internal_15_$__cuda_sm20_rcp_rn_f32_slowpath,($__internal_16_$__cuda_sm20_sqrt_rn_f32_slowpath - $__internal_15_$__cuda_sm20_rcp_rn_f32_slowpath)
$__internal_15_$__cuda_sm20_rcp_rn_f32_slowpath:
        /* <DEDUP_REMOVED lines=15> */
.L_x_429:
        /* <DEDUP_REMOVED lines=9> */
[----:B------:R-:W-:Y:S01]  /*2f10*/  FFMA.RP R23, R18, R5, R18 ;  /* 0x0000000512177223 */ /* 0x000fe20000008012 */
[----:B------:R-:W-:-:S03]  /*2f20*/  HFMA2 R18, -RZ, RZ, 0, 1.78813934326171875e-07 ;  /* 0x00000003ff127431 */ /* 0x000fc600000001ff */
[C---:B------:R-:W-:Y:S02]  /*2f30*/  LOP3.LUT R5, R20.reuse, 0x7fffff, RZ, 0xc0, !PT ;  /* 0x007fffff14057812 */ /* 0x040fe400078ec0ff */
[----:B------:R-:W-:Y:S02]  /*2f40*/  FSETP.NEU.FTZ.AND P0, PT, R20, R23, PT ;  /* 0x000000171400720b */ /* 0x000fe40003f1d000 */
[----:B------:R-:W-:Y:S02]  /*2f50*/  LOP3.LUT R5, R5, 0x800000, RZ, 0xfc, !PT ;  /* 0x0080000005057812 */ /* 0x000fe400078efcff */
[----:B------:R-:W-:Y:S02]  /*2f60*/  SHF.L.U32 R20, R18, R27, RZ ;  /* 0x0000001b12147219 */ /* 0x000fe400000006ff */
[----:B------:R-:W-:Y:S02]  /*2f70*/  SEL R18, RZ, 0xffffffff, !P0 ;  /* 0xffffffffff127807 */ /* 0x000fe40004000000 */
[----:B------:R-:W-:-:S02]  /*2f80*/  LOP3.LUT R20, R20, R5, RZ, 0xc0, !PT ;  /* 0x0000000514147212 */ /* 0x000fc400078ec0ff */
[----:B------:R-:W-:Y:S02]  /*2f90*/  IADD3 R18, PT, PT, -R18, RZ, RZ ;  /* 0x000000ff12127210 */ /* 0x000fe40007ffe1ff */
[-C--:B------:R-:W-:Y:S02]  /*2fa0*/  SHF.R.U32.HI R20, RZ, R27.reuse, R20 ;  /* 0x0000001bff147219 */ /* 0x080fe40000011614 */
[----:B------:R-:W-:Y:S02]  /*2fb0*/  LOP3.LUT P1, RZ, R18, R27, R5, 0xf8, !PT ;  /* 0x0000001b12ff7212 */ /* 0x000fe4000782f805 */
[C---:B------:R-:W-:Y:S02]  /*2fc0*/  LOP3.LUT P0, RZ, R20.reuse, 0x1, RZ, 0xc0, !PT ;  /* 0x0000000114ff7812 */ /* 0x040fe4000780c0ff */
[----:B------:R-:W-:Y:S02]  /*2fd0*/  LOP3.LUT P2, RZ, R20, 0x2, RZ, 0xc0, !PT ;  /* 0x0000000214ff7812 */ /* 0x000fe4000784c0ff */
[----:B------:R-:W-:-:S02]  /*2fe0*/  IADD3 R18, PT, PT, R25, -0xfc, RZ ;  /* 0xffffff0419127810 */ /* 0x000fc40007ffe0ff */
[----:B------:R-:W-:Y:S02]  /*2ff0*/  PLOP3.LUT P0, PT, P0, P1, P2, 0xe0, 0x0 ;  /* 0x000000000000781c */ /* 0x000fe40000703c20 */
        /* <DEDUP_REMOVED lines=9> */
.L_x_431:
[----:B------:R0:W1:Y:S02]  /*3090*/  MUFU.RCP R5, R4 ;  /* 0x0000000400057308 */ /* 0x0000640000001000 */
.L_x_430:
[----:B------:R-:W-:Y:S05]  /*30a0*/  BSYNC.RECONVERGENT B1 ;  /* 0x0000000000017941 */ /* 0x000fea0003800200 */
.L_x_428:
[----:B-1----:R-:W-:Y:S01]  /*30b0*/  MOV R3, R5 ;  /* 0x0000000500037202 */ /* 0x002fe20000000f00 */
[----:B------:R-:W-:Y:S01]  /*30c0*/  IMAD.MOV.U32 R5, RZ, RZ, 0x0 ;  /* 0x00000000ff057424 */ /* 0x000fe200078e00ff */
[----:B0-----:R-:W-:-:S04]  /*30d0*/  MOV R4, R6 ;  /* 0x0000000600047202 */ /* 0x001fc80000000f00 */
[----:B------:R-:W-:Y:S05]  /*30e0*/  RET.REL.NODEC R4 `(_Z15test_magnet_cctv) ;  /* 0xffffffcc04c47950 */ /* 0x000fea0003c3ffff */
        .weak           $__internal_16_$__cuda_sm20_sqrt_rn_f32_slowpath
        .type           $__internal_16_$__cuda_sm20_sqrt_rn_f32_slowpath,@function
        .size           $__internal_16_$__cuda_sm20_sqrt_rn_f32_slowpath,($__internal_17_$__cuda_sm3x_div_rn_noftz_f32_slowpath - $__internal_16_$__cuda_sm20_sqrt_rn_f32_slowpath)
$__internal_16_$__cuda_sm20_sqrt_rn_f32_slowpath:
[----:B------:R-:W-:-:S13]  /*30f0*/  LOP3.LUT P0, RZ, R6, 0x7fffffff, RZ, 0xc0, !PT ;  /* 0x7fffffff06ff7812 */ /* 0x000fda000780c0ff */
[----:B------:R-:W-:Y:S05]  /*3100*/  @!P0 BRA `(.L_x_432) ;  /* 0x0000000000448947 */ /* 0x000fea0003800000 */
        /* <DEDUP_REMOVED lines=17> */
.L_x_432:
[----:B------:R-:W-:Y:S01]  /*3220*/  HFMA2 R19, -RZ, RZ, 0, 0 ;  /* 0x00000000ff137431 */ /* 0x000fe200000001ff */
[----:B------:R-:W-:-:S04]  /*3230*/  MOV R18, R25 ;  /* 0x0000001900127202 */ /* 0x000fc80000000f00 */
[----:B------:R-:W-:Y:S05]  /*3240*/  RET.REL.NODEC R18 `(_Z15test_magnet_cctv) ;  /* 0xffffffcc126c7950 */ /* 0x000fea0003c3ffff */
        .weak           $__internal_17_$__cuda_sm3x_div_rn_noftz_f32_slowpath
        .type           $__internal_17_$__cuda_sm3x_div_rn_noftz_f32_slowpath,@function
        .size           $__internal_17_$__cuda_sm3x_div_rn_noftz_f32_slowpath,(.L_x_462 - $__internal_17_$__cuda_sm3x_div_rn_noftz_f32_slowpath)
$__internal_17_$__cuda_sm3x_div_rn_noftz_f32_slowpath:
        /* <DEDUP_REMOVED lines=34> */
.L_x_434:
        /* <DEDUP_REMOVED lines=51> */
.L_x_441:
[----:B------:R-:W-:-:S04]  /*37a0*/  LOP3.LUT R4, R4, 0x80000000, RZ, 0xc0, !PT ;  /* 0x8000000004047812 */ /* 0x000fc800078ec0ff */
[----:B------:R-:W-:Y:S01]  /*37b0*/  LOP3.LUT R4, R4, 0x7f800000, RZ, 0xfc, !PT ;  /* 0x7f80000004047812 */ /* 0x000fe200078efcff */
[----:B------:R-:W-:Y:S06]  /*37c0*/  BRA `(.L_x_442) ;  /* 0x0000000000047947 */ /* 0x000fec0003800000 */
.L_x_440:
[----:B------:R-:W-:-:S07]  /*37d0*/  LEA R4, R25, R4, 0x17 ;  /* 0x0000000419047211 */ /* 0x000fce00078eb8ff */
.L_x_442:
[----:B------:R-:W-:Y:S05]  /*37e0*/  BSYNC.RECONVERGENT B2 ;  /* 0x0000000000027941 */ /* 0x000fea0003800200 */
.L_x_439:
[----:B------:R-:W-:Y:S05]  /*37f0*/  BRA `(.L_x_443) ;  /* 0x0000000000207947 */ /* 0x000fea0003800000 */
.L_x_438:
[----:B------:R-:W-:-:S04]  /*3800*/  LOP3.LUT R4, R5, 0x80000000, R4, 0x48, !PT ;  /* 0x8000000005047812 */ /* 0x000fc800078e4804 */
[----:B------:R-:W-:Y:S01]  /*3810*/  LOP3.LUT R4, R4, 0x7f800000, RZ, 0xfc, !PT ;  /* 0x7f80000004047812 */ /* 0x000fe200078efcff */
[----:B------:R-:W-:Y:S06]  /*3820*/  BRA `(.L_x_443) ;  /* 0x0000000000147947 */ /* 0x000fec0003800000 */
.L_x_437:
[----:B------:R-:W-:Y:S01]  /*3830*/  LOP3.LUT R4, R5, 0x80000000, R4, 0x48, !PT ;  /* 0x8000000005047812 */ /* 0x000fe200078e4804 */
[----:B------:R-:W-:Y:S06]  /*3840*/  BRA `(.L_x_443) ;  /* 0x00000000000c7947 */ /* 0x000fec0003800000 */
.L_x_436:
[----:B------:R-:W0:Y:S01]  /*3850*/  MUFU.RSQ R4, -QNAN ;  /* 0xffc0000000047908 */ /* 0x000e220000001400 */
[----:B------:R-:W-:Y:S05]  /*3860*/  BRA `(.L_x_443) ;  /* 0x0000000000047947 */ /* 0x000fea0003800000 */
.L_x_435:
[----:B------:R-:W-:-:S07]  /*3870*/  FADD.FTZ R4, R4, R5 ;  /* 0x0000000504047221 */ /* 0x000fce0000010000 */
.L_x_443:
[----:B------:R-:W-:Y:S05]  /*3880*/  BSYNC.RECONVERGENT B1 ;  /* 0x0000000000017941 */ /* 0x000fea0003800200 */
.L_x_433:
[----:B------:R-:W-:Y:S02]  /*3890*/  HFMA2 R5, -RZ, RZ, 0, 0 ;  /* 0x00000000ff057431 */ /* 0x000fe400000001ff */
[----:B0-----:R-:W-:Y:S01]  /*38a0*/  IMAD.MOV.U32 R6, RZ, RZ, R4 ;  /* 0x000000ffff067224 */ /* 0x001fe200078e0004 */
[----:B------:R-:W-:-:S04]  /*38b0*/  MOV R4, R20 ;  /* 0x0000001400047202 */ /* 0x000fc80000000f00 */
[----:B------:R-:W-:Y:S05]  /*38c0*/  RET.REL.NODEC R4 `(_Z15test_magnet_cctv) ;  /* 0xffffffc404cc7950 */ /* 0x000fea0003c3ffff */
.L_x_444:
        /* <DEDUP_REMOVED lines=11> */
.L_x_462:


//--------------------- .nv.global.init           --------------------------
	.section	.nv.global.init,"aw",@progbits
	.align	4
.nv.global.init:
	.type		__cudart_i2opi_f,@object
	.size		__cudart_i2opi_f,($str - __cudart_i2opi_f)
__cudart_i2opi_f:
        /*0000*/ 	.byte	0x41, 0x90, 0x43, 0x3c, 0x99, 0x95, 0x62, 0xdb, 0xc0, 0xdd, 0x34, 0xf5, 0xd1, 0x57, 0x27, 0xfc
        /*0010*/ 	.byte	0x29, 0x15, 0x44, 0x4e, 0x6e, 0x83, 0xf9, 0xa2
	.type		$str,@object
	.size		$str,($str$1 - $str)
$str:
        /*0018*/ 	.byte	0x25, 0x66, 0x2c, 0x20, 0x25, 0x66, 0x2c, 0x20, 0x25, 0x66, 0x0a, 0x00
	.type		$str$1,@object
	.size		$str$1,(.L_1 - $str$1)
$str$1:
        /*0024*/ 	.byte	0x64, 0x65, 0x76, 0x69, 0x63, 0x65, 0x20, 0x2d, 0x2d, 0x20, 0x25, 0x66, 0x2c, 0x20, 0x25, 0x66
        /*0034*/ 	.byte	0x2c, 0x20, 0x25, 0x66, 0x0a, 0x00
.L_1:


//--------------------- .nv.shared._Z44test_parallel_relative_position_particle_runv --------------------------
	.section	.nv.shared._Z44test_parallel_relative_position_particle_runv,"aw",@nobits
	.sectionflags	@""
	.align	4
.nv.shared._Z44test_parallel_relative_position_particle_runv:
	.zero		1036


//--------------------- .nv.shared.reserved.0     --------------------------
	.section	.nv.shared.reserved.0,"aw",@nobits
	.weak		__nv_reservedSMEM_offset_0_alias
	.size		__nv_reservedSMEM_offset_0_alias, 0, 64
	.other		__nv_reservedSMEM_offset_0_alias,@"STO_CUDA_RESERVED_SHARED STV_DEFAULT"
__nv_reservedSMEM_offset_0_alias:
	.zero		0
	.zero		64


//--------------------- .nv.shared._Z31test_parallel_relative_positionv --------------------------
	.section	.nv.shared._Z31test_parallel_relative_positionv,"aw",@nobits
	.sectionflags	@""
	.align	4
.nv.shared._Z31test_parallel_relative_positionv:
	.zero		1036


//--------------------- .nv.shared._Z26test_particle_run_parallelv --------------------------
	.section	.nv.shared._Z26test_particle_run_parallelv,"aw",@nobits
	.sectionflags	@""
	.align	4
.nv.shared._Z26test_particle_run_parallelv:
	.zero		1036


//--------------------- .nv.shared._Z24test_magnet_cct_parallelv --------------------------
	.section	.nv.shared._Z24test_magnet_cct_parallelv,"aw",@nobits
	.sectionflags	@""
	.align	4
.nv.shared._Z24test_magnet_cct_parallelv:
	.zero		1036


//--------------------- .nv.constant0._Z44test_parallel_relative_position_particle_runv --------------------------
	.section	.nv.constant0._Z44test_parallel_relative_position_particle_runv,"a",@progbits
	.sectionflags	@""
	.align	4
.nv.constant0._Z44test_parallel_relative_position_particle_runv:
	.zero		896


//--------------------- .nv.constant0._Z31test_parallel_relative_positionv --------------------------
	.section	.nv.constant0._Z31test_parallel_relative_positionv,"a",@progbits
	.sectionflags	@""
	.align	4
.nv.constant0._Z31test_parallel_relative_positionv:
	.zero		896


//--------------------- .nv.constant0._Z26test_particle_run_parallelv --------------------------
	.section	.nv.constant0._Z26test_particle_run_parallelv,"a",@progbits
	.sectionflags	@""
	.align	4
.nv.constant0._Z26test_particle_run_parallelv:
	.zero		896


//--------------------- .nv.constant0._Z17test_particle_runv --------------------------
	.section	.nv.constant0._Z17test_particle_runv,"a",@progbits
	.sectionflags	@""
	.align	4
.nv.constant0._Z17test_particle_runv:
	.zero		896


//--------------------- .nv.constant0._Z24test_magnet_cct_parallelv --------------------------
	.section	.nv.constant0._Z24test_magnet_cct_parallelv,"a",@progbits
	.sectionflags	@""
	.align	4
.nv.constant0._Z24test_magnet_cct_parallelv:
	.zero		896


//--------------------- .nv.constant0._Z15test_magnet_cctv --------------------------
	.section	.nv.constant0._Z15test_magnet_cctv,"a",@progbits
	.sectionflags	@""
	.align	4
.nv.constant0._Z15test_magnet_cctv:
	.zero		896


//--------------------- SYMBOLS --------------------------

	.type		.nv.reservedSmem.offset0,@object
	.size		.nv.reservedSmem.offset0,0x4
	.type		.nv.reservedSmem.cap,@object
	.size		.nv.reservedSmem.cap,0x4
	.type		vprintf,@function
